	.target	sm_100a

	.elftype	@"ET_EXEC"


//--------------------- .note.nv.tkinfo           --------------------------
	.section	.note.nv.tkinfo,"",@"SHT_NOTE"
	.sectionflags	@"SHF_NOTE_NV_TKINFO"
	.tkinfo
        /*0018*/ 	.word	0x00000002
        /*0030*/ 	.string	""
        /*0030*/ 	.string	"ptxas"
        /*0030*/ 	.string	"Cuda compilation tools, release 13.0, V13.0.88"
        /*0030*/ 	.string	"Build cuda_13.0.r13.0/compiler.36424714_0"
        /*0030*/ 	.string	"-arch sm_100a -m 64 "



//--------------------- .note.nv.cuinfo           --------------------------
	.section	.note.nv.cuinfo,"",@"SHT_NOTE"
	.sectionflags	@"SHF_NOTE_NV_CUINFO"
        /*0018*/ 	.short	0x0002
        /*001a*/ 	.short	0x0064
        /*001c*/ 	.short	0x0082
	.zero		2


//--------------------- .nv.info                  --------------------------
	.section	.nv.info,"",@"SHT_CUDA_INFO"
	.align	4


	//----- nvinfo : EIATTR_REGCOUNT
	.align		4
        /*0000*/ 	.byte	0x04, 0x2f
        /*0002*/ 	.short	(.L_19 - .L_18)
	.align		4
.L_18:
        /*0004*/ 	.word	index@(_ZN7cutlass13device_kernelINS_4gemm6kernel13GemmUniversalIN4cute5tupleIJiiiiEEENS1_10collective13CollectiveMmaINS1_46MainloopSm100TmaUmmaWarpSpecializedBlockScaledILi30ELi2ELi2ENS5_IJNS4_1CILi8EEENSA_ILi1EEESC_EEEEENS5_IJNSA_ILi128EEENSA_ILi64EEESG_EEENS5_IJNS_12float_e2m1_tENS_13float_ue4m3_tEEEENS5_IJNS5_IJlSC_lEEENS4_6LayoutINS5_IJNS5_IJNS5_IJNSA_ILi32EEENSA_ILi4EEEEEEiEEENS5_IJNS5_IJNSA_ILi16EEESO_EEEiEEENS5_IJSC_iEEEEEENS5_IJST_NS5_IJNS5_IJNSA_ILi0EEESC_EEENSA_ILi512EEEEEENS5_IJSW_iEEEEEEEEEEESK_S13_NS4_8TiledMMAINS4_8MMA_AtomIJNS4_17SM100_MMA_MXF4_SSISI_SI_fSJ_Li128ELi64ELi16ELNS4_4UMMA5MajorE0ELS18_0ELNS17_7ScaleInE0ELS19_0EEEEEENSM_INS5_IJSC_SC_SC_EEENS5_IJSW_SW_SW_EEEEENS5_IJNS4_10UnderscoreES1F_S1F_EEEEENS5_IJNS4_13SM90_TMA_LOADES1I_EEENS5_IJNS4_14ComposedLayoutINS4_7SwizzleILi1ELi4ELi3EEENS4_18smem_ptr_flag_bitsILi4EEENSM_INS5_IJSB_SG_EEENS5_IJSG_SC_EEEEEEENSM_INS5_IJNS5_IJNS5_IJSP_SC_EEESS_EEESC_NS5_IJSC_SC_EEEEEENS5_IJNS5_IJNS5_IJSS_SY_EEESX_EEESW_NS5_IJSO_SY_EEEEEEEEEEEvNS4_8identityENS5_IJNS4_23SM90_TMA_LOAD_MULTICASTES24_EEES22_vS23_EENS_8epilogue10collective18CollectiveEpilogueINS27_23Sm100TmaWarpSpecializedILi3ELi2ELi16ELb1ELb0EEEJNS5_IJSG_SG_SG_EEENS5_IJNSM_ISG_SC_EENSM_INS5_IJSR_NSA_ILi2EEEEEENS5_IJSC_SN_EEEEEEEENS_10bfloat16_tESL_S2J_SL_NS27_6fusion15FusionCallbacksIS2B_NS2K_17LinearCombinationIS2J_fS2J_fLNS_15FloatRoundStyleE2EEES2C_S2I_JEEENS4_5SM1004TMEM4LOAD26SM100_TMEM_LOAD_32dp32b16xES1I_NS1K_IS1M_NS1N_ILi16EEENSM_INS5_IJSB_SR_EEENS5_IJSR_SC_EEEEEEENS4_39AutoVectorizingCopyWithAssumedAlignmentILi128EEENS4_14SM90_TMA_STOREES2Y_S30_S30_EEEvvEEEEvNT_6ParamsE)
        /*0008*/ 	.word	0x00000074


	//----- nvinfo : EIATTR_FRAME_SIZE
	.align		4
.L_19:
        /*000c*/ 	.byte	0x04, 0x11
        /*000e*/ 	.short	(.L_21 - .L_20)
	.align		4
.L_20:
        /*0010*/ 	.word	index@($__internal_2_$__cuda_sm10x_tcgen05_guardrail_trap_unallocated_columns_being_dealloced)
        /*0014*/ 	.word	0x00000000


	//----- nvinfo : EIATTR_FRAME_SIZE
	.align		4
.L_21:
        /*0018*/ 	.byte	0x04, 0x11
        /*001a*/ 	.short	(.L_23 - .L_22)
	.align		4
.L_22:
        /*001c*/ 	.word	index@($__internal_1_$__cuda_sm10x_tcgen05_guardrail_trap_phase_invalid_during_alloc)
        /*0020*/ 	.word	0x00000000


	//----- nvinfo : EIATTR_FRAME_SIZE
	.align		4
.L_23:
        /*0024*/ 	.byte	0x04, 0x11
        /*0026*/ 	.short	(.L_25 - .L_24)
	.align		4
.L_24:
        /*0028*/ 	.word	index@($__internal_0_$__cuda_sm10x_tcgen05_guardrail_trap_col_being_dealloced_not_returned_by_alloc)
        /*002c*/ 	.word	0x00000000


	//----- nvinfo : EIATTR_FRAME_SIZE
	.align		4
.L_25:
        /*0030*/ 	.byte	0x04, 0x11
        /*0032*/ 	.short	(.L_27 - .L_26)
	.align		4
.L_26:
        /*0034*/ 	.word	index@(_ZN7cutlass13device_kernelINS_4gemm6kernel13GemmUniversalIN4cute5tupleIJiiiiEEENS1_10collective13CollectiveMmaINS1_46MainloopSm100TmaUmmaWarpSpecializedBlockScaledILi30ELi2ELi2ENS5_IJNS4_1CILi8EEENSA_ILi1EEESC_EEEEENS5_IJNSA_ILi128EEENSA_ILi64EEESG_EEENS5_IJNS_12float_e2m1_tENS_13float_ue4m3_tEEEENS5_IJNS5_IJlSC_lEEENS4_6LayoutINS5_IJNS5_IJNS5_IJNSA_ILi32EEENSA_ILi4EEEEEEiEEENS5_IJNS5_IJNSA_ILi16EEESO_EEEiEEENS5_IJSC_iEEEEEENS5_IJST_NS5_IJNS5_IJNSA_ILi0EEESC_EEENSA_ILi512EEEEEENS5_IJSW_iEEEEEEEEEEESK_S13_NS4_8TiledMMAINS4_8MMA_AtomIJNS4_17SM100_MMA_MXF4_SSISI_SI_fSJ_Li128ELi64ELi16ELNS4_4UMMA5MajorE0ELS18_0ELNS17_7ScaleInE0ELS19_0EEEEEENSM_INS5_IJSC_SC_SC_EEENS5_IJSW_SW_SW_EEEEENS5_IJNS4_10UnderscoreES1F_S1F_EEEEENS5_IJNS4_13SM90_TMA_LOADES1I_EEENS5_IJNS4_14ComposedLayoutINS4_7SwizzleILi1ELi4ELi3EEENS4_18smem_ptr_flag_bitsILi4EEENSM_INS5_IJSB_SG_EEENS5_IJSG_SC_EEEEEEENSM_INS5_IJNS5_IJNS5_IJSP_SC_EEESS_EEESC_NS5_IJSC_SC_EEEEEENS5_IJNS5_IJNS5_IJSS_SY_EEESX_EEESW_NS5_IJSO_SY_EEEEEEEEEEEvNS4_8identityENS5_IJNS4_23SM90_TMA_LOAD_MULTICASTES24_EEES22_vS23_EENS_8epilogue10collective18CollectiveEpilogueINS27_23Sm100TmaWarpSpecializedILi3ELi2ELi16ELb1ELb0EEEJNS5_IJSG_SG_SG_EEENS5_IJNSM_ISG_SC_EENSM_INS5_IJSR_NSA_ILi2EEEEEENS5_IJSC_SN_EEEEEEEENS_10bfloat16_tESL_S2J_SL_NS27_6fusion15FusionCallbacksIS2B_NS2K_17LinearCombinationIS2J_fS2J_fLNS_15FloatRoundStyleE2EEES2C_S2I_JEEENS4_5SM1004TMEM4LOAD26SM100_TMEM_LOAD_32dp32b16xES1I_NS1K_IS1M_NS1N_ILi16EEENSM_INS5_IJSB_SR_EEENS5_IJSR_SC_EEEEEEENS4_39AutoVectorizingCopyWithAssumedAlignmentILi128EEENS4_14SM90_TMA_STOREES2Y_S30_S30_EEEvvEEEEvNT_6ParamsE)
        /*0038*/ 	.word	0x00000000


	//----- nvinfo : EIATTR_MIN_STACK_SIZE
	.align		4
.L_27:
        /*003c*/ 	.byte	0x04, 0x12
        /*003e*/ 	.short	(.L_29 - .L_28)
	.align		4
.L_28:
        /*0040*/ 	.word	index@(_ZN7cutlass13device_kernelINS_4gemm6kernel13GemmUniversalIN4cute5tupleIJiiiiEEENS1_10collective13CollectiveMmaINS1_46MainloopSm100TmaUmmaWarpSpecializedBlockScaledILi30ELi2ELi2ENS5_IJNS4_1CILi8EEENSA_ILi1EEESC_EEEEENS5_IJNSA_ILi128EEENSA_ILi64EEESG_EEENS5_IJNS_12float_e2m1_tENS_13float_ue4m3_tEEEENS5_IJNS5_IJlSC_lEEENS4_6LayoutINS5_IJNS5_IJNS5_IJNSA_ILi32EEENSA_ILi4EEEEEEiEEENS5_IJNS5_IJNSA_ILi16EEESO_EEEiEEENS5_IJSC_iEEEEEENS5_IJST_NS5_IJNS5_IJNSA_ILi0EEESC_EEENSA_ILi512EEEEEENS5_IJSW_iEEEEEEEEEEESK_S13_NS4_8TiledMMAINS4_8MMA_AtomIJNS4_17SM100_MMA_MXF4_SSISI_SI_fSJ_Li128ELi64ELi16ELNS4_4UMMA5MajorE0ELS18_0ELNS17_7ScaleInE0ELS19_0EEEEEENSM_INS5_IJSC_SC_SC_EEENS5_IJSW_SW_SW_EEEEENS5_IJNS4_10UnderscoreES1F_S1F_EEEEENS5_IJNS4_13SM90_TMA_LOADES1I_EEENS5_IJNS4_14ComposedLayoutINS4_7SwizzleILi1ELi4ELi3EEENS4_18smem_ptr_flag_bitsILi4EEENSM_INS5_IJSB_SG_EEENS5_IJSG_SC_EEEEEEENSM_INS5_IJNS5_IJNS5_IJSP_SC_EEESS_EEESC_NS5_IJSC_SC_EEEEEENS5_IJNS5_IJNS5_IJSS_SY_EEESX_EEESW_NS5_IJSO_SY_EEEEEEEEEEEvNS4_8identityENS5_IJNS4_23SM90_TMA_LOAD_MULTICASTES24_EEES22_vS23_EENS_8epilogue10collective18CollectiveEpilogueINS27_23Sm100TmaWarpSpecializedILi3ELi2ELi16ELb1ELb0EEEJNS5_IJSG_SG_SG_EEENS5_IJNSM_ISG_SC_EENSM_INS5_IJSR_NSA_ILi2EEEEEENS5_IJSC_SN_EEEEEEEENS_10bfloat16_tESL_S2J_SL_NS27_6fusion15FusionCallbacksIS2B_NS2K_17LinearCombinationIS2J_fS2J_fLNS_15FloatRoundStyleE2EEES2C_S2I_JEEENS4_5SM1004TMEM4LOAD26SM100_TMEM_LOAD_32dp32b16xES1I_NS1K_IS1M_NS1N_ILi16EEENSM_INS5_IJSB_SR_EEENS5_IJSR_SC_EEEEEEENS4_39AutoVectorizingCopyWithAssumedAlignmentILi128EEENS4_14SM90_TMA_STOREES2Y_S30_S30_EEEvvEEEEvNT_6ParamsE)
        /*0044*/ 	.word	0x00000000
.L_29:


//--------------------- .nv.compat                --------------------------
	.section	.nv.compat,"",@"SHT_CUDA_COMPAT_INFO"
	.align	4
        /*0000*/ 	.byte	0x02, 0x09, 0x01, 0x00, 0x02, 0x02, 0x02, 0x00, 0x02, 0x05, 0x05, 0x00, 0x03, 0x07, 0x01, 0x01
        /*0010*/ 	.byte	0x02, 0x03, 0x01, 0x00, 0x02, 0x06, 0x01, 0x00, 0x04, 0x0b, 0x08, 0x00, 0x09, 0x00, 0x00, 0x00
        /*0020*/ 	.byte	0x00, 0x00, 0x00, 0x00


//--------------------- .nv.info._ZN7cutlass13device_kernelINS_4gemm6kernel13GemmUniversalIN4cute5tupleIJiiiiEEENS1_10collective13CollectiveMmaINS1_46MainloopSm100TmaUmmaWarpSpecializedBlockScaledILi30ELi2ELi2ENS5_IJNS4_1CILi8EEENSA_ILi1EEESC_EEEEENS5_IJNSA_ILi128EEENSA_ILi64EEESG_EEENS5_IJNS_12float_e2m1_tENS_13float_ue4m3_tEEEENS5_IJNS5_IJlSC_lEEENS4_6LayoutINS5_IJNS5_IJNS5_IJNSA_ILi32EEENSA_ILi4EEEEEEiEEENS5_IJNS5_IJNSA_ILi16EEESO_EEEiEEENS5_IJSC_iEEEEEENS5_IJST_NS5_IJNS5_IJNSA_ILi0EEESC_EEENSA_ILi512EEEEEENS5_IJSW_iEEEEEEEEEEESK_S13_NS4_8TiledMMAINS4_8MMA_AtomIJNS4_17SM100_MMA_MXF4_SSISI_SI_fSJ_Li128ELi64ELi16ELNS4_4UMMA5MajorE0ELS18_0ELNS17_7ScaleInE0ELS19_0EEEEEENSM_INS5_IJSC_SC_SC_EEENS5_IJSW_SW_SW_EEEEENS5_IJNS4_10UnderscoreES1F_S1F_EEEEENS5_IJNS4_13SM90_TMA_LOADES1I_EEENS5_IJNS4_14ComposedLayoutINS4_7SwizzleILi1ELi4ELi3EEENS4_18smem_ptr_flag_bitsILi4EEENSM_INS5_IJSB_SG_EEENS5_IJSG_SC_EEEEEEENSM_INS5_IJNS5_IJNS5_IJSP_SC_EEESS_EEESC_NS5_IJSC_SC_EEEEEENS5_IJNS5_IJNS5_IJSS_SY_EEESX_EEESW_NS5_IJSO_SY_EEEEEEEEEEEvNS4_8identityENS5_IJNS4_23SM90_TMA_LOAD_MULTICASTES24_EEES22_vS23_EENS_8epilogue10collective18CollectiveEpilogueINS27_23Sm100TmaWarpSpecializedILi3ELi2ELi16ELb1ELb0EEEJNS5_IJSG_SG_SG_EEENS5_IJNSM_ISG_SC_EENSM_INS5_IJSR_NSA_ILi2EEEEEENS5_IJSC_SN_EEEEEEEENS_10bfloat16_tESL_S2J_SL_NS27_6fusion15FusionCallbacksIS2B_NS2K_17LinearCombinationIS2J_fS2J_fLNS_15FloatRoundStyleE2EEES2C_S2I_JEEENS4_5SM1004TMEM4LOAD26SM100_TMEM_LOAD_32dp32b16xES1I_NS1K_IS1M_NS1N_ILi16EEENSM_INS5_IJSB_SR_EEENS5_IJSR_SC_EEEEEEENS4_39AutoVectorizingCopyWithAssumedAlignmentILi128EEENS4_14SM90_TMA_STOREES2Y_S30_S30_EEEvvEEEEvNT_6ParamsE --------------------------
	.section	.nv.info._ZN7cutlass13device_kernelINS_4gemm6kernel13GemmUniversalIN4cute5tupleIJiiiiEEENS1_10collective13CollectiveMmaINS1_46MainloopSm100TmaUmmaWarpSpecializedBlockScaledILi30ELi2ELi2ENS5_IJNS4_1CILi8EEENSA_ILi1EEESC_EEEEENS5_IJNSA_ILi128EEENSA_ILi64EEESG_EEENS5_IJNS_12float_e2m1_tENS_13float_ue4m3_tEEEENS5_IJNS5_IJlSC_lEEENS4_6LayoutINS5_IJNS5_IJNS5_IJNSA_ILi32EEENSA_ILi4EEEEEEiEEENS5_IJNS5_IJNSA_ILi16EEESO_EEEiEEENS5_IJSC_iEEEEEENS5_IJST_NS5_IJNS5_IJNSA_ILi0EEESC_EEENSA_ILi512EEEEEENS5_IJSW_iEEEEEEEEEEESK_S13_NS4_8TiledMMAINS4_8MMA_AtomIJNS4_17SM100_MMA_MXF4_SSISI_SI_fSJ_Li128ELi64ELi16ELNS4_4UMMA5MajorE0ELS18_0ELNS17_7ScaleInE0ELS19_0EEEEEENSM_INS5_IJSC_SC_SC_EEENS5_IJSW_SW_SW_EEEEENS5_IJNS4_10UnderscoreES1F_S1F_EEEEENS5_IJNS4_13SM90_TMA_LOADES1I_EEENS5_IJNS4_14ComposedLayoutINS4_7SwizzleILi1ELi4ELi3EEENS4_18smem_ptr_flag_bitsILi4EEENSM_INS5_IJSB_SG_EEENS5_IJSG_SC_EEEEEEENSM_INS5_IJNS5_IJNS5_IJSP_SC_EEESS_EEESC_NS5_IJSC_SC_EEEEEENS5_IJNS5_IJNS5_IJSS_SY_EEESX_EEESW_NS5_IJSO_SY_EEEEEEEEEEEvNS4_8identityENS5_IJNS4_23SM90_TMA_LOAD_MULTICASTES24_EEES22_vS23_EENS_8epilogue10collective18CollectiveEpilogueINS27_23Sm100TmaWarpSpecializedILi3ELi2ELi16ELb1ELb0EEEJNS5_IJSG_SG_SG_EEENS5_IJNSM_ISG_SC_EENSM_INS5_IJSR_NSA_ILi2EEEEEENS5_IJSC_SN_EEEEEEEENS_10bfloat16_tESL_S2J_SL_NS27_6fusion15FusionCallbacksIS2B_NS2K_17LinearCombinationIS2J_fS2J_fLNS_15FloatRoundStyleE2EEES2C_S2I_JEEENS4_5SM1004TMEM4LOAD26SM100_TMEM_LOAD_32dp32b16xES1I_NS1K_IS1M_NS1N_ILi16EEENSM_INS5_IJSB_SR_EEENS5_IJSR_SC_EEEEEEENS4_39AutoVectorizingCopyWithAssumedAlignmentILi128EEENS4_14SM90_TMA_STOREES2Y_S30_S30_EEEvvEEEEvNT_6ParamsE,"",@"SHT_CUDA_INFO"
	.sectionflags	@""
	.align	4


	//----- nvinfo : EIATTR_CUDA_API_VERSION
	.align		4
        /*0000*/ 	.byte	0x04, 0x37
        /*0002*/ 	.short	(.L_31 - .L_30)
.L_30:
        /*0004*/ 	.word	0x00000082


	//----- nvinfo : EIATTR_KPARAM_INFO
	.align		4
.L_31:
        /*0008*/ 	.byte	0x04, 0x17
        /*000a*/ 	.short	(.L_33 - .L_32)
.L_32:
        /*000c*/ 	.word	0x00000000
        /*0010*/ 	.short	0x0000
        /*0012*/ 	.short	0x0000
        /*0014*/ 	.byte	0x00, 0xf0, 0x01, 0x30


	//----- nvinfo : EIATTR_AT_ENTRY_FRAGMENTS
	.align		4
.L_33:
        /*0018*/ 	.byte	0x04, 0x4f
        /*001a*/ 	.short	(.L_35 - .L_34)


	//   ....[0]....
.L_34:
        /*001c*/ 	.word	0x00000006


	//----- nvinfo : EIATTR_RESERVED_SMEM_USED
	.align		4
.L_35:
        /*0020*/ 	.byte	0x01, 0x41
	.zero		2


	//----- nvinfo : EIATTR_SPARSE_MMA_MASK
	.align		4
        /*0024*/ 	.byte	0x03, 0x50
        /*0026*/ 	.short	0x0000


	//----- nvinfo : EIATTR_TCGEN05_1CTA_USED
	.align		4
        /*0028*/ 	.byte	0x01, 0x51
	.zero		2


	//----- nvinfo : EIATTR_MAXREG_COUNT
	.align		4
        /*002c*/ 	.byte	0x03, 0x1b
        /*002e*/ 	.short	0x00ff


	//----- nvinfo : EIATTR_NUM_BARRIERS
	.align		4
        /*0030*/ 	.byte	0x02, 0x4c
        /*0032*/ 	.byte	0x07
	.zero		1


	//----- nvinfo : EIATTR_EXTERNS
	.align		4
        /*0034*/ 	.byte	0x04, 0x0f
        /*0036*/ 	.short	(.L_37 - .L_36)


	//   ....[0]....
	.align		4
.L_36:
        /*0038*/ 	.word	index@(__assertfail)


	//----- nvinfo : EIATTR_MERCURY_ISA_VERSION
	.align		4
.L_37:
        /*003c*/ 	.byte	0x03, 0x5f
        /*003e*/ 	.short	0x0101


	//----- nvinfo : EIATTR_INT_WARP_WIDE_INSTR_OFFSETS
	.align		4
        /*0040*/ 	.byte	0x04, 0x31
        /*0042*/ 	.short	(.L_39 - .L_38)


	//   ....[0]....
.L_38:
        /*0044*/ 	.word	0x00005740


	//   ....[1]....
        /*0048*/ 	.word	0x00005770


	//   ....[2]....
        /*004c*/ 	.word	0x00005790


	//   ....[3]....
        /*0050*/ 	.word	0x00006310


	//   ....[4]....
        /*0054*/ 	.word	0x00006460


	//   ....[5]....
        /*0058*/ 	.word	0x00006510


	//   ....[6]....
        /*005c*/ 	.word	0x00006570


	//   ....[7]....
        /*0060*/ 	.word	0x000066b0


	//   ....[8]....
        /*0064*/ 	.word	0x00006790


	//   ....[9]....
        /*0068*/ 	.word	0x000067f0


	//   ....[10]....
        /*006c*/ 	.word	0x00006960


	//   ....[11]....
        /*0070*/ 	.word	0x00006a20


	//   ....[12]....
        /*0074*/ 	.word	0x00006ae0


	//   ....[13]....
        /*0078*/ 	.word	0x00006c30


	//   ....[14]....
        /*007c*/ 	.word	0x00006cf0


	//----- nvinfo : EIATTR_COOP_GROUP_MASK_REGIDS
	.align		4
.L_39:
        /*0080*/ 	.byte	0x04, 0x29
        /*0082*/ 	.short	(.L_41 - .L_40)


	//   ....[0]....
.L_40:
        /*0084*/ 	.word	0xffffffff


	//   ....[1]....
        /*0088*/ 	.word	0xffffffff


	//   ....[2]....
        /*008c*/ 	.word	0xffffffff


	//   ....[3]....
        /*0090*/ 	.word	0xffffffff


	//   ....[4]....
        /*0094*/ 	.word	0xffffffff


	//   ....[5]....
        /*0098*/ 	.word	0xffffffff


	//   ....[6]....
        /*009c*/ 	.word	0xffffffff


	//   ....[7]....
        /*00a0*/ 	.word	0xffffffff


	//   ....[8]....
        /*00a4*/ 	.word	0xffffffff


	//   ....[9]....
        /*00a8*/ 	.word	0xffffffff


	//   ....[10]....
        /*00ac*/ 	.word	0xffffffff


	//   ....[11]....
        /*00b0*/ 	.word	0xffffffff


	//   ....[12]....
        /*00b4*/ 	.word	0xffffffff


	//   ....[13]....
        /*00b8*/ 	.word	0xffffffff


	//----- nvinfo : EIATTR_COOP_GROUP_INSTR_OFFSETS
	.align		4
.L_41:
        /*00bc*/ 	.byte	0x04, 0x28
        /*00be*/ 	.short	(.L_43 - .L_42)


	//   ....[0]....
.L_42:
        /*00c0*/ 	.word	0x00000080


	//   ....[1]....
        /*00c4*/ 	.word	0x00000550


	//   ....[2]....
        /*00c8*/ 	.word	0x00000a50


	//   ....[3]....
        /*00cc*/ 	.word	0x00000bd0


	//   ....[4]....
        /*00d0*/ 	.word	0x00000cd0


	//   ....[5]....
        /*00d4*/ 	.word	0x00000e40


	//   ....[6]....
        /*00d8*/ 	.word	0x00000fa0


	//   ....[7]....
        /*00dc*/ 	.word	0x00001160


	//   ....[8]....
        /*00e0*/ 	.word	0x000027a0


	//   ....[9]....
        /*00e4*/ 	.word	0x00004500


	//   ....[10]....
        /*00e8*/ 	.word	0x00004710


	//   ....[11]....
        /*00ec*/ 	.word	0x00004740


	//   ....[12]....
        /*00f0*/ 	.word	0x00005620


	//   ....[13]....
        /*00f4*/ 	.word	0x00005850


	//----- nvinfo : EIATTR_VRC_CTA_INIT_COUNT
	.align		4
.L_43:
        /*00f8*/ 	.byte	0x02, 0x4a
        /*00fa*/ 	.byte	0x80
	.zero		1


	//----- nvinfo : EIATTR_SYSCALL_OFFSETS
	.align		4
        /*00fc*/ 	.byte	0x04, 0x46
        /*00fe*/ 	.short	(.L_45 - .L_44)


	//   ....[0]....
.L_44:
        /*0100*/ 	.word	0x000079d0


	//   ....[1]....
        /*0104*/ 	.word	0x00007ac0


	//   ....[2]....
        /*0108*/ 	.word	0x000084a0


	//   ....[3]....
        /*010c*/ 	.word	0x00008610


	//   ....[4]....
        /*0110*/ 	.word	0x000093f0


	//   ....[5]....
        /*0114*/ 	.word	0x00009560


	//   ....[6]....
        /*0118*/ 	.word	0x0000a3d0


	//   ....[7]....
        /*011c*/ 	.word	0x0000a540


	//   ....[8]....
        /*0120*/ 	.word	0x0000b350


	//   ....[9]....
        /*0124*/ 	.word	0x0000b4c0


	//----- nvinfo : EIATTR_MBARRIER_INSTR_OFFSETS
	.align		4
.L_45:
        /*0128*/ 	.byte	0x04, 0x39
        /*012a*/ 	.short	(.L_47 - .L_46)


	//   ....[0]....
.L_46:
        /*012c*/ 	.word	0x00000670
        /*0130*/ 	.word	0x000000ff
        /*0134*/ 	.word	0x00000000
        /*0138*/ 	.short	0x0100
        /*013a*/ 	.byte	0x04
	.zero		1


	//   ....[1]....
        /*013c*/ 	.word	0x00000680
        /*0140*/ 	.word	0x000000ff
        /*0144*/ 	.word	0x000000f0
        /*0148*/ 	.short	0x0100
        /*014a*/ 	.byte	0x04
	.zero		1


	//   ....[2]....
        /*014c*/ 	.word	0x00000690
        /*0150*/ 	.word	0x000000ff
        /*0154*/ 	.word	0x00000008
        /*0158*/ 	.short	0x0100
        /*015a*/ 	.byte	0x04
	.zero		1


	//   ....[3]....
        /*015c*/ 	.word	0x000006a0
        /*0160*/ 	.word	0x000000ff
        /*0164*/ 	.word	0x000000f8
        /*0168*/ 	.short	0x0100
        /*016a*/ 	.byte	0x04
	.zero		1


	//   ....[4]....
        /*016c*/ 	.word	0x000006b0
        /*0170*/ 	.word	0x000000ff
        /*0174*/ 	.word	0x00000010
        /*0178*/ 	.short	0x0100
        /*017a*/ 	.byte	0x04
	.zero		1


	//   ....[5]....
        /*017c*/ 	.word	0x000006c0
        /*0180*/ 	.word	0x000000ff
        /*0184*/ 	.word	0x00000100
        /*0188*/ 	.short	0x0100
        /*018a*/ 	.byte	0x04
	.zero		1


	//   ....[6]....
        /*018c*/ 	.word	0x000006d0
        /*0190*/ 	.word	0x000000ff
        /*0194*/ 	.word	0x00000018
        /*0198*/ 	.short	0x0100
        /*019a*/ 	.byte	0x04
	.zero		1


	//   ....[7]....
        /*019c*/ 	.word	0x000006e0
        /*01a0*/ 	.word	0x000000ff
        /*01a4*/ 	.word	0x00000108
        /*01a8*/ 	.short	0x0100
        /*01aa*/ 	.byte	0x04
	.zero		1


	//   ....[8]....
        /*01ac*/ 	.word	0x000006f0
        /*01b0*/ 	.word	0x000000ff
        /*01b4*/ 	.word	0x00000020
        /*01b8*/ 	.short	0x0100
        /*01ba*/ 	.byte	0x04
	.zero		1


	//   ....[9]....
        /*01bc*/ 	.word	0x00000700
        /*01c0*/ 	.word	0x000000ff
        /*01c4*/ 	.word	0x00000110
        /*01c8*/ 	.short	0x0100
        /*01ca*/ 	.byte	0x04
	.zero		1


	//   ....[10]....
        /*01cc*/ 	.word	0x00000710
        /*01d0*/ 	.word	0x000000ff
        /*01d4*/ 	.word	0x00000028
        /*01d8*/ 	.short	0x0100
        /*01da*/ 	.byte	0x04
	.zero		1


	//   ....[11]....
        /*01dc*/ 	.word	0x00000720
        /*01e0*/ 	.word	0x000000ff
        /*01e4*/ 	.word	0x00000118
        /*01e8*/ 	.short	0x0100
        /*01ea*/ 	.byte	0x04
	.zero		1


	//   ....[12]....
        /*01ec*/ 	.word	0x00000730
        /*01f0*/ 	.word	0x000000ff
        /*01f4*/ 	.word	0x00000030
        /*01f8*/ 	.short	0x0100
        /*01fa*/ 	.byte	0x04
	.zero		1


	//   ....[13]....
        /*01fc*/ 	.word	0x00000740
        /*0200*/ 	.word	0x000000ff
        /*0204*/ 	.word	0x00000120
        /*0208*/ 	.short	0x0100
        /*020a*/ 	.byte	0x04
	.zero		1


	//   ....[14]....
        /*020c*/ 	.word	0x00000750
        /*0210*/ 	.word	0x000000ff
        /*0214*/ 	.word	0x00000038
        /*0218*/ 	.short	0x0100
        /*021a*/ 	.byte	0x04
	.zero		1


	//   ....[15]....
        /*021c*/ 	.word	0x00000760
        /*0220*/ 	.word	0x000000ff
        /*0224*/ 	.word	0x00000128
        /*0228*/ 	.short	0x0100
        /*022a*/ 	.byte	0x04
	.zero		1


	//   ....[16]....
        /*022c*/ 	.word	0x00000770
        /*0230*/ 	.word	0x000000ff
        /*0234*/ 	.word	0x00000040
        /*0238*/ 	.short	0x0100
        /*023a*/ 	.byte	0x04
	.zero		1


	//   ....[17]....
        /*023c*/ 	.word	0x00000780
        /*0240*/ 	.word	0x000000ff
        /*0244*/ 	.word	0x00000130
        /*0248*/ 	.short	0x0100
        /*024a*/ 	.byte	0x04
	.zero		1


	//   ....[18]....
        /*024c*/ 	.word	0x00000790
        /*0250*/ 	.word	0x000000ff
        /*0254*/ 	.word	0x00000048
        /*0258*/ 	.short	0x0100
        /*025a*/ 	.byte	0x04
	.zero		1


	//   ....[19]....
        /*025c*/ 	.word	0x000007a0
        /*0260*/ 	.word	0x000000ff
        /*0264*/ 	.word	0x00000138
        /*0268*/ 	.short	0x0100
        /*026a*/ 	.byte	0x04
	.zero		1


	//   ....[20]....
        /*026c*/ 	.word	0x000007b0
        /*0270*/ 	.word	0x000000ff
        /*0274*/ 	.word	0x00000050
        /*0278*/ 	.short	0x0100
        /*027a*/ 	.byte	0x04
	.zero		1


	//   ....[21]....
        /*027c*/ 	.word	0x000007c0
        /*0280*/ 	.word	0x000000ff
        /*0284*/ 	.word	0x00000140
        /*0288*/ 	.short	0x0100
        /*028a*/ 	.byte	0x04
	.zero		1


	//   ....[22]....
        /*028c*/ 	.word	0x000007d0
        /*0290*/ 	.word	0x000000ff
        /*0294*/ 	.word	0x00000058
        /*0298*/ 	.short	0x0100
        /*029a*/ 	.byte	0x04
	.zero		1


	//   ....[23]....
        /*029c*/ 	.word	0x000007e0
        /*02a0*/ 	.word	0x000000ff
        /*02a4*/ 	.word	0x00000148
        /*02a8*/ 	.short	0x0100
        /*02aa*/ 	.byte	0x04
	.zero		1


	//   ....[24]....
        /*02ac*/ 	.word	0x000007f0
        /*02b0*/ 	.word	0x000000ff
        /*02b4*/ 	.word	0x00000060
        /*02b8*/ 	.short	0x0100
        /*02ba*/ 	.byte	0x04
	.zero		1


	//   ....[25]....
        /*02bc*/ 	.word	0x00000800
        /*02c0*/ 	.word	0x000000ff
        /*02c4*/ 	.word	0x00000150
        /*02c8*/ 	.short	0x0100
        /*02ca*/ 	.byte	0x04
	.zero		1


	//   ....[26]....
        /*02cc*/ 	.word	0x00000810
        /*02d0*/ 	.word	0x000000ff
        /*02d4*/ 	.word	0x00000068
        /*02d8*/ 	.short	0x0100
        /*02da*/ 	.byte	0x04
	.zero		1


	//   ....[27]....
        /*02dc*/ 	.word	0x00000820
        /*02e0*/ 	.word	0x000000ff
        /*02e4*/ 	.word	0x00000158
        /*02e8*/ 	.short	0x0100
        /*02ea*/ 	.byte	0x04
	.zero		1


	//   ....[28]....
        /*02ec*/ 	.word	0x00000830
        /*02f0*/ 	.word	0x000000ff
        /*02f4*/ 	.word	0x00000070
        /*02f8*/ 	.short	0x0100
        /*02fa*/ 	.byte	0x04
	.zero		1


	//   ....[29]....
        /*02fc*/ 	.word	0x00000840
        /*0300*/ 	.word	0x000000ff
        /*0304*/ 	.word	0x00000160
        /*0308*/ 	.short	0x0100
        /*030a*/ 	.byte	0x04
	.zero		1


	//   ....[30]....
        /*030c*/ 	.word	0x00000850
        /*0310*/ 	.word	0x000000ff
        /*0314*/ 	.word	0x00000078
        /*0318*/ 	.short	0x0100
        /*031a*/ 	.byte	0x04
	.zero		1


	//   ....[31]....
        /*031c*/ 	.word	0x00000860
        /*0320*/ 	.word	0x000000ff
        /*0324*/ 	.word	0x00000168
        /*0328*/ 	.short	0x0100
        /*032a*/ 	.byte	0x04
	.zero		1


	//   ....[32]....
        /*032c*/ 	.word	0x00000870
        /*0330*/ 	.word	0x000000ff
        /*0334*/ 	.word	0x00000080
        /*0338*/ 	.short	0x0100
        /*033a*/ 	.byte	0x04
	.zero		1


	//   ....[33]....
        /*033c*/ 	.word	0x00000880
        /*0340*/ 	.word	0x000000ff
        /*0344*/ 	.word	0x00000170
        /*0348*/ 	.short	0x0100
        /*034a*/ 	.byte	0x04
	.zero		1


	//   ....[34]....
        /*034c*/ 	.word	0x00000890
        /*0350*/ 	.word	0x000000ff
        /*0354*/ 	.word	0x00000088
        /*0358*/ 	.short	0x0100
        /*035a*/ 	.byte	0x04
	.zero		1


	//   ....[35]....
        /*035c*/ 	.word	0x000008a0
        /*0360*/ 	.word	0x000000ff
        /*0364*/ 	.word	0x00000178
        /*0368*/ 	.short	0x0100
        /*036a*/ 	.byte	0x04
	.zero		1


	//   ....[36]....
        /*036c*/ 	.word	0x000008b0
        /*0370*/ 	.word	0x000000ff
        /*0374*/ 	.word	0x00000090
        /*0378*/ 	.short	0x0100
        /*037a*/ 	.byte	0x04
	.zero		1


	//   ....[37]....
        /*037c*/ 	.word	0x000008c0
        /*0380*/ 	.word	0x000000ff
        /*0384*/ 	.word	0x00000180
        /*0388*/ 	.short	0x0100
        /*038a*/ 	.byte	0x04
	.zero		1


	//   ....[38]....
        /*038c*/ 	.word	0x000008d0
        /*0390*/ 	.word	0x000000ff
        /*0394*/ 	.word	0x00000098
        /*0398*/ 	.short	0x0100
        /*039a*/ 	.byte	0x04
	.zero		1


	//   ....[39]....
        /*039c*/ 	.word	0x000008e0
        /*03a0*/ 	.word	0x000000ff
        /*03a4*/ 	.word	0x00000188
        /*03a8*/ 	.short	0x0100
        /*03aa*/ 	.byte	0x04
	.zero		1


	//   ....[40]....
        /*03ac*/ 	.word	0x000008f0
        /*03b0*/ 	.word	0x000000ff
        /*03b4*/ 	.word	0x000000a0
        /*03b8*/ 	.short	0x0100
        /*03ba*/ 	.byte	0x04
	.zero		1


	//   ....[41]....
        /*03bc*/ 	.word	0x00000900
        /*03c0*/ 	.word	0x000000ff
        /*03c4*/ 	.word	0x00000190
        /*03c8*/ 	.short	0x0100
        /*03ca*/ 	.byte	0x04
	.zero		1


	//   ....[42]....
        /*03cc*/ 	.word	0x00000910
        /*03d0*/ 	.word	0x000000ff
        /*03d4*/ 	.word	0x000000a8
        /*03d8*/ 	.short	0x0100
        /*03da*/ 	.byte	0x04
	.zero		1


	//   ....[43]....
        /*03dc*/ 	.word	0x00000920
        /*03e0*/ 	.word	0x000000ff
        /*03e4*/ 	.word	0x00000198
        /*03e8*/ 	.short	0x0100
        /*03ea*/ 	.byte	0x04
	.zero		1


	//   ....[44]....
        /*03ec*/ 	.word	0x00000930
        /*03f0*/ 	.word	0x000000ff
        /*03f4*/ 	.word	0x000000b0
        /*03f8*/ 	.short	0x0100
        /*03fa*/ 	.byte	0x04
	.zero		1


	//   ....[45]....
        /*03fc*/ 	.word	0x00000940
        /*0400*/ 	.word	0x000000ff
        /*0404*/ 	.word	0x000001a0
        /*0408*/ 	.short	0x0100
        /*040a*/ 	.byte	0x04
	.zero		1


	//   ....[46]....
        /*040c*/ 	.word	0x00000950
        /*0410*/ 	.word	0x000000ff
        /*0414*/ 	.word	0x000000b8
        /*0418*/ 	.short	0x0100
        /*041a*/ 	.byte	0x04
	.zero		1


	//   ....[47]....
        /*041c*/ 	.word	0x00000960
        /*0420*/ 	.word	0x000000ff
        /*0424*/ 	.word	0x000001a8
        /*0428*/ 	.short	0x0100
        /*042a*/ 	.byte	0x04
	.zero		1


	//   ....[48]....
        /*042c*/ 	.word	0x00000970
        /*0430*/ 	.word	0x000000ff
        /*0434*/ 	.word	0x000000c0
        /*0438*/ 	.short	0x0100
        /*043a*/ 	.byte	0x04
	.zero		1


	//   ....[49]....
        /*043c*/ 	.word	0x00000980
        /*0440*/ 	.word	0x000000ff
        /*0444*/ 	.word	0x000001b0
        /*0448*/ 	.short	0x0100
        /*044a*/ 	.byte	0x04
	.zero		1


	//   ....[50]....
        /*044c*/ 	.word	0x00000990
        /*0450*/ 	.word	0x000000ff
        /*0454*/ 	.word	0x000000c8
        /*0458*/ 	.short	0x0100
        /*045a*/ 	.byte	0x04
	.zero		1


	//   ....[51]....
        /*045c*/ 	.word	0x000009a0
        /*0460*/ 	.word	0x000000ff
        /*0464*/ 	.word	0x000001b8
        /*0468*/ 	.short	0x0100
        /*046a*/ 	.byte	0x04
	.zero		1


	//   ....[52]....
        /*046c*/ 	.word	0x000009b0
        /*0470*/ 	.word	0x000000ff
        /*0474*/ 	.word	0x000000d0
        /*0478*/ 	.short	0x0100
        /*047a*/ 	.byte	0x04
	.zero		1


	//   ....[53]....
        /*047c*/ 	.word	0x000009c0
        /*0480*/ 	.word	0x000000ff
        /*0484*/ 	.word	0x000001c0
        /*0488*/ 	.short	0x0100
        /*048a*/ 	.byte	0x04
	.zero		1


	//   ....[54]....
        /*048c*/ 	.word	0x000009d0
        /*0490*/ 	.word	0x000000ff
        /*0494*/ 	.word	0x000000d8
        /*0498*/ 	.short	0x0100
        /*049a*/ 	.byte	0x04
	.zero		1


	//   ....[55]....
        /*049c*/ 	.word	0x000009e0
        /*04a0*/ 	.word	0x000000ff
        /*04a4*/ 	.word	0x000001c8
        /*04a8*/ 	.short	0x0100
        /*04aa*/ 	.byte	0x04
	.zero		1


	//   ....[56]....
        /*04ac*/ 	.word	0x000009f0
        /*04b0*/ 	.word	0x000000ff
        /*04b4*/ 	.word	0x000000e0
        /*04b8*/ 	.short	0x0100
        /*04ba*/ 	.byte	0x04
	.zero		1


	//   ....[57]....
        /*04bc*/ 	.word	0x00000a00
        /*04c0*/ 	.word	0x000000ff
        /*04c4*/ 	.word	0x000001d0
        /*04c8*/ 	.short	0x0100
        /*04ca*/ 	.byte	0x04
	.zero		1


	//   ....[58]....
        /*04cc*/ 	.word	0x00000a10
        /*04d0*/ 	.word	0x000000ff
        /*04d4*/ 	.word	0x000000e8
        /*04d8*/ 	.short	0x0100
        /*04da*/ 	.byte	0x04
	.zero		1


	//   ....[59]....
        /*04dc*/ 	.word	0x00000a20
        /*04e0*/ 	.word	0x000000ff
        /*04e4*/ 	.word	0x000001d8
        /*04e8*/ 	.short	0x0100
        /*04ea*/ 	.byte	0x04
	.zero		1


	//   ....[60]....
        /*04ec*/ 	.word	0x00000b60
        /*04f0*/ 	.word	0x000000ff
        /*04f4*/ 	.word	0x000001e0
        /*04f8*/ 	.short	0x0100
        /*04fa*/ 	.byte	0x04
	.zero		1


	//   ....[61]....
        /*04fc*/ 	.word	0x00000b70
        /*0500*/ 	.word	0x000000ff
        /*0504*/ 	.word	0x000001f8
        /*0508*/ 	.short	0x0100
        /*050a*/ 	.byte	0x04
	.zero		1


	//   ....[62]....
        /*050c*/ 	.word	0x00000b80
        /*0510*/ 	.word	0x000000ff
        /*0514*/ 	.word	0x000001e8
        /*0518*/ 	.short	0x0100
        /*051a*/ 	.byte	0x04
	.zero		1


	//   ....[63]....
        /*051c*/ 	.word	0x00000b90
        /*0520*/ 	.word	0x000000ff
        /*0524*/ 	.word	0x00000200
        /*0528*/ 	.short	0x0100
        /*052a*/ 	.byte	0x04
	.zero		1


	//   ....[64]....
        /*052c*/ 	.word	0x00000ba0
        /*0530*/ 	.word	0x000000ff
        /*0534*/ 	.word	0x000001f0
        /*0538*/ 	.short	0x0100
        /*053a*/ 	.byte	0x04
	.zero		1


	//   ....[65]....
        /*053c*/ 	.word	0x00000bb0
        /*0540*/ 	.word	0x000000ff
        /*0544*/ 	.word	0x00000208
        /*0548*/ 	.short	0x0100
        /*054a*/ 	.byte	0x04
	.zero		1


	//   ....[66]....
        /*054c*/ 	.word	0x00000ca0
        /*0550*/ 	.word	0x000000ff
        /*0554*/ 	.word	0x00000210
        /*0558*/ 	.short	0x0100
        /*055a*/ 	.byte	0x06
	.zero		1


	//   ....[67]....
        /*055c*/ 	.word	0x00000cb0
        /*0560*/ 	.word	0x000000ff
        /*0564*/ 	.word	0x00000218
        /*0568*/ 	.short	0x0100
        /*056a*/ 	.byte	0x06
	.zero		1


	//   ....[68]....
        /*056c*/ 	.word	0x00000df0
        /*0570*/ 	.word	0x000000ff
        /*0574*/ 	.word	0x00000220
        /*0578*/ 	.short	0x0100
        /*057a*/ 	.byte	0x06
	.zero		1


	//   ....[69]....
        /*057c*/ 	.word	0x00000e00
        /*0580*/ 	.word	0x000000ff
        /*0584*/ 	.word	0x00000230
        /*0588*/ 	.short	0x0100
        /*058a*/ 	.byte	0x06
	.zero		1


	//   ....[70]....
        /*058c*/ 	.word	0x00000e10
        /*0590*/ 	.word	0x000000ff
        /*0594*/ 	.word	0x00000228
        /*0598*/ 	.short	0x0100
        /*059a*/ 	.byte	0x06
	.zero		1


	//   ....[71]....
        /*059c*/ 	.word	0x00000e20
        /*05a0*/ 	.word	0x000000ff
        /*05a4*/ 	.word	0x00000238
        /*05a8*/ 	.short	0x0100
        /*05aa*/ 	.byte	0x06
	.zero		1


	//   ....[72]....
        /*05ac*/ 	.word	0x00000f50
        /*05b0*/ 	.word	0x000000ff
        /*05b4*/ 	.word	0x00000240
        /*05b8*/ 	.short	0x0100
        /*05ba*/ 	.byte	0x04
	.zero		1


	//   ....[73]....
        /*05bc*/ 	.word	0x00000f60
        /*05c0*/ 	.word	0x000000ff
        /*05c4*/ 	.word	0x00000250
        /*05c8*/ 	.short	0x0100
        /*05ca*/ 	.byte	0x04
	.zero		1


	//   ....[74]....
        /*05cc*/ 	.word	0x00000f70
        /*05d0*/ 	.word	0x000000ff
        /*05d4*/ 	.word	0x00000248
        /*05d8*/ 	.short	0x0100
        /*05da*/ 	.byte	0x04
	.zero		1


	//   ....[75]....
        /*05dc*/ 	.word	0x00000f80
        /*05e0*/ 	.word	0x000000ff
        /*05e4*/ 	.word	0x00000258
        /*05e8*/ 	.short	0x0100
        /*05ea*/ 	.byte	0x04
	.zero		1


	//   ....[76]....
        /*05ec*/ 	.word	0x00001070
        /*05f0*/ 	.word	0x000000ff
        /*05f4*/ 	.word	0x00000260
        /*05f8*/ 	.short	0x0100
        /*05fa*/ 	.byte	0x04
	.zero		1


	//   ....[77]....
        /*05fc*/ 	.word	0x00001080
        /*0600*/ 	.word	0x000000ff
        /*0604*/ 	.word	0x00000270
        /*0608*/ 	.short	0x0100
        /*060a*/ 	.byte	0x04
	.zero		1


	//   ....[78]....
        /*060c*/ 	.word	0x00001090
        /*0610*/ 	.word	0x000000ff
        /*0614*/ 	.word	0x00000268
        /*0618*/ 	.short	0x0100
        /*061a*/ 	.byte	0x04
	.zero		1


	//   ....[79]....
        /*061c*/ 	.word	0x000010a0
        /*0620*/ 	.word	0x000000ff
        /*0624*/ 	.word	0x00000278
        /*0628*/ 	.short	0x0100
        /*062a*/ 	.byte	0x04
	.zero		1


	//   ....[80]....
        /*062c*/ 	.word	0x00001d70
        /*0630*/ 	.word	0x00000000
        /*0634*/ 	.word	0x00000270
        /*0638*/ 	.short	0x010a
        /*063a*/ 	.byte	0xff
	.zero		1


	//   ....[81]....
        /*063c*/ 	.word	0x00001da0
        /*0640*/ 	.word	0x00000000
        /*0644*/ 	.word	0x00000260
        /*0648*/ 	.short	0x0101
        /*064a*/ 	.byte	0xff
	.zero		1


	//   ....[82]....
        /*064c*/ 	.word	0x00001e80
        /*0650*/ 	.word	0x000000ff
        /*0654*/ 	.word	0x000000f0
        /*0658*/ 	.short	0x010a
        /*065a*/ 	.byte	0x04
	.zero		1


	//   ....[83]....
        /*065c*/ 	.word	0x00001f10
        /*0660*/ 	.word	0x000000ff
        /*0664*/ 	.word	0x000000f0
        /*0668*/ 	.short	0x010a
        /*066a*/ 	.byte	0x29
	.zero		1


	//   ....[84]....
        /*066c*/ 	.word	0x00002050
        /*0670*/ 	.word	0x000000ff
        /*0674*/ 	.word	0x000000f0
        /*0678*/ 	.short	0x010a
        /*067a*/ 	.byte	0x06
	.zero		1


	//   ....[85]....
        /*067c*/ 	.word	0x00002310
        /*0680*/ 	.word	0x000000ff
        /*0684*/ 	.word	0x00000218
        /*0688*/ 	.short	0x0101
        /*068a*/ 	.byte	0x05
	.zero		1


	//   ....[86]....
        /*068c*/ 	.word	0x00002330
        /*0690*/ 	.word	0x000000ff
        /*0694*/ 	.word	0x000000f0
        /*0698*/ 	.short	0x010a
        /*069a*/ 	.byte	0x04
	.zero		1


	//   ....[87]....
        /*069c*/ 	.word	0x000023b0
        /*06a0*/ 	.word	0x000000ff
        /*06a4*/ 	.word	0x000000f0
        /*06a8*/ 	.short	0x010a
        /*06aa*/ 	.byte	0x29
	.zero		1


	//   ....[88]....
        /*06ac*/ 	.word	0x000024f0
        /*06b0*/ 	.word	0x000000ff
        /*06b4*/ 	.word	0x000000f0
        /*06b8*/ 	.short	0x010a
        /*06ba*/ 	.byte	0x06
	.zero		1


	//   ....[89]....
        /*06bc*/ 	.word	0x000027d0
        /*06c0*/ 	.word	0x00000003
        /*06c4*/ 	.word	0x00000220
        /*06c8*/ 	.short	0x010a
        /*06ca*/ 	.byte	0xff
	.zero		1


	//   ....[90]....
        /*06cc*/ 	.word	0x00002920
        /*06d0*/ 	.word	0x00000000
        /*06d4*/ 	.word	0x00000000
        /*06d8*/ 	.short	0x0101
        /*06da*/ 	.byte	0xff
	.zero		1


	//   ....[91]....
        /*06dc*/ 	.word	0x00002ee0
        /*06e0*/ 	.word	0x000000ff
        /*06e4*/ 	.word	0x00000000
        /*06e8*/ 	.short	0x010a
        /*06ea*/ 	.byte	0x04
	.zero		1


	//   ....[92]....
        /*06ec*/ 	.word	0x00002f70
        /*06f0*/ 	.word	0x000000ff
        /*06f4*/ 	.word	0x00000000
        /*06f8*/ 	.short	0x010a
        /*06fa*/ 	.byte	0x05
	.zero		1


	//   ....[93]....
        /*06fc*/ 	.word	0x00003000
        /*0700*/ 	.word	0x000000ff
        /*0704*/ 	.word	0x00000000
        /*0708*/ 	.short	0x010a
        /*070a*/ 	.byte	0x05
	.zero		1


	//   ....[94]....
        /*070c*/ 	.word	0x00003090
        /*0710*/ 	.word	0x000000ff
        /*0714*/ 	.word	0x00000000
        /*0718*/ 	.short	0x010a
        /*071a*/ 	.byte	0x05
	.zero		1


	//   ....[95]....
        /*071c*/ 	.word	0x00003120
        /*0720*/ 	.word	0x000000ff
        /*0724*/ 	.word	0x00000000
        /*0728*/ 	.short	0x010a
        /*072a*/ 	.byte	0x05
	.zero		1


	//   ....[96]....
        /*072c*/ 	.word	0x000031b0
        /*0730*/ 	.word	0x000000ff
        /*0734*/ 	.word	0x00000000
        /*0738*/ 	.short	0x010a
        /*073a*/ 	.byte	0x05
	.zero		1


	//   ....[97]....
        /*073c*/ 	.word	0x00003240
        /*0740*/ 	.word	0x000000ff
        /*0744*/ 	.word	0x00000000
        /*0748*/ 	.short	0x010a
        /*074a*/ 	.byte	0x05
	.zero		1


	//   ....[98]....
        /*074c*/ 	.word	0x000032d0
        /*0750*/ 	.word	0x000000ff
        /*0754*/ 	.word	0x00000000
        /*0758*/ 	.short	0x010a
        /*075a*/ 	.byte	0x05
	.zero		1


	//   ....[99]....
        /*075c*/ 	.word	0x00003360
        /*0760*/ 	.word	0x000000ff
        /*0764*/ 	.word	0x00000000
        /*0768*/ 	.short	0x010a
        /*076a*/ 	.byte	0x05
	.zero		1


	//   ....[100]....
        /*076c*/ 	.word	0x000033f0
        /*0770*/ 	.word	0x000000ff
        /*0774*/ 	.word	0x00000000
        /*0778*/ 	.short	0x010a
        /*077a*/ 	.byte	0x05
	.zero		1


	//   ....[101]....
        /*077c*/ 	.word	0x00003480
        /*0780*/ 	.word	0x000000ff
        /*0784*/ 	.word	0x00000000
        /*0788*/ 	.short	0x010a
        /*078a*/ 	.byte	0x05
	.zero		1


	//   ....[102]....
        /*078c*/ 	.word	0x00003510
        /*0790*/ 	.word	0x000000ff
        /*0794*/ 	.word	0x00000000
        /*0798*/ 	.short	0x010a
        /*079a*/ 	.byte	0x05
	.zero		1


	//   ....[103]....
        /*079c*/ 	.word	0x000035a0
        /*07a0*/ 	.word	0x000000ff
        /*07a4*/ 	.word	0x00000000
        /*07a8*/ 	.short	0x010a
        /*07aa*/ 	.byte	0x05
	.zero		1


	//   ....[104]....
        /*07ac*/ 	.word	0x00003630
        /*07b0*/ 	.word	0x000000ff
        /*07b4*/ 	.word	0x00000000
        /*07b8*/ 	.short	0x010a
        /*07ba*/ 	.byte	0x05
	.zero		1


	//   ....[105]....
        /*07bc*/ 	.word	0x000036c0
        /*07c0*/ 	.word	0x000000ff
        /*07c4*/ 	.word	0x00000000
        /*07c8*/ 	.short	0x010a
        /*07ca*/ 	.byte	0x05
	.zero		1


	//   ....[106]....
        /*07cc*/ 	.word	0x00003750
        /*07d0*/ 	.word	0x000000ff
        /*07d4*/ 	.word	0x00000000
        /*07d8*/ 	.short	0x010a
        /*07da*/ 	.byte	0x05
	.zero		1


	//   ....[107]....
        /*07dc*/ 	.word	0x000037e0
        /*07e0*/ 	.word	0x000000ff
        /*07e4*/ 	.word	0x00000000
        /*07e8*/ 	.short	0x010a
        /*07ea*/ 	.byte	0x05
	.zero		1


	//   ....[108]....
        /*07ec*/ 	.word	0x00003870
        /*07f0*/ 	.word	0x000000ff
        /*07f4*/ 	.word	0x00000000
        /*07f8*/ 	.short	0x010a
        /*07fa*/ 	.byte	0x05
	.zero		1


	//   ....[109]....
        /*07fc*/ 	.word	0x00003900
        /*0800*/ 	.word	0x000000ff
        /*0804*/ 	.word	0x00000000
        /*0808*/ 	.short	0x010a
        /*080a*/ 	.byte	0x05
	.zero		1


	//   ....[110]....
        /*080c*/ 	.word	0x00003990
        /*0810*/ 	.word	0x000000ff
        /*0814*/ 	.word	0x00000000
        /*0818*/ 	.short	0x010a
        /*081a*/ 	.byte	0x05
	.zero		1


	//   ....[111]....
        /*081c*/ 	.word	0x00003a20
        /*0820*/ 	.word	0x000000ff
        /*0824*/ 	.word	0x00000000
        /*0828*/ 	.short	0x010a
        /*082a*/ 	.byte	0x05
	.zero		1


	//   ....[112]....
        /*082c*/ 	.word	0x00003ab0
        /*0830*/ 	.word	0x000000ff
        /*0834*/ 	.word	0x00000000
        /*0838*/ 	.short	0x010a
        /*083a*/ 	.byte	0x05
	.zero		1


	//   ....[113]....
        /*083c*/ 	.word	0x00003b40
        /*0840*/ 	.word	0x000000ff
        /*0844*/ 	.word	0x00000000
        /*0848*/ 	.short	0x010a
        /*084a*/ 	.byte	0x05
	.zero		1


	//   ....[114]....
        /*084c*/ 	.word	0x00003bd0
        /*0850*/ 	.word	0x000000ff
        /*0854*/ 	.word	0x00000000
        /*0858*/ 	.short	0x010a
        /*085a*/ 	.byte	0x05
	.zero		1


	//   ....[115]....
        /*085c*/ 	.word	0x00003c60
        /*0860*/ 	.word	0x000000ff
        /*0864*/ 	.word	0x00000000
        /*0868*/ 	.short	0x010a
        /*086a*/ 	.byte	0x05
	.zero		1


	//   ....[116]....
        /*086c*/ 	.word	0x00003cf0
        /*0870*/ 	.word	0x000000ff
        /*0874*/ 	.word	0x00000000
        /*0878*/ 	.short	0x010a
        /*087a*/ 	.byte	0x05
	.zero		1


	//   ....[117]....
        /*087c*/ 	.word	0x00003d80
        /*0880*/ 	.word	0x000000ff
        /*0884*/ 	.word	0x00000000
        /*0888*/ 	.short	0x010a
        /*088a*/ 	.byte	0x05
	.zero		1


	//   ....[118]....
        /*088c*/ 	.word	0x00003e10
        /*0890*/ 	.word	0x000000ff
        /*0894*/ 	.word	0x00000000
        /*0898*/ 	.short	0x010a
        /*089a*/ 	.byte	0x05
	.zero		1


	//   ....[119]....
        /*089c*/ 	.word	0x00003ea0
        /*08a0*/ 	.word	0x000000ff
        /*08a4*/ 	.word	0x00000000
        /*08a8*/ 	.short	0x010a
        /*08aa*/ 	.byte	0x05
	.zero		1


	//   ....[120]....
        /*08ac*/ 	.word	0x00003f40
        /*08b0*/ 	.word	0x00000000
        /*08b4*/ 	.word	0x00000000
        /*08b8*/ 	.short	0x010a
        /*08ba*/ 	.byte	0xff
	.zero		1


	//   ....[121]....
        /*08bc*/ 	.word	0x00004060
        /*08c0*/ 	.word	0x00000002
        /*08c4*/ 	.word	0x00000260
        /*08c8*/ 	.short	0x010a
        /*08ca*/ 	.byte	0xff
	.zero		1


	//   ....[122]....
        /*08cc*/ 	.word	0x000040d0
        /*08d0*/ 	.word	0x00000002
        /*08d4*/ 	.word	0x00000000
        /*08d8*/ 	.short	0x0101
        /*08da*/ 	.byte	0xff
	.zero		1


	//   ....[123]....
        /*08dc*/ 	.word	0x000040f0
        /*08e0*/ 	.word	0x000000ff
        /*08e4*/ 	.word	0x00000230
        /*08e8*/ 	.short	0x010a
        /*08ea*/ 	.byte	0x04
	.zero		1


	//   ....[124]....
        /*08ec*/ 	.word	0x00004210
        /*08f0*/ 	.word	0x00000002
        /*08f4*/ 	.word	0x00000220
        /*08f8*/ 	.short	0x010a
        /*08fa*/ 	.byte	0xff
	.zero		1


	//   ....[125]....
        /*08fc*/ 	.word	0x00004310
        /*0900*/ 	.word	0x00000002
        /*0904*/ 	.word	0x00000000
        /*0908*/ 	.short	0x0101
        /*090a*/ 	.byte	0xff
	.zero		1


	//   ....[126]....
        /*090c*/ 	.word	0x000043a0
        /*0910*/ 	.word	0x000000ff
        /*0914*/ 	.word	0x00000230
        /*0918*/ 	.short	0x0106
        /*091a*/ 	.byte	0x04
	.zero		1


	//   ....[127]....
        /*091c*/ 	.word	0x000043c0
        /*0920*/ 	.word	0x000000ff
        /*0924*/ 	.word	0x00000230
        /*0928*/ 	.short	0x010a
        /*092a*/ 	.byte	0x04
	.zero		1


	//   ....[128]....
        /*092c*/ 	.word	0x00004450
        /*0930*/ 	.word	0x000000ff
        /*0934*/ 	.word	0x00000230
        /*0938*/ 	.short	0x0106
        /*093a*/ 	.byte	0x07
	.zero		1


	//   ....[129]....
        /*093c*/ 	.word	0x00004490
        /*0940*/ 	.word	0x00000000
        /*0944*/ 	.word	0x00000230
        /*0948*/ 	.short	0x010a
        /*094a*/ 	.byte	0xff
	.zero		1


	//   ....[130]....
        /*094c*/ 	.word	0x00004a40
        /*0950*/ 	.word	0x00000002
        /*0954*/ 	.word	0x00000220
        /*0958*/ 	.short	0x010a
        /*095a*/ 	.byte	0xff
	.zero		1


	//   ....[131]....
        /*095c*/ 	.word	0x00004b60
        /*0960*/ 	.word	0x00000000
        /*0964*/ 	.word	0x00000000
        /*0968*/ 	.short	0x0101
        /*096a*/ 	.byte	0xff
	.zero		1


	//   ....[132]....
        /*096c*/ 	.word	0x000050c0
        /*0970*/ 	.word	0x000000ff
        /*0974*/ 	.word	0x00000000
        /*0978*/ 	.short	0x010a
        /*097a*/ 	.byte	0x04
	.zero		1


	//   ....[133]....
        /*097c*/ 	.word	0x000050d0
        /*0980*/ 	.word	0x000000ff
        /*0984*/ 	.word	0x00000250
        /*0988*/ 	.short	0x010a
        /*098a*/ 	.byte	0x1f
	.zero		1


	//   ....[134]....
        /*098c*/ 	.word	0x00005200
        /*0990*/ 	.word	0x000000ff
        /*0994*/ 	.word	0x00000000
        /*0998*/ 	.short	0x010a
        /*099a*/ 	.byte	0x07
	.zero		1


	//   ....[135]....
        /*099c*/ 	.word	0x00005340
        /*09a0*/ 	.word	0x000000ff
        /*09a4*/ 	.word	0x00000000
        /*09a8*/ 	.short	0x010a
        /*09aa*/ 	.byte	0x05
	.zero		1


	//   ....[136]....
        /*09ac*/ 	.word	0x00005570
        /*09b0*/ 	.word	0x000000ff
        /*09b4*/ 	.word	0x00000000
        /*09b8*/ 	.short	0x010a
        /*09ba*/ 	.byte	0x04
	.zero		1


	//   ....[137]....
        /*09bc*/ 	.word	0x00005600
        /*09c0*/ 	.word	0x000000ff
        /*09c4*/ 	.word	0x00000000
        /*09c8*/ 	.short	0x010a
        /*09ca*/ 	.byte	0x04
	.zero		1


	//   ....[138]....
        /*09cc*/ 	.word	0x00005ae0
        /*09d0*/ 	.word	0x00000008
        /*09d4*/ 	.word	0x00000220
        /*09d8*/ 	.short	0x010a
        /*09da*/ 	.byte	0xff
	.zero		1


	//   ....[139]....
        /*09dc*/ 	.word	0x00005c50
        /*09e0*/ 	.word	0x00000000
        /*09e4*/ 	.word	0x00000000
        /*09e8*/ 	.short	0x0101
        /*09ea*/ 	.byte	0xff
	.zero		1


	//   ....[140]....
        /*09ec*/ 	.word	0x00006120
        /*09f0*/ 	.word	0x000000ff
        /*09f4*/ 	.word	0x00000218
        /*09f8*/ 	.short	0x010a
        /*09fa*/ 	.byte	0x15
	.zero		1


	//   ....[141]....
        /*09fc*/ 	.word	0x000062f0
        /*0a00*/ 	.word	0x000000ff
        /*0a04*/ 	.word	0x000001f8
        /*0a08*/ 	.short	0x010a
        /*0a0a*/ 	.byte	0x04
	.zero		1


	//   ....[142]....
        /*0a0c*/ 	.word	0x00006530
        /*0a10*/ 	.word	0x000000ff
        /*0a14*/ 	.word	0x000001e0
        /*0a18*/ 	.short	0x010b
        /*0a1a*/ 	.byte	0x04
	.zero		1


	//   ....[143]....
        /*0a1c*/ 	.word	0x00006540
        /*0a20*/ 	.word	0x000000ff
        /*0a24*/ 	.word	0x00000000
        /*0a28*/ 	.short	0x0101
        /*0a2a*/ 	.byte	0x07
	.zero		1


	//   ....[144]....
        /*0a2c*/ 	.word	0x00006550
        /*0a30*/ 	.word	0x000000ff
        /*0a34*/ 	.word	0x000001f8
        /*0a38*/ 	.short	0x010a
        /*0a3a*/ 	.byte	0x05
	.zero		1


	//   ....[145]....
        /*0a3c*/ 	.word	0x000067b0
        /*0a40*/ 	.word	0x000000ff
        /*0a44*/ 	.word	0x000001e0
        /*0a48*/ 	.short	0x010b
        /*0a4a*/ 	.byte	0x05
	.zero		1


	//   ....[146]....
        /*0a4c*/ 	.word	0x000067c0
        /*0a50*/ 	.word	0x000000ff
        /*0a54*/ 	.word	0x00000000
        /*0a58*/ 	.short	0x0101
        /*0a5a*/ 	.byte	0x07
	.zero		1


	//   ....[147]....
        /*0a5c*/ 	.word	0x000067d0
        /*0a60*/ 	.word	0x000000ff
        /*0a64*/ 	.word	0x000001f8
        /*0a68*/ 	.short	0x010a
        /*0a6a*/ 	.byte	0x04
	.zero		1


	//   ....[148]....
        /*0a6c*/ 	.word	0x00006a40
        /*0a70*/ 	.word	0x000000ff
        /*0a74*/ 	.word	0x000001e0
        /*0a78*/ 	.short	0x010b
        /*0a7a*/ 	.byte	0x04
	.zero		1


	//   ....[149]....
        /*0a7c*/ 	.word	0x00006a50
        /*0a80*/ 	.word	0x000000ff
        /*0a84*/ 	.word	0x00000000
        /*0a88*/ 	.short	0x0101
        /*0a8a*/ 	.byte	0x07
	.zero		1


	//   ....[150]....
        /*0a8c*/ 	.word	0x00006a60
        /*0a90*/ 	.word	0x000000ff
        /*0a94*/ 	.word	0x000001f8
        /*0a98*/ 	.short	0x010a
        /*0a9a*/ 	.byte	0x05
	.zero		1


	//   ....[151]....
        /*0a9c*/ 	.word	0x00006d10
        /*0aa0*/ 	.word	0x000000ff
        /*0aa4*/ 	.word	0x000001e0
        /*0aa8*/ 	.short	0x010b
        /*0aaa*/ 	.byte	0x05
	.zero		1


	//   ....[152]....
        /*0aac*/ 	.word	0x00006d20
        /*0ab0*/ 	.word	0x000000ff
        /*0ab4*/ 	.word	0x00000000
        /*0ab8*/ 	.short	0x0101
        /*0aba*/ 	.byte	0x04
	.zero		1


	//   ....[153]....
        /*0abc*/ 	.word	0x00006d80
        /*0ac0*/ 	.word	0x000000ff
        /*0ac4*/ 	.word	0x00000000
        /*0ac8*/ 	.short	0x010a
        /*0aca*/ 	.byte	0x04
	.zero		1


	//   ....[154]....
        /*0acc*/ 	.word	0x00006e10
        /*0ad0*/ 	.word	0x000000ff
        /*0ad4*/ 	.word	0x00000000
        /*0ad8*/ 	.short	0x010a
        /*0ada*/ 	.byte	0x05
	.zero		1


	//   ....[155]....
        /*0adc*/ 	.word	0x00006eb0
        /*0ae0*/ 	.word	0x00000000
        /*0ae4*/ 	.word	0x00000000
        /*0ae8*/ 	.short	0x010a
        /*0aea*/ 	.byte	0xff
	.zero		1


	//   ....[156]....
        /*0aec*/ 	.word	0x00007220
        /*0af0*/ 	.word	0x00000000
        /*0af4*/ 	.word	0x00000220
        /*0af8*/ 	.short	0x010a
        /*0afa*/ 	.byte	0xff
	.zero		1


	//   ....[157]....
        /*0afc*/ 	.word	0x000072f0
        /*0b00*/ 	.word	0x00000000
        /*0b04*/ 	.word	0x00000000
        /*0b08*/ 	.short	0x0101
        /*0b0a*/ 	.byte	0xff
	.zero		1


	//   ....[158]....
        /*0b0c*/ 	.word	0x00007fb0
        /*0b10*/ 	.word	0x00000000
        /*0b14*/ 	.word	0x000001e0
        /*0b18*/ 	.short	0x010a
        /*0b1a*/ 	.byte	0xff
	.zero		1


	//   ....[159]....
        /*0b1c*/ 	.word	0x00008020
        /*0b20*/ 	.word	0x00000068
        /*0b24*/ 	.word	0x00000240
        /*0b28*/ 	.short	0x010a
        /*0b2a*/ 	.byte	0xff
	.zero		1


	//   ....[160]....
        /*0b2c*/ 	.word	0x00008110
        /*0b30*/ 	.word	0x00000000
        /*0b34*/ 	.word	0x000001e0
        /*0b38*/ 	.short	0x010a
        /*0b3a*/ 	.byte	0xff
	.zero		1


	//   ....[161]....
        /*0b3c*/ 	.word	0x00008230
        /*0b40*/ 	.word	0x00000068
        /*0b44*/ 	.word	0x00000240
        /*0b48*/ 	.short	0x010a
        /*0b4a*/ 	.byte	0xff
	.zero		1


	//   ....[162]....
        /*0b4c*/ 	.word	0x000090b0
        /*0b50*/ 	.word	0x00000000
        /*0b54*/ 	.word	0x00000000
        /*0b58*/ 	.short	0x0101
        /*0b5a*/ 	.byte	0xff
	.zero		1


	//   ....[163]....
        /*0b5c*/ 	.word	0x000090c0
        /*0b60*/ 	.word	0x00000014
        /*0b64*/ 	.word	0x000001e0
        /*0b68*/ 	.short	0x010a
        /*0b6a*/ 	.byte	0xff
	.zero		1


	//   ....[164]....
        /*0b6c*/ 	.word	0x00009180
        /*0b70*/ 	.word	0x00000014
        /*0b74*/ 	.word	0x000001e0
        /*0b78*/ 	.short	0x010a
        /*0b7a*/ 	.byte	0xff
	.zero		1


	//   ....[165]....
        /*0b7c*/ 	.word	0x0000a060
        /*0b80*/ 	.word	0x0000002e
        /*0b84*/ 	.word	0x00000000
        /*0b88*/ 	.short	0x0101
        /*0b8a*/ 	.byte	0xff
	.zero		1


	//   ....[166]....
        /*0b8c*/ 	.word	0x0000a0a0
        /*0b90*/ 	.word	0x00000015
        /*0b94*/ 	.word	0x000001e0
        /*0b98*/ 	.short	0x010a
        /*0b9a*/ 	.byte	0xff
	.zero		1


	//   ....[167]....
        /*0b9c*/ 	.word	0x0000a170
        /*0ba0*/ 	.word	0x00000015
        /*0ba4*/ 	.word	0x000001e0
        /*0ba8*/ 	.short	0x010a
        /*0baa*/ 	.byte	0xff
	.zero		1


	//   ....[168]....
        /*0bac*/ 	.word	0x0000b060
        /*0bb0*/ 	.word	0x0000002e
        /*0bb4*/ 	.word	0x00000000
        /*0bb8*/ 	.short	0x0101
        /*0bba*/ 	.byte	0xff
	.zero		1


	//   ....[169]....
        /*0bbc*/ 	.word	0x0000b080
        /*0bc0*/ 	.word	0x00000002
        /*0bc4*/ 	.word	0x000001e0
        /*0bc8*/ 	.short	0x010a
        /*0bca*/ 	.byte	0xff
	.zero		1


	//   ....[170]....
        /*0bcc*/ 	.word	0x0000b130
        /*0bd0*/ 	.word	0x00000002
        /*0bd4*/ 	.word	0x000001e0
        /*0bd8*/ 	.short	0x010a
        /*0bda*/ 	.byte	0xff
	.zero		1


	//   ....[171]....
        /*0bdc*/ 	.word	0x0000b9d0
        /*0be0*/ 	.word	0x000000ff
        /*0be4*/ 	.word	0x00000000
        /*0be8*/ 	.short	0x0101
        /*0bea*/ 	.byte	0x04
	.zero		1


	//   ....[172]....
        /*0bec*/ 	.word	0x0000c030
        /*0bf0*/ 	.word	0x00000000
        /*0bf4*/ 	.word	0x00000000
        /*0bf8*/ 	.short	0x0101
        /*0bfa*/ 	.byte	0xff
	.zero		1


	//   ....[173]....
        /*0bfc*/ 	.word	0x0000c2e0
        /*0c00*/ 	.word	0x000000ff
        /*0c04*/ 	.word	0x00000000
        /*0c08*/ 	.short	0x0101
        /*0c0a*/ 	.byte	0x04
	.zero		1


	//   ....[174]....
        /*0c0c*/ 	.word	0x0000c300
        /*0c10*/ 	.word	0x00000000
        /*0c14*/ 	.word	0x00000270
        /*0c18*/ 	.short	0x010a
        /*0c1a*/ 	.byte	0xff
	.zero		1


	//   ....[175]....
        /*0c1c*/ 	.word	0x0000c360
        /*0c20*/ 	.word	0x00000000
        /*0c24*/ 	.word	0x000000f0
        /*0c28*/ 	.short	0x010a
        /*0c2a*/ 	.byte	0xff
	.zero		1


	//   ....[176]....
        /*0c2c*/ 	.word	0x0000c3c0
        /*0c30*/ 	.word	0x00000000
        /*0c34*/ 	.word	0x000000f0
        /*0c38*/ 	.short	0x010a
        /*0c3a*/ 	.byte	0xff
	.zero		1


	//   ....[177]....
        /*0c3c*/ 	.word	0x0000c410
        /*0c40*/ 	.word	0x00000003
        /*0c44*/ 	.word	0x00000220
        /*0c48*/ 	.short	0x010a
        /*0c4a*/ 	.byte	0xff
	.zero		1


	//   ....[178]....
        /*0c4c*/ 	.word	0x0000c470
        /*0c50*/ 	.word	0x00000000
        /*0c54*/ 	.word	0x00000000
        /*0c58*/ 	.short	0x010a
        /*0c5a*/ 	.byte	0xff
	.zero		1


	//   ....[179]....
        /*0c5c*/ 	.word	0x0000c4d0
        /*0c60*/ 	.word	0x00000000
        /*0c64*/ 	.word	0x00000000
        /*0c68*/ 	.short	0x010a
        /*0c6a*/ 	.byte	0xff
	.zero		1


	//   ....[180]....
        /*0c6c*/ 	.word	0x0000c530
        /*0c70*/ 	.word	0x00000000
        /*0c74*/ 	.word	0x00000000
        /*0c78*/ 	.short	0x010a
        /*0c7a*/ 	.byte	0xff
	.zero		1


	//   ....[181]....
        /*0c7c*/ 	.word	0x0000c590
        /*0c80*/ 	.word	0x00000000
        /*0c84*/ 	.word	0x00000000
        /*0c88*/ 	.short	0x010a
        /*0c8a*/ 	.byte	0xff
	.zero		1


	//   ....[182]....
        /*0c8c*/ 	.word	0x0000c5f0
        /*0c90*/ 	.word	0x00000000
        /*0c94*/ 	.word	0x00000000
        /*0c98*/ 	.short	0x010a
        /*0c9a*/ 	.byte	0xff
	.zero		1


	//   ....[183]....
        /*0c9c*/ 	.word	0x0000c650
        /*0ca0*/ 	.word	0x00000000
        /*0ca4*/ 	.word	0x00000000
        /*0ca8*/ 	.short	0x010a
        /*0caa*/ 	.byte	0xff
	.zero		1


	//   ....[184]....
        /*0cac*/ 	.word	0x0000c6b0
        /*0cb0*/ 	.word	0x00000000
        /*0cb4*/ 	.word	0x00000000
        /*0cb8*/ 	.short	0x010a
        /*0cba*/ 	.byte	0xff
	.zero		1


	//   ....[185]....
        /*0cbc*/ 	.word	0x0000c710
        /*0cc0*/ 	.word	0x00000000
        /*0cc4*/ 	.word	0x00000000
        /*0cc8*/ 	.short	0x010a
        /*0cca*/ 	.byte	0xff
	.zero		1


	//   ....[186]....
        /*0ccc*/ 	.word	0x0000c770
        /*0cd0*/ 	.word	0x00000000
        /*0cd4*/ 	.word	0x00000000
        /*0cd8*/ 	.short	0x010a
        /*0cda*/ 	.byte	0xff
	.zero		1


	//   ....[187]....
        /*0cdc*/ 	.word	0x0000c7d0
        /*0ce0*/ 	.word	0x00000000
        /*0ce4*/ 	.word	0x00000000
        /*0ce8*/ 	.short	0x010a
        /*0cea*/ 	.byte	0xff
	.zero		1


	//   ....[188]....
        /*0cec*/ 	.word	0x0000c830
        /*0cf0*/ 	.word	0x00000000
        /*0cf4*/ 	.word	0x00000000
        /*0cf8*/ 	.short	0x010a
        /*0cfa*/ 	.byte	0xff
	.zero		1


	//   ....[189]....
        /*0cfc*/ 	.word	0x0000c890
        /*0d00*/ 	.word	0x00000000
        /*0d04*/ 	.word	0x00000000
        /*0d08*/ 	.short	0x010a
        /*0d0a*/ 	.byte	0xff
	.zero		1


	//   ....[190]....
        /*0d0c*/ 	.word	0x0000c8f0
        /*0d10*/ 	.word	0x00000000
        /*0d14*/ 	.word	0x00000000
        /*0d18*/ 	.short	0x010a
        /*0d1a*/ 	.byte	0xff
	.zero		1


	//   ....[191]....
        /*0d1c*/ 	.word	0x0000c950
        /*0d20*/ 	.word	0x00000000
        /*0d24*/ 	.word	0x00000000
        /*0d28*/ 	.short	0x010a
        /*0d2a*/ 	.byte	0xff
	.zero		1


	//   ....[192]....
        /*0d2c*/ 	.word	0x0000c9b0
        /*0d30*/ 	.word	0x00000000
        /*0d34*/ 	.word	0x00000000
        /*0d38*/ 	.short	0x010a
        /*0d3a*/ 	.byte	0xff
	.zero		1


	//   ....[193]....
        /*0d3c*/ 	.word	0x0000ca10
        /*0d40*/ 	.word	0x00000000
        /*0d44*/ 	.word	0x00000000
        /*0d48*/ 	.short	0x010a
        /*0d4a*/ 	.byte	0xff
	.zero		1


	//   ....[194]....
        /*0d4c*/ 	.word	0x0000ca70
        /*0d50*/ 	.word	0x00000000
        /*0d54*/ 	.word	0x00000000
        /*0d58*/ 	.short	0x010a
        /*0d5a*/ 	.byte	0xff
	.zero		1


	//   ....[195]....
        /*0d5c*/ 	.word	0x0000cad0
        /*0d60*/ 	.word	0x00000000
        /*0d64*/ 	.word	0x00000000
        /*0d68*/ 	.short	0x010a
        /*0d6a*/ 	.byte	0xff
	.zero		1


	//   ....[196]....
        /*0d6c*/ 	.word	0x0000cb30
        /*0d70*/ 	.word	0x00000000
        /*0d74*/ 	.word	0x00000000
        /*0d78*/ 	.short	0x010a
        /*0d7a*/ 	.byte	0xff
	.zero		1


	//   ....[197]....
        /*0d7c*/ 	.word	0x0000cb90
        /*0d80*/ 	.word	0x00000000
        /*0d84*/ 	.word	0x00000000
        /*0d88*/ 	.short	0x010a
        /*0d8a*/ 	.byte	0xff
	.zero		1


	//   ....[198]....
        /*0d8c*/ 	.word	0x0000cbf0
        /*0d90*/ 	.word	0x00000000
        /*0d94*/ 	.word	0x00000000
        /*0d98*/ 	.short	0x010a
        /*0d9a*/ 	.byte	0xff
	.zero		1


	//   ....[199]....
        /*0d9c*/ 	.word	0x0000cc50
        /*0da0*/ 	.word	0x00000000
        /*0da4*/ 	.word	0x00000000
        /*0da8*/ 	.short	0x010a
        /*0daa*/ 	.byte	0xff
	.zero		1


	//   ....[200]....
        /*0dac*/ 	.word	0x0000ccb0
        /*0db0*/ 	.word	0x00000000
        /*0db4*/ 	.word	0x00000000
        /*0db8*/ 	.short	0x010a
        /*0dba*/ 	.byte	0xff
	.zero		1


	//   ....[201]....
        /*0dbc*/ 	.word	0x0000cd10
        /*0dc0*/ 	.word	0x00000000
        /*0dc4*/ 	.word	0x00000000
        /*0dc8*/ 	.short	0x010a
        /*0dca*/ 	.byte	0xff
	.zero		1


	//   ....[202]....
        /*0dcc*/ 	.word	0x0000cd70
        /*0dd0*/ 	.word	0x00000000
        /*0dd4*/ 	.word	0x00000000
        /*0dd8*/ 	.short	0x010a
        /*0dda*/ 	.byte	0xff
	.zero		1


	//   ....[203]....
        /*0ddc*/ 	.word	0x0000cdd0
        /*0de0*/ 	.word	0x00000000
        /*0de4*/ 	.word	0x00000000
        /*0de8*/ 	.short	0x010a
        /*0dea*/ 	.byte	0xff
	.zero		1


	//   ....[204]....
        /*0dec*/ 	.word	0x0000ce30
        /*0df0*/ 	.word	0x00000000
        /*0df4*/ 	.word	0x00000000
        /*0df8*/ 	.short	0x010a
        /*0dfa*/ 	.byte	0xff
	.zero		1


	//   ....[205]....
        /*0dfc*/ 	.word	0x0000ce90
        /*0e00*/ 	.word	0x00000000
        /*0e04*/ 	.word	0x00000000
        /*0e08*/ 	.short	0x010a
        /*0e0a*/ 	.byte	0xff
	.zero		1


	//   ....[206]....
        /*0e0c*/ 	.word	0x0000cef0
        /*0e10*/ 	.word	0x00000000
        /*0e14*/ 	.word	0x00000000
        /*0e18*/ 	.short	0x010a
        /*0e1a*/ 	.byte	0xff
	.zero		1


	//   ....[207]....
        /*0e1c*/ 	.word	0x0000cf40
        /*0e20*/ 	.word	0x00000002
        /*0e24*/ 	.word	0x00000260
        /*0e28*/ 	.short	0x010a
        /*0e2a*/ 	.byte	0xff
	.zero		1


	//   ....[208]....
        /*0e2c*/ 	.word	0x0000cfa0
        /*0e30*/ 	.word	0x00000002
        /*0e34*/ 	.word	0x00000230
        /*0e38*/ 	.short	0x010a
        /*0e3a*/ 	.byte	0xff
	.zero		1


	//   ....[209]....
        /*0e3c*/ 	.word	0x0000cff0
        /*0e40*/ 	.word	0x00000002
        /*0e44*/ 	.word	0x00000220
        /*0e48*/ 	.short	0x010a
        /*0e4a*/ 	.byte	0xff
	.zero		1


	//   ....[210]....
        /*0e4c*/ 	.word	0x0000d050
        /*0e50*/ 	.word	0x00000000
        /*0e54*/ 	.word	0x00000230
        /*0e58*/ 	.short	0x010a
        /*0e5a*/ 	.byte	0xff
	.zero		1


	//   ....[211]....
        /*0e5c*/ 	.word	0x0000d0a0
        /*0e60*/ 	.word	0x00000002
        /*0e64*/ 	.word	0x00000220
        /*0e68*/ 	.short	0x010a
        /*0e6a*/ 	.byte	0xff
	.zero		1


	//   ....[212]....
        /*0e6c*/ 	.word	0x0000d100
        /*0e70*/ 	.word	0x00000000
        /*0e74*/ 	.word	0x00000250
        /*0e78*/ 	.short	0x010a
        /*0e7a*/ 	.byte	0xff
	.zero		1


	//   ....[213]....
        /*0e7c*/ 	.word	0x0000d160
        /*0e80*/ 	.word	0x00000000
        /*0e84*/ 	.word	0x00000000
        /*0e88*/ 	.short	0x010a
        /*0e8a*/ 	.byte	0xff
	.zero		1


	//   ....[214]....
        /*0e8c*/ 	.word	0x0000d1c0
        /*0e90*/ 	.word	0x00000000
        /*0e94*/ 	.word	0x00000000
        /*0e98*/ 	.short	0x010a
        /*0e9a*/ 	.byte	0xff
	.zero		1


	//   ....[215]....
        /*0e9c*/ 	.word	0x0000d220
        /*0ea0*/ 	.word	0x00000000
        /*0ea4*/ 	.word	0x00000000
        /*0ea8*/ 	.short	0x010a
        /*0eaa*/ 	.byte	0xff
	.zero		1


	//   ....[216]....
        /*0eac*/ 	.word	0x0000d270
        /*0eb0*/ 	.word	0x00000008
        /*0eb4*/ 	.word	0x00000220
        /*0eb8*/ 	.short	0x010a
        /*0eba*/ 	.byte	0xff
	.zero		1


	//   ....[217]....
        /*0ebc*/ 	.word	0x0000d2d0
        /*0ec0*/ 	.word	0x00000000
        /*0ec4*/ 	.word	0x00000218
        /*0ec8*/ 	.short	0x010a
        /*0eca*/ 	.byte	0xff
	.zero		1


	//   ....[218]....
        /*0ecc*/ 	.word	0x0000d330
        /*0ed0*/ 	.word	0x00000000
        /*0ed4*/ 	.word	0x000001f8
        /*0ed8*/ 	.short	0x010a
        /*0eda*/ 	.byte	0xff
	.zero		1


	//   ....[219]....
        /*0edc*/ 	.word	0x0000d390
        /*0ee0*/ 	.word	0x00000000
        /*0ee4*/ 	.word	0x000001f8
        /*0ee8*/ 	.short	0x010a
        /*0eea*/ 	.byte	0xff
	.zero		1


	//   ....[220]....
        /*0eec*/ 	.word	0x0000d3f0
        /*0ef0*/ 	.word	0x00000000
        /*0ef4*/ 	.word	0x000001f8
        /*0ef8*/ 	.short	0x010a
        /*0efa*/ 	.byte	0xff
	.zero		1


	//   ....[221]....
        /*0efc*/ 	.word	0x0000d450
        /*0f00*/ 	.word	0x00000002
        /*0f04*/ 	.word	0x000001f8
        /*0f08*/ 	.short	0x010a
        /*0f0a*/ 	.byte	0xff
	.zero		1


	//   ....[222]....
        /*0f0c*/ 	.word	0x0000d4b0
        /*0f10*/ 	.word	0x00000000
        /*0f14*/ 	.word	0x00000000
        /*0f18*/ 	.short	0x010a
        /*0f1a*/ 	.byte	0xff
	.zero		1


	//   ....[223]....
        /*0f1c*/ 	.word	0x0000d510
        /*0f20*/ 	.word	0x00000000
        /*0f24*/ 	.word	0x00000000
        /*0f28*/ 	.short	0x010a
        /*0f2a*/ 	.byte	0xff
	.zero		1


	//   ....[224]....
        /*0f2c*/ 	.word	0x0000d560
        /*0f30*/ 	.word	0x00000000
        /*0f34*/ 	.word	0x00000220
        /*0f38*/ 	.short	0x010a
        /*0f3a*/ 	.byte	0xff
	.zero		1


	//   ....[225]....
        /*0f3c*/ 	.word	0x0000d5b0
        /*0f40*/ 	.word	0x00000000
        /*0f44*/ 	.word	0x000001e0
        /*0f48*/ 	.short	0x010a
        /*0f4a*/ 	.byte	0xff
	.zero		1


	//   ....[226]....
        /*0f4c*/ 	.word	0x0000d600
        /*0f50*/ 	.word	0x00000068
        /*0f54*/ 	.word	0x00000240
        /*0f58*/ 	.short	0x010a
        /*0f5a*/ 	.byte	0xff
	.zero		1


	//   ....[227]....
        /*0f5c*/ 	.word	0x0000d650
        /*0f60*/ 	.word	0x00000014
        /*0f64*/ 	.word	0x000001e0
        /*0f68*/ 	.short	0x010a
        /*0f6a*/ 	.byte	0xff
	.zero		1


	//   ....[228]....
        /*0f6c*/ 	.word	0x0000d6a0
        /*0f70*/ 	.word	0x00000015
        /*0f74*/ 	.word	0x000001e0
        /*0f78*/ 	.short	0x010a
        /*0f7a*/ 	.byte	0xff
	.zero		1


	//   ....[229]....
        /*0f7c*/ 	.word	0x0000d6f0
        /*0f80*/ 	.word	0x00000002
        /*0f84*/ 	.word	0x000001e0
        /*0f88*/ 	.short	0x010a
        /*0f8a*/ 	.byte	0xff
	.zero		1


	//----- nvinfo : EIATTR_NUM_MBARRIERS
	.align		4
.L_47:
        /*0f8c*/ 	.byte	0x03, 0x38
        /*0f8e*/ 	.short	0x0050


	//----- nvinfo : EIATTR_EXIT_INSTR_OFFSETS
	.align		4
        /*0f90*/ 	.byte	0x04, 0x1c
        /*0f92*/ 	.short	(.L_49 - .L_48)


	//   ....[0]....
.L_48:
        /*0f94*/ 	.word	0x00003f70


	//   ....[1]....
        /*0f98*/ 	.word	0x00004460


	//   ....[2]....
        /*0f9c*/ 	.word	0x000044c0


	//   ....[3]....
        /*0fa0*/ 	.word	0x00005860


	//   ....[4]....
        /*0fa4*/ 	.word	0x00006ee0


	//   ....[5]....
        /*0fa8*/ 	.word	0x00006f20


	//   ....[6]....
        /*0fac*/ 	.word	0x0000c1d0


	//   ....[7]....
        /*0fb0*/ 	.word	0x0000c250


	//   ....[8]....
        /*0fb4*/ 	.word	0x0000c280


	//   ....[9]....
        /*0fb8*/ 	.word	0x0000c2f0


	//----- nvinfo : EIATTR_MAX_THREADS
	.align		4
.L_49:
        /*0fbc*/ 	.byte	0x04, 0x05
        /*0fbe*/ 	.short	(.L_51 - .L_50)
.L_50:
        /*0fc0*/ 	.word	0x00000100
        /*0fc4*/ 	.word	0x00000001
        /*0fc8*/ 	.word	0x00000001


	//----- nvinfo : EIATTR_CRS_STACK_SIZE
	.align		4
.L_51:
        /*0fcc*/ 	.byte	0x04, 0x1e
        /*0fce*/ 	.short	(.L_53 - .L_52)
.L_52:
        /*0fd0*/ 	.word	0x00000000


	//----- nvinfo : EIATTR_CBANK_PARAM_SIZE
	.align		4
.L_53:
        /*0fd4*/ 	.byte	0x03, 0x19
        /*0fd6*/ 	.short	0x0c00


	//----- nvinfo : EIATTR_PARAM_CBANK
	.align		4
        /*0fd8*/ 	.byte	0x04, 0x0a
        /*0fda*/ 	.short	(.L_55 - .L_54)
	.align		4
.L_54:
        /*0fdc*/ 	.word	index@(.nv.constant0._ZN7cutlass13device_kernelINS_4gemm6kernel13GemmUniversalIN4cute5tupleIJiiiiEEENS1_10collective13CollectiveMmaINS1_46MainloopSm100TmaUmmaWarpSpecializedBlockScaledILi30ELi2ELi2ENS5_IJNS4_1CILi8EEENSA_ILi1EEESC_EEEEENS5_IJNSA_ILi128EEENSA_ILi64EEESG_EEENS5_IJNS_12float_e2m1_tENS_13float_ue4m3_tEEEENS5_IJNS5_IJlSC_lEEENS4_6LayoutINS5_IJNS5_IJNS5_IJNSA_ILi32EEENSA_ILi4EEEEEEiEEENS5_IJNS5_IJNSA_ILi16EEESO_EEEiEEENS5_IJSC_iEEEEEENS5_IJST_NS5_IJNS5_IJNSA_ILi0EEESC_EEENSA_ILi512EEEEEENS5_IJSW_iEEEEEEEEEEESK_S13_NS4_8TiledMMAINS4_8MMA_AtomIJNS4_17SM100_MMA_MXF4_SSISI_SI_fSJ_Li128ELi64ELi16ELNS4_4UMMA5MajorE0ELS18_0ELNS17_7ScaleInE0ELS19_0EEEEEENSM_INS5_IJSC_SC_SC_EEENS5_IJSW_SW_SW_EEEEENS5_IJNS4_10UnderscoreES1F_S1F_EEEEENS5_IJNS4_13SM90_TMA_LOADES1I_EEENS5_IJNS4_14ComposedLayoutINS4_7SwizzleILi1ELi4ELi3EEENS4_18smem_ptr_flag_bitsILi4EEENSM_INS5_IJSB_SG_EEENS5_IJSG_SC_EEEEEEENSM_INS5_IJNS5_IJNS5_IJSP_SC_EEESS_EEESC_NS5_IJSC_SC_EEEEEENS5_IJNS5_IJNS5_IJSS_SY_EEESX_EEESW_NS5_IJSO_SY_EEEEEEEEEEEvNS4_8identityENS5_IJNS4_23SM90_TMA_LOAD_MULTICASTES24_EEES22_vS23_EENS_8epilogue10collective18CollectiveEpilogueINS27_23Sm100TmaWarpSpecializedILi3ELi2ELi16ELb1ELb0EEEJNS5_IJSG_SG_SG_EEENS5_IJNSM_ISG_SC_EENSM_INS5_IJSR_NSA_ILi2EEEEEENS5_IJSC_SN_EEEEEEEENS_10bfloat16_tESL_S2J_SL_NS27_6fusion15FusionCallbacksIS2B_NS2K_17LinearCombinationIS2J_fS2J_fLNS_15FloatRoundStyleE2EEES2C_S2I_JEEENS4_5SM1004TMEM4LOAD26SM100_TMEM_LOAD_32dp32b16xES1I_NS1K_IS1M_NS1N_ILi16EEENSM_INS5_IJSB_SR_EEENS5_IJSR_SC_EEEEEEENS4_39AutoVectorizingCopyWithAssumedAlignmentILi128EEENS4_14SM90_TMA_STOREES2Y_S30_S30_EEEvvEEEEvNT_6ParamsE)
        /*0fe0*/ 	.short	0x0380
        /*0fe2*/ 	.short	0x0c00


	//----- nvinfo : EIATTR_SW_WAR
	.align		4
.L_55:
        /*0fe4*/ 	.byte	0x04, 0x36
        /*0fe6*/ 	.short	(.L_57 - .L_56)
.L_56:
        /*0fe8*/ 	.word	0x00000008
.L_57:


//--------------------- .nv.callgraph             --------------------------
	.section	.nv.callgraph,"",@"SHT_CUDA_CALLGRAPH"
	.align	4
	.sectionentsize	8
	.align		4
        /*0000*/ 	.word	0x00000000
	.align		4
        /*0004*/ 	.word	0xffffffff
	.align		4
        /*0008*/ 	.word	index@(_ZN7cutlass13device_kernelINS_4gemm6kernel13GemmUniversalIN4cute5tupleIJiiiiEEENS1_10collective13CollectiveMmaINS1_46MainloopSm100TmaUmmaWarpSpecializedBlockScaledILi30ELi2ELi2ENS5_IJNS4_1CILi8EEENSA_ILi1EEESC_EEEEENS5_IJNSA_ILi128EEENSA_ILi64EEESG_EEENS5_IJNS_12float_e2m1_tENS_13float_ue4m3_tEEEENS5_IJNS5_IJlSC_lEEENS4_6LayoutINS5_IJNS5_IJNS5_IJNSA_ILi32EEENSA_ILi4EEEEEEiEEENS5_IJNS5_IJNSA_ILi16EEESO_EEEiEEENS5_IJSC_iEEEEEENS5_IJST_NS5_IJNS5_IJNSA_ILi0EEESC_EEENSA_ILi512EEEEEENS5_IJSW_iEEEEEEEEEEESK_S13_NS4_8TiledMMAINS4_8MMA_AtomIJNS4_17SM100_MMA_MXF4_SSISI_SI_fSJ_Li128ELi64ELi16ELNS4_4UMMA5MajorE0ELS18_0ELNS17_7ScaleInE0ELS19_0EEEEEENSM_INS5_IJSC_SC_SC_EEENS5_IJSW_SW_SW_EEEEENS5_IJNS4_10UnderscoreES1F_S1F_EEEEENS5_IJNS4_13SM90_TMA_LOADES1I_EEENS5_IJNS4_14ComposedLayoutINS4_7SwizzleILi1ELi4ELi3EEENS4_18smem_ptr_flag_bitsILi4EEENSM_INS5_IJSB_SG_EEENS5_IJSG_SC_EEEEEEENSM_INS5_IJNS5_IJNS5_IJSP_SC_EEESS_EEESC_NS5_IJSC_SC_EEEEEENS5_IJNS5_IJNS5_IJSS_SY_EEESX_EEESW_NS5_IJSO_SY_EEEEEEEEEEEvNS4_8identityENS5_IJNS4_23SM90_TMA_LOAD_MULTICASTES24_EEES22_vS23_EENS_8epilogue10collective18CollectiveEpilogueINS27_23Sm100TmaWarpSpecializedILi3ELi2ELi16ELb1ELb0EEEJNS5_IJSG_SG_SG_EEENS5_IJNSM_ISG_SC_EENSM_INS5_IJSR_NSA_ILi2EEEEEENS5_IJSC_SN_EEEEEEEENS_10bfloat16_tESL_S2J_SL_NS27_6fusion15FusionCallbacksIS2B_NS2K_17LinearCombinationIS2J_fS2J_fLNS_15FloatRoundStyleE2EEES2C_S2I_JEEENS4_5SM1004TMEM4LOAD26SM100_TMEM_LOAD_32dp32b16xES1I_NS1K_IS1M_NS1N_ILi16EEENSM_INS5_IJSB_SR_EEENS5_IJSR_SC_EEEEEEENS4_39AutoVectorizingCopyWithAssumedAlignmentILi128EEENS4_14SM90_TMA_STOREES2Y_S30_S30_EEEvvEEEEvNT_6ParamsE)
	.align		4
        /*000c*/ 	.word	index@(__assertfail)
	.align		4
        /*0010*/ 	.word	0x00000000
	.align		4
        /*0014*/ 	.word	0xfffffffe
	.align		4
        /*0018*/ 	.word	0x00000000
	.align		4
        /*001c*/ 	.word	0xfffffffd
	.align		4
        /*0020*/ 	.word	0x00000000
	.align		4
        /*0024*/ 	.word	0xfffffffc


//--------------------- .nv.constant4             --------------------------
	.section	.nv.constant4,"a",@progbits
	.align	8
	.align		8
.nv.constant4:
        /*0000*/ 	.dword	__assertfail
	.align		8
        /*0008*/ 	.dword	__unnamed_1
	.align		8
        /*0010*/ 	.dword	__unnamed_2
	.align		8
        /*0018*/ 	.dword	_ZN40_INTERNAL_53de98c3_4_k_cu_80833ac7_360444cuda3std3__45__cpo5beginE
	.align		8
        /*0020*/ 	.dword	_ZN40_INTERNAL_53de98c3_4_k_cu_80833ac7_360444cuda3std3__45__cpo3endE
	.align		8
        /*0028*/ 	.dword	_ZN40_INTERNAL_53de98c3_4_k_cu_80833ac7_360444cuda3std3__45__cpo6cbeginE
	.align		8
        /*0030*/ 	.dword	_ZN40_INTERNAL_53de98c3_4_k_cu_80833ac7_360444cuda3std3__45__cpo4cendE
	.align		8
        /*0038*/ 	.dword	_ZN40_INTERNAL_53de98c3_4_k_cu_80833ac7_360444cuda3std3__442_GLOBAL__N__53de98c3_4_k_cu_80833ac7_360446ignoreE
	.align		8
        /*0040*/ 	.dword	_ZN40_INTERNAL_53de98c3_4_k_cu_80833ac7_360444cuda3std3__419piecewise_constructE
	.align		8
        /*0048*/ 	.dword	_ZN40_INTERNAL_53de98c3_4_k_cu_80833ac7_360444cuda3std3__48in_placeE
	.align		8
        /*0050*/ 	.dword	_ZN40_INTERNAL_53de98c3_4_k_cu_80833ac7_360444cuda3std6ranges3__45__cpo4swapE
	.align		8
        /*0058*/ 	.dword	_ZN40_INTERNAL_53de98c3_4_k_cu_80833ac7_360444cuda3std6ranges3__45__cpo9iter_moveE
	.align		8
        /*0060*/ 	.dword	_ZN40_INTERNAL_53de98c3_4_k_cu_80833ac7_360444cute7productE
	.align		8
        /*0068*/ 	.dword	_ZN40_INTERNAL_53de98c3_4_k_cu_80833ac7_360444cute1_E
	.align		8
        /*0070*/ 	.dword	$str$25
	.align		8
        /*0078*/ 	.dword	$str$26
	.align		8
        /*0080*/ 	.dword	$str$29
	.align		8
        /*0088*/ 	.dword	$str$30


//--------------------- .text._ZN7cutlass13device_kernelINS_4gemm6kernel13GemmUniversalIN4cute5tupleIJiiiiEEENS1_10collective13CollectiveMmaINS1_46MainloopSm100TmaUmmaWarpSpecializedBlockScaledILi30ELi2ELi2ENS5_IJNS4_1CILi8EEENSA_ILi1EEESC_EEEEENS5_IJNSA_ILi128EEENSA_ILi64EEESG_EEENS5_IJNS_12float_e2m1_tENS_13float_ue4m3_tEEEENS5_IJNS5_IJlSC_lEEENS4_6LayoutINS5_IJNS5_IJNS5_IJNSA_ILi32EEENSA_ILi4EEEEEEiEEENS5_IJNS5_IJNSA_ILi16EEESO_EEEiEEENS5_IJSC_iEEEEEENS5_IJST_NS5_IJNS5_IJNSA_ILi0EEESC_EEENSA_ILi512EEEEEENS5_IJSW_iEEEEEEEEEEESK_S13_NS4_8TiledMMAINS4_8MMA_AtomIJNS4_17SM100_MMA_MXF4_SSISI_SI_fSJ_Li128ELi64ELi16ELNS4_4UMMA5MajorE0ELS18_0ELNS17_7ScaleInE0ELS19_0EEEEEENSM_INS5_IJSC_SC_SC_EEENS5_IJSW_SW_SW_EEEEENS5_IJNS4_10UnderscoreES1F_S1F_EEEEENS5_IJNS4_13SM90_TMA_LOADES1I_EEENS5_IJNS4_14ComposedLayoutINS4_7SwizzleILi1ELi4ELi3EEENS4_18smem_ptr_flag_bitsILi4EEENSM_INS5_IJSB_SG_EEENS5_IJSG_SC_EEEEEEENSM_INS5_IJNS5_IJNS5_IJSP_SC_EEESS_EEESC_NS5_IJSC_SC_EEEEEENS5_IJNS5_IJNS5_IJSS_SY_EEESX_EEESW_NS5_IJSO_SY_EEEEEEEEEEEvNS4_8identityENS5_IJNS4_23SM90_TMA_LOAD_MULTICASTES24_EEES22_vS23_EENS_8epilogue10collective18CollectiveEpilogueINS27_23Sm100TmaWarpSpecializedILi3ELi2ELi16ELb1ELb0EEEJNS5_IJSG_SG_SG_EEENS5_IJNSM_ISG_SC_EENSM_INS5_IJSR_NSA_ILi2EEEEEENS5_IJSC_SN_EEEEEEEENS_10bfloat16_tESL_S2J_SL_NS27_6fusion15FusionCallbacksIS2B_NS2K_17LinearCombinationIS2J_fS2J_fLNS_15FloatRoundStyleE2EEES2C_S2I_JEEENS4_5SM1004TMEM4LOAD26SM100_TMEM_LOAD_32dp32b16xES1I_NS1K_IS1M_NS1N_ILi16EEENSM_INS5_IJSB_SR_EEENS5_IJSR_SC_EEEEEEENS4_39AutoVectorizingCopyWithAssumedAlignmentILi128EEENS4_14SM90_TMA_STOREES2Y_S30_S30_EEEvvEEEEvNT_6ParamsE --------------------------
	.section	.text._ZN7cutlass13device_kernelINS_4gemm6kernel13GemmUniversalIN4cute5tupleIJiiiiEEENS1_10collective13CollectiveMmaINS1_46MainloopSm100TmaUmmaWarpSpecializedBlockScaledILi30ELi2ELi2ENS5_IJNS4_1CILi8EEENSA_ILi1EEESC_EEEEENS5_IJNSA_ILi128EEENSA_ILi64EEESG_EEENS5_IJNS_12float_e2m1_tENS_13float_ue4m3_tEEEENS5_IJNS5_IJlSC_lEEENS4_6LayoutINS5_IJNS5_IJNS5_IJNSA_ILi32EEENSA_ILi4EEEEEEiEEENS5_IJNS5_IJNSA_ILi16EEESO_EEEiEEENS5_IJSC_iEEEEEENS5_IJST_NS5_IJNS5_IJNSA_ILi0EEESC_EEENSA_ILi512EEEEEENS5_IJSW_iEEEEEEEEEEESK_S13_NS4_8TiledMMAINS4_8MMA_AtomIJNS4_17SM100_MMA_MXF4_SSISI_SI_fSJ_Li128ELi64ELi16ELNS4_4UMMA5MajorE0ELS18_0ELNS17_7ScaleInE0ELS19_0EEEEEENSM_INS5_IJSC_SC_SC_EEENS5_IJSW_SW_SW_EEEEENS5_IJNS4_10UnderscoreES1F_S1F_EEEEENS5_IJNS4_13SM90_TMA_LOADES1I_EEENS5_IJNS4_14ComposedLayoutINS4_7SwizzleILi1ELi4ELi3EEENS4_18smem_ptr_flag_bitsILi4EEENSM_INS5_IJSB_SG_EEENS5_IJSG_SC_EEEEEEENSM_INS5_IJNS5_IJNS5_IJSP_SC_EEESS_EEESC_NS5_IJSC_SC_EEEEEENS5_IJNS5_IJNS5_IJSS_SY_EEESX_EEESW_NS5_IJSO_SY_EEEEEEEEEEEvNS4_8identityENS5_IJNS4_23SM90_TMA_LOAD_MULTICASTES24_EEES22_vS23_EENS_8epilogue10collective18CollectiveEpilogueINS27_23Sm100TmaWarpSpecializedILi3ELi2ELi16ELb1ELb0EEEJNS5_IJSG_SG_SG_EEENS5_IJNSM_ISG_SC_EENSM_INS5_IJSR_NSA_ILi2EEEEEENS5_IJSC_SN_EEEEEEEENS_10bfloat16_tESL_S2J_SL_NS27_6fusion15FusionCallbacksIS2B_NS2K_17LinearCombinationIS2J_fS2J_fLNS_15FloatRoundStyleE2EEES2C_S2I_JEEENS4_5SM1004TMEM4LOAD26SM100_TMEM_LOAD_32dp32b16xES1I_NS1K_IS1M_NS1N_ILi16EEENSM_INS5_IJSB_SR_EEENS5_IJSR_SC_EEEEEEENS4_39AutoVectorizingCopyWithAssumedAlignmentILi128EEENS4_14SM90_TMA_STOREES2Y_S30_S30_EEEvvEEEEvNT_6ParamsE,"ax",@progbits
	.align	128
.text._ZN7cutlass13device_kernelINS_4gemm6kernel13GemmUniversalIN4cute5tupleIJiiiiEEENS1_10collective13CollectiveMmaINS1_46MainloopSm100TmaUmmaWarpSpecializedBlockScaledILi30ELi2ELi2ENS5_IJNS4_1CILi8EEENSA_ILi1EEESC_EEEEENS5_IJNSA_ILi128EEENSA_ILi64EEESG_EEENS5_IJNS_12float_e2m1_tENS_13float_ue4m3_tEEEENS5_IJNS5_IJlSC_lEEENS4_6LayoutINS5_IJNS5_IJNS5_IJNSA_ILi32EEENSA_ILi4EEEEEEiEEENS5_IJNS5_IJNSA_ILi16EEESO_EEEiEEENS5_IJSC_iEEEEEENS5_IJST_NS5_IJNS5_IJNSA_ILi0EEESC_EEENSA_ILi512EEEEEENS5_IJSW_iEEEEEEEEEEESK_S13_NS4_8TiledMMAINS4_8MMA_AtomIJNS4_17SM100_MMA_MXF4_SSISI_SI_fSJ_Li128ELi64ELi16ELNS4_4UMMA5MajorE0ELS18_0ELNS17_7ScaleInE0ELS19_0EEEEEENSM_INS5_IJSC_SC_SC_EEENS5_IJSW_SW_SW_EEEEENS5_IJNS4_10UnderscoreES1F_S1F_EEEEENS5_IJNS4_13SM90_TMA_LOADES1I_EEENS5_IJNS4_14ComposedLayoutINS4_7SwizzleILi1ELi4ELi3EEENS4_18smem_ptr_flag_bitsILi4EEENSM_INS5_IJSB_SG_EEENS5_IJSG_SC_EEEEEEENSM_INS5_IJNS5_IJNS5_IJSP_SC_EEESS_EEESC_NS5_IJSC_SC_EEEEEENS5_IJNS5_IJNS5_IJSS_SY_EEESX_EEESW_NS5_IJSO_SY_EEEEEEEEEEEvNS4_8identityENS5_IJNS4_23SM90_TMA_LOAD_MULTICASTES24_EEES22_vS23_EENS_8epilogue10collective18CollectiveEpilogueINS27_23Sm100TmaWarpSpecializedILi3ELi2ELi16ELb1ELb0EEEJNS5_IJSG_SG_SG_EEENS5_IJNSM_ISG_SC_EENSM_INS5_IJSR_NSA_ILi2EEEEEENS5_IJSC_SN_EEEEEEEENS_10bfloat16_tESL_S2J_SL_NS27_6fusion15FusionCallbacksIS2B_NS2K_17LinearCombinationIS2J_fS2J_fLNS_15FloatRoundStyleE2EEES2C_S2I_JEEENS4_5SM1004TMEM4LOAD26SM100_TMEM_LOAD_32dp32b16xES1I_NS1K_IS1M_NS1N_ILi16EEENSM_INS5_IJSB_SR_EEENS5_IJSR_SC_EEEEEEENS4_39AutoVectorizingCopyWithAssumedAlignmentILi128EEENS4_14SM90_TMA_STOREES2Y_S30_S30_EEEvvEEEEvNT_6ParamsE:
        .type           _ZN7cutlass13device_kernelINS_4gemm6kernel13GemmUniversalIN4cute5tupleIJiiiiEEENS1_10collective13CollectiveMmaINS1_46MainloopSm100TmaUmmaWarpSpecializedBlockScaledILi30ELi2ELi2ENS5_IJNS4_1CILi8EEENSA_ILi1EEESC_EEEEENS5_IJNSA_ILi128EEENSA_ILi64EEESG_EEENS5_IJNS_12float_e2m1_tENS_13float_ue4m3_tEEEENS5_IJNS5_IJlSC_lEEENS4_6LayoutINS5_IJNS5_IJNS5_IJNSA_ILi32EEENSA_ILi4EEEEEEiEEENS5_IJNS5_IJNSA_ILi16EEESO_EEEiEEENS5_IJSC_iEEEEEENS5_IJST_NS5_IJNS5_IJNSA_ILi0EEESC_EEENSA_ILi512EEEEEENS5_IJSW_iEEEEEEEEEEESK_S13_NS4_8TiledMMAINS4_8MMA_AtomIJNS4_17SM100_MMA_MXF4_SSISI_SI_fSJ_Li128ELi64ELi16ELNS4_4UMMA5MajorE0ELS18_0ELNS17_7ScaleInE0ELS19_0EEEEEENSM_INS5_IJSC_SC_SC_EEENS5_IJSW_SW_SW_EEEEENS5_IJNS4_10UnderscoreES1F_S1F_EEEEENS5_IJNS4_13SM90_TMA_LOADES1I_EEENS5_IJNS4_14ComposedLayoutINS4_7SwizzleILi1ELi4ELi3EEENS4_18smem_ptr_flag_bitsILi4EEENSM_INS5_IJSB_SG_EEENS5_IJSG_SC_EEEEEEENSM_INS5_IJNS5_IJNS5_IJSP_SC_EEESS_EEESC_NS5_IJSC_SC_EEEEEENS5_IJNS5_IJNS5_IJSS_SY_EEESX_EEESW_NS5_IJSO_SY_EEEEEEEEEEEvNS4_8identityENS5_IJNS4_23SM90_TMA_LOAD_MULTICASTES24_EEES22_vS23_EENS_8epilogue10collective18CollectiveEpilogueINS27_23Sm100TmaWarpSpecializedILi3ELi2ELi16ELb1ELb0EEEJNS5_IJSG_SG_SG_EEENS5_IJNSM_ISG_SC_EENSM_INS5_IJSR_NSA_ILi2EEEEEENS5_IJSC_SN_EEEEEEEENS_10bfloat16_tESL_S2J_SL_NS27_6fusion15FusionCallbacksIS2B_NS2K_17LinearCombinationIS2J_fS2J_fLNS_15FloatRoundStyleE2EEES2C_S2I_JEEENS4_5SM1004TMEM4LOAD26SM100_TMEM_LOAD_32dp32b16xES1I_NS1K_IS1M_NS1N_ILi16EEENSM_INS5_IJSB_SR_EEENS5_IJSR_SC_EEEEEEENS4_39AutoVectorizingCopyWithAssumedAlignmentILi128EEENS4_14SM90_TMA_STOREES2Y_S30_S30_EEEvvEEEEvNT_6ParamsE,@function
        .size           _ZN7cutlass13device_kernelINS_4gemm6kernel13GemmUniversalIN4cute5tupleIJiiiiEEENS1_10collective13CollectiveMmaINS1_46MainloopSm100TmaUmmaWarpSpecializedBlockScaledILi30ELi2ELi2ENS5_IJNS4_1CILi8EEENSA_ILi1EEESC_EEEEENS5_IJNSA_ILi128EEENSA_ILi64EEESG_EEENS5_IJNS_12float_e2m1_tENS_13float_ue4m3_tEEEENS5_IJNS5_IJlSC_lEEENS4_6LayoutINS5_IJNS5_IJNS5_IJNSA_ILi32EEENSA_ILi4EEEEEEiEEENS5_IJNS5_IJNSA_ILi16EEESO_EEEiEEENS5_IJSC_iEEEEEENS5_IJST_NS5_IJNS5_IJNSA_ILi0EEESC_EEENSA_ILi512EEEEEENS5_IJSW_iEEEEEEEEEEESK_S13_NS4_8TiledMMAINS4_8MMA_AtomIJNS4_17SM100_MMA_MXF4_SSISI_SI_fSJ_Li128ELi64ELi16ELNS4_4UMMA5MajorE0ELS18_0ELNS17_7ScaleInE0ELS19_0EEEEEENSM_INS5_IJSC_SC_SC_EEENS5_IJSW_SW_SW_EEEEENS5_IJNS4_10UnderscoreES1F_S1F_EEEEENS5_IJNS4_13SM90_TMA_LOADES1I_EEENS5_IJNS4_14ComposedLayoutINS4_7SwizzleILi1ELi4ELi3EEENS4_18smem_ptr_flag_bitsILi4EEENSM_INS5_IJSB_SG_EEENS5_IJSG_SC_EEEEEEENSM_INS5_IJNS5_IJNS5_IJSP_SC_EEESS_EEESC_NS5_IJSC_SC_EEEEEENS5_IJNS5_IJNS5_IJSS_SY_EEESX_EEESW_NS5_IJSO_SY_EEEEEEEEEEEvNS4_8identityENS5_IJNS4_23SM90_TMA_LOAD_MULTICASTES24_EEES22_vS23_EENS_8epilogue10collective18CollectiveEpilogueINS27_23Sm100TmaWarpSpecializedILi3ELi2ELi16ELb1ELb0EEEJNS5_IJSG_SG_SG_EEENS5_IJNSM_ISG_SC_EENSM_INS5_IJSR_NSA_ILi2EEEEEENS5_IJSC_SN_EEEEEEEENS_10bfloat16_tESL_S2J_SL_NS27_6fusion15FusionCallbacksIS2B_NS2K_17LinearCombinationIS2J_fS2J_fLNS_15FloatRoundStyleE2EEES2C_S2I_JEEENS4_5SM1004TMEM4LOAD26SM100_TMEM_LOAD_32dp32b16xES1I_NS1K_IS1M_NS1N_ILi16EEENSM_INS5_IJSB_SR_EEENS5_IJSR_SC_EEEEEEENS4_39AutoVectorizingCopyWithAssumedAlignmentILi128EEENS4_14SM90_TMA_STOREES2Y_S30_S30_EEEvvEEEEvNT_6ParamsE,(.L_x_274 - _ZN7cutlass13device_kernelINS_4gemm6kernel13GemmUniversalIN4cute5tupleIJiiiiEEENS1_10collective13CollectiveMmaINS1_46MainloopSm100TmaUmmaWarpSpecializedBlockScaledILi30ELi2ELi2ENS5_IJNS4_1CILi8EEENSA_ILi1EEESC_EEEEENS5_IJNSA_ILi128EEENSA_ILi64EEESG_EEENS5_IJNS_12float_e2m1_tENS_13float_ue4m3_tEEEENS5_IJNS5_IJlSC_lEEENS4_6LayoutINS5_IJNS5_IJNS5_IJNSA_ILi32EEENSA_ILi4EEEEEEiEEENS5_IJNS5_IJNSA_ILi16EEESO_EEEiEEENS5_IJSC_iEEEEEENS5_IJST_NS5_IJNS5_IJNSA_ILi0EEESC_EEENSA_ILi512EEEEEENS5_IJSW_iEEEEEEEEEEESK_S13_NS4_8TiledMMAINS4_8MMA_AtomIJNS4_17SM100_MMA_MXF4_SSISI_SI_fSJ_Li128ELi64ELi16ELNS4_4UMMA5MajorE0ELS18_0ELNS17_7ScaleInE0ELS19_0EEEEEENSM_INS5_IJSC_SC_SC_EEENS5_IJSW_SW_SW_EEEEENS5_IJNS4_10UnderscoreES1F_S1F_EEEEENS5_IJNS4_13SM90_TMA_LOADES1I_EEENS5_IJNS4_14ComposedLayoutINS4_7SwizzleILi1ELi4ELi3EEENS4_18smem_ptr_flag_bitsILi4EEENSM_INS5_IJSB_SG_EEENS5_IJSG_SC_EEEEEEENSM_INS5_IJNS5_IJNS5_IJSP_SC_EEESS_EEESC_NS5_IJSC_SC_EEEEEENS5_IJNS5_IJNS5_IJSS_SY_EEESX_EEESW_NS5_IJSO_SY_EEEEEEEEEEEvNS4_8identityENS5_IJNS4_23SM90_TMA_LOAD_MULTICASTES24_EEES22_vS23_EENS_8epilogue10collective18CollectiveEpilogueINS27_23Sm100TmaWarpSpecializedILi3ELi2ELi16ELb1ELb0EEEJNS5_IJSG_SG_SG_EEENS5_IJNSM_ISG_SC_EENSM_INS5_IJSR_NSA_ILi2EEEEEENS5_IJSC_SN_EEEEEEEENS_10bfloat16_tESL_S2J_SL_NS27_6fusion15FusionCallbacksIS2B_NS2K_17LinearCombinationIS2J_fS2J_fLNS_15FloatRoundStyleE2EEES2C_S2I_JEEENS4_5SM1004TMEM4LOAD26SM100_TMEM_LOAD_32dp32b16xES1I_NS1K_IS1M_NS1N_ILi16EEENSM_INS5_IJSB_SR_EEENS5_IJSR_SC_EEEEEEENS4_39AutoVectorizingCopyWithAssumedAlignmentILi128EEENS4_14SM90_TMA_STOREES2Y_S30_S30_EEEvvEEEEvNT_6ParamsE)
        .other          _ZN7cutlass13device_kernelINS_4gemm6kernel13GemmUniversalIN4cute5tupleIJiiiiEEENS1_10collective13CollectiveMmaINS1_46MainloopSm100TmaUmmaWarpSpecializedBlockScaledILi30ELi2ELi2ENS5_IJNS4_1CILi8EEENSA_ILi1EEESC_EEEEENS5_IJNSA_ILi128EEENSA_ILi64EEESG_EEENS5_IJNS_12float_e2m1_tENS_13float_ue4m3_tEEEENS5_IJNS5_IJlSC_lEEENS4_6LayoutINS5_IJNS5_IJNS5_IJNSA_ILi32EEENSA_ILi4EEEEEEiEEENS5_IJNS5_IJNSA_ILi16EEESO_EEEiEEENS5_IJSC_iEEEEEENS5_IJST_NS5_IJNS5_IJNSA_ILi0EEESC_EEENSA_ILi512EEEEEENS5_IJSW_iEEEEEEEEEEESK_S13_NS4_8TiledMMAINS4_8MMA_AtomIJNS4_17SM100_MMA_MXF4_SSISI_SI_fSJ_Li128ELi64ELi16ELNS4_4UMMA5MajorE0ELS18_0ELNS17_7ScaleInE0ELS19_0EEEEEENSM_INS5_IJSC_SC_SC_EEENS5_IJSW_SW_SW_EEEEENS5_IJNS4_10UnderscoreES1F_S1F_EEEEENS5_IJNS4_13SM90_TMA_LOADES1I_EEENS5_IJNS4_14ComposedLayoutINS4_7SwizzleILi1ELi4ELi3EEENS4_18smem_ptr_flag_bitsILi4EEENSM_INS5_IJSB_SG_EEENS5_IJSG_SC_EEEEEEENSM_INS5_IJNS5_IJNS5_IJSP_SC_EEESS_EEESC_NS5_IJSC_SC_EEEEEENS5_IJNS5_IJNS5_IJSS_SY_EEESX_EEESW_NS5_IJSO_SY_EEEEEEEEEEEvNS4_8identityENS5_IJNS4_23SM90_TMA_LOAD_MULTICASTES24_EEES22_vS23_EENS_8epilogue10collective18CollectiveEpilogueINS27_23Sm100TmaWarpSpecializedILi3ELi2ELi16ELb1ELb0EEEJNS5_IJSG_SG_SG_EEENS5_IJNSM_ISG_SC_EENSM_INS5_IJSR_NSA_ILi2EEEEEENS5_IJSC_SN_EEEEEEEENS_10bfloat16_tESL_S2J_SL_NS27_6fusion15FusionCallbacksIS2B_NS2K_17LinearCombinationIS2J_fS2J_fLNS_15FloatRoundStyleE2EEES2C_S2I_JEEENS4_5SM1004TMEM4LOAD26SM100_TMEM_LOAD_32dp32b16xES1I_NS1K_IS1M_NS1N_ILi16EEENSM_INS5_IJSB_SR_EEENS5_IJSR_SC_EEEEEEENS4_39AutoVectorizingCopyWithAssumedAlignmentILi128EEENS4_14SM90_TMA_STOREES2Y_S30_S30_EEEvvEEEEvNT_6ParamsE,@"STO_CUDA_ENTRY STV_DEFAULT"
_ZN7cutlass13device_kernelINS_4gemm6kernel13GemmUniversalIN4cute5tupleIJiiiiEEENS1_10collective13CollectiveMmaINS1_46MainloopSm100TmaUmmaWarpSpecializedBlockScaledILi30ELi2ELi2ENS5_IJNS4_1CILi8EEENSA_ILi1EEESC_EEEEENS5_IJNSA_ILi128EEENSA_ILi64EEESG_EEENS5_IJNS_12float_e2m1_tENS_13float_ue4m3_tEEEENS5_IJNS5_IJlSC_lEEENS4_6LayoutINS5_IJNS5_IJNS5_IJNSA_ILi32EEENSA_ILi4EEEEEEiEEENS5_IJNS5_IJNSA_ILi16EEESO_EEEiEEENS5_IJSC_iEEEEEENS5_IJST_NS5_IJNS5_IJNSA_ILi0EEESC_EEENSA_ILi512EEEEEENS5_IJSW_iEEEEEEEEEEESK_S13_NS4_8TiledMMAINS4_8MMA_AtomIJNS4_17SM100_MMA_MXF4_SSISI_SI_fSJ_Li128ELi64ELi16ELNS4_4UMMA5MajorE0ELS18_0ELNS17_7ScaleInE0ELS19_0EEEEEENSM_INS5_IJSC_SC_SC_EEENS5_IJSW_SW_SW_EEEEENS5_IJNS4_10UnderscoreES1F_S1F_EEEEENS5_IJNS4_13SM90_TMA_LOADES1I_EEENS5_IJNS4_14ComposedLayoutINS4_7SwizzleILi1ELi4ELi3EEENS4_18smem_ptr_flag_bitsILi4EEENSM_INS5_IJSB_SG_EEENS5_IJSG_SC_EEEEEEENSM_INS5_IJNS5_IJNS5_IJSP_SC_EEESS_EEESC_NS5_IJSC_SC_EEEEEENS5_IJNS5_IJNS5_IJSS_SY_EEESX_EEESW_NS5_IJSO_SY_EEEEEEEEEEEvNS4_8identityENS5_IJNS4_23SM90_TMA_LOAD_MULTICASTES24_EEES22_vS23_EENS_8epilogue10collective18CollectiveEpilogueINS27_23Sm100TmaWarpSpecializedILi3ELi2ELi16ELb1ELb0EEEJNS5_IJSG_SG_SG_EEENS5_IJNSM_ISG_SC_EENSM_INS5_IJSR_NSA_ILi2EEEEEENS5_IJSC_SN_EEEEEEEENS_10bfloat16_tESL_S2J_SL_NS27_6fusion15FusionCallbacksIS2B_NS2K_17LinearCombinationIS2J_fS2J_fLNS_15FloatRoundStyleE2EEES2C_S2I_JEEENS4_5SM1004TMEM4LOAD26SM100_TMEM_LOAD_32dp32b16xES1I_NS1K_IS1M_NS1N_ILi16EEENSM_INS5_IJSB_SR_EEENS5_IJSR_SC_EEEEEEENS4_39AutoVectorizingCopyWithAssumedAlignmentILi128EEENS4_14SM90_TMA_STOREES2Y_S30_S30_EEEvvEEEEvNT_6ParamsE:
[----:B------:R-:W1:Y:S01]  /*0000*/  LDC R1, c[0x0][0x37c] ;  /* 0x0000df00ff017b82 */ /* 0x000e620000000800 */
[----:B------:R-:W2:Y:S01]  /*0010*/  S2R R81, SR_TID.X ;  /* 0x0000000000517919 */ /* 0x000ea20000002100 */
[----:B------:R-:W3:Y:S01]  /*0020*/  LDCU.64 UR12, c[0x0][0xc90] ;  /* 0x00019200ff0c77ac */ /* 0x000ee20008000a00 */
[----:B------:R-:W-:Y:S02]  /*0030*/  PRMT R85, RZ, 0x7610, R85 ;  /* 0x00007610ff557816 */ /* 0x000fe40000000055 */
[----:B------:R-:W-:Y:S01]  /*0040*/  ELECT P4, URZ, PT ;  /* 0x0000000000ff782f */ /* 0x000fe20003880000 */
[----:B---3--:R-:W-:-:S04]  /*0050*/  UISETP.NE.U32.AND UP0, UPT, UR12, URZ, UPT ;  /* 0x000000ff0c00728c */ /* 0x008fc8000bf05070 */
[----:B------:R-:W-:Y:S01]  /*0060*/  UISETP.NE.AND.EX UP0, UPT, UR13, URZ, UPT, UP0 ;  /* 0x000000ff0d00728c */ /* 0x000fe2000bf05300 */
[----:B--2---:R-:W-:-:S05]  /*0070*/  SHF.R.U32.HI R86, RZ, 0x5, R81 ;  /* 0x00000005ff567819 */ /* 0x004fca0000011651 */
[----:B------:R-:W2:Y:S02]  /*0080*/  SHFL.IDX PT, R0, R86, RZ, 0x1f ;  /* 0x00001fff56007589 */ /* 0x000ea400000e0000 */
[----:B--2---:R-:W-:Y:S01]  /*0090*/  R2UR UR22, R0 ;  /* 0x00000000001672ca */ /* 0x004fe200000e0000 */
[----:B-1----:R-:W-:-:S14]  /*00a0*/  BRA.U UP0, `(.L_x_0) ;  /* 0x0000000100307547 */ /* 0x002fdc000b800000 */
[----:B------:R-:W1:Y:S02]  /*00b0*/  LDCU.64 UR4, c[0x0][0xc88] ;  /* 0x00019100ff0477ac */ /* 0x000e640008000a00 */
[----:B-1----:R-:W-:-:S04]  /*00c0*/  UISETP.NE.U32.AND UP0, UPT, UR4, URZ, UPT ;  /* 0x000000ff0400728c */ /* 0x002fc8000bf05070 */
[----:B------:R-:W-:-:S09]  /*00d0*/  UISETP.NE.AND.EX UP0, UPT, UR5, URZ, UPT, UP0 ;  /* 0x000000ff0500728c */ /* 0x000fd2000bf05300 */
[----:B------:R-:W-:Y:S05]  /*00e0*/  BRA.U !UP0, `(.L_x_1) ;  /* 0x0000000108147547 */ /* 0x000fea000b800000 */
[----:B------:R-:W1:Y:S01]  /*00f0*/  LDC.64 R2, c[0x0][0xc88] ;  /* 0x00032200ff027b82 */ /* 0x000e620000000a00 */
[----:B------:R-:W1:Y:S02]  /*0100*/  LDCU.64 UR4, c[0x0][0x358] ;  /* 0x00006b00ff0477ac */ /* 0x000e640008000a00 */
[----:B-1----:R1:W5:Y:S01]  /*0110*/  LDG.E R45, desc[UR4][R2.64] ;  /* 0x00000004022d7981 */ /* 0x002362000c1e1900 */
[----:B------:R-:W-:Y:S01]  /*0120*/  HFMA2 R85, -RZ, RZ, 0, 5.9604644775390625e-08 ;  /* 0x00000001ff557431 */ /* 0x000fe200000001ff */
[----:B------:R-:W-:Y:S05]  /*0130*/  BRA `(.L_x_0) ;  /* 0x00000000000c7947 */ /* 0x000fea0003800000 */
.L_x_1:
[----:B------:R-:W1:Y:S01]  /*0140*/  LDCU UR4, c[0x0][0xc80] ;  /* 0x00019000ff0477ac */ /* 0x000e620008000800 */
[----:B------:R-:W-:Y:S01]  /*0150*/  HFMA2 R85, -RZ, RZ, 0, 5.9604644775390625e-08 ;  /* 0x00000001ff557431 */ /* 0x000fe200000001ff */
[----:B-1----:R-:W-:-:S07]  /*0160*/  MOV R45, UR4 ;  /* 0x00000004002d7c02 */ /* 0x002fce0008000f00 */
.L_x_0:
[----:B------:R-:W2:Y:S02]  /*0170*/  LDCU.64 UR4, c[0x0][0xcb0] ;  /* 0x00019600ff0477ac */ /* 0x000ea40008000a00 */
[----:B--2---:R-:W-:-:S04]  /*0180*/  UISETP.NE.U32.AND UP0, UPT, UR4, URZ, UPT ;  /* 0x000000ff0400728c */ /* 0x004fc8000bf05070 */
[----:B------:R-:W-:-:S09]  /*0190*/  UISETP.NE.AND.EX UP0, UPT, UR5, URZ, UPT, UP0 ;  /* 0x000000ff0500728c */ /* 0x000fd2000bf05300 */
[----:B------:R-:W-:Y:S05]  /*01a0*/  BRA.U UP0, `(.L_x_2) ;  /* 0x0000000100287547 */ /* 0x000fea000b800000 */
[----:B------:R-:W2:Y:S02]  /*01b0*/  LDCU.64 UR4, c[0x0][0xca8] ;  /* 0x00019500ff0477ac */ /* 0x000ea40008000a00 */
[----:B--2---:R-:W-:-:S04]  /*01c0*/  UISETP.NE.U32.AND UP0, UPT, UR4, URZ, UPT ;  /* 0x000000ff0400728c */ /* 0x004fc8000bf05070 */
[----:B------:R-:W-:-:S09]  /*01d0*/  UISETP.NE.AND.EX UP0, UPT, UR5, URZ, UPT, UP0 ;  /* 0x000000ff0500728c */ /* 0x000fd2000bf05300 */
[----:B------:R-:W-:Y:S05]  /*01e0*/  BRA.U !UP0, `(.L_x_3) ;  /* 0x0000000108107547 */ /* 0x000fea000b800000 */
[----:B-1----:R-:W1:Y:S01]  /*01f0*/  LDC.64 R2, c[0x0][0xca8] ;  /* 0x00032a00ff027b82 */ /* 0x002e620000000a00 */
[----:B------:R-:W1:Y:S02]  /*0200*/  LDCU.64 UR4, c[0x0][0x358] ;  /* 0x00006b00ff0477ac */ /* 0x000e640008000a00 */
[----:B-1----:R2:W5:Y:S01]  /*0210*/  LDG.E R43, desc[UR4][R2.64] ;  /* 0x00000004022b7981 */ /* 0x002562000c1e1900 */
[----:B------:R-:W-:Y:S05]  /*0220*/  BRA `(.L_x_2) ;  /* 0x0000000000087947 */ /* 0x000fea0003800000 */
.L_x_3:
[----:B------:R-:W2:Y:S02]  /*0230*/  LDCU UR4, c[0x0][0xca0] ;  /* 0x00019400ff0477ac */ /* 0x000ea40008000800 */
[----:B--2---:R-:W-:Y:S02]  /*0240*/  MOV R43, UR4 ;  /* 0x00000004002b7c02 */ /* 0x004fe40008000f00 */
.L_x_2:
[----:B------:R-:W-:Y:S01]  /*0250*/  IMAD.U32 R0, RZ, RZ, UR22 ;  /* 0x00000016ff007e24 */ /* 0x000fe2000f8e00ff */
[----:B------:R-:W-:Y:S04]  /*0260*/  BSSY.RECONVERGENT B0, `(.L_x_4) ;  /* 0x0000012000007945 */ /* 0x000fe80003800200 */
[C---:B------:R-:W-:Y:S02]  /*0270*/  ISETP.NE.OR P1, PT, R0.reuse, 0x1, !P4 ;  /* 0x000000010000780c */ /* 0x040fe40006725670 */
[----:B------:R-:W-:-:S11]  /*0280*/  ISETP.NE.OR P0, PT, R0, 0x3, !P4 ;  /* 0x000000030000780c */ /* 0x000fd60006705670 */
[----:B------:R-:W-:Y:S05]  /*0290*/  @P1 BRA `(.L_x_5) ;  /* 0x0000000000381947 */ /* 0x000fea0003800000 */
[----:B------:R-:W3:Y:S02]  /*02a0*/  LDCU.64 UR4, c[0x0][0x348] ;  /* 0x00006900ff0477ac */ /* 0x000ee40008000a00 */
[----:B---3--:R-:W-:Y:S02]  /*02b0*/  UIADD3 UR10, UP3, UPT, UR4, 0x80, URZ ;  /* 0x00000080040a7890 */ /* 0x008fe4000ff7e0ff */
[----:B------:R-:W-:Y:S02]  /*02c0*/  UIADD3 UR8, UP2, UPT, UR4, 0x180, URZ ;  /* 0x0000018004087890 */ /* 0x000fe4000ff5e0ff */
[----:B------:R-:W-:Y:S02]  /*02d0*/  UIADD3 UR6, UP1, UPT, UR4, 0x280, URZ ;  /* 0x0000028004067890 */ /* 0x000fe4000ff3e0ff */
[----:B------:R-:W-:Y:S02]  /*02e0*/  UIADD3 UR4, UP0, UPT, UR4, 0x380, URZ ;  /* 0x0000038004047890 */ /* 0x000fe4000ff1e0ff */
[----:B------:R-:W-:-:S02]  /*02f0*/  UIADD3.X UR11, UPT, UPT, URZ, UR5, URZ, UP3, !UPT ;  /* 0x00000005ff0b7290 */ /* 0x000fc40009ffe4ff */
[----:B------:R-:W-:Y:S02]  /*0300*/  UIADD3.X UR9, UPT, UPT, URZ, UR5, URZ, UP2, !UPT ;  /* 0x00000005ff097290 */ /* 0x000fe400097fe4ff */
[----:B------:R-:W-:Y:S02]  /*0310*/  UIADD3.X UR7, UPT, UPT, URZ, UR5, URZ, UP1, !UPT ;  /* 0x00000005ff077290 */ /* 0x000fe40008ffe4ff */
[----:B------:R-:W-:-:S03]  /*0320*/  UIADD3.X UR5, UPT, UPT, URZ, UR5, URZ, UP0, !UPT ;  /* 0x00000005ff057290 */ /* 0x000fc600087fe4ff */
[----:B------:R3:W-:Y:S02]  /*0330*/  UTMACCTL.PF [UR10] ;  /* 0x000000000a0079b9 */ /* 0x0007e40008040000 */
[----:B------:R3:W-:Y:S02]  /*0340*/  UTMACCTL.PF [UR8] ;  /* 0x00000000080079b9 */ /* 0x0007e40008040000 */
[----:B------:R3:W-:Y:S02]  /*0350*/  UTMACCTL.PF [UR6] ;  /* 0x00000000060079b9 */ /* 0x0007e40008040000 */
[----:B------:R3:W-:Y:S02]  /*0360*/  UTMACCTL.PF [UR4] ;  /* 0x00000000040079b9 */ /* 0x0007e40008040000 */
[----:B---3--:R-:W-:Y:S01]  /*0370*/  NOP ;  /* 0x0000000000007918 */ /* 0x008fe20000000000 */
.L_x_5:
[----:B------:R-:W-:Y:S05]  /*0380*/  BSYNC.RECONVERGENT B0 ;  /* 0x0000000000007941 */ /* 0x000fea0003800200 */
.L_x_4:
[----:B------:R-:W-:Y:S04]  /*0390*/  BSSY.RECONVERGENT B0, `(.L_x_6) ;  /* 0x000000a000007945 */ /* 0x000fe80003800200 */
[----:B------:R-:W-:Y:S05]  /*03a0*/  @P0 BRA `(.L_x_7) ;  /* 0x0000000000200947 */ /* 0x000fea0003800000 */
[----:B------:R-:W3:Y:S02]  /*03b0*/  LDCU.64 UR4, c[0x0][0x348] ;  /* 0x00006900ff0477ac */ /* 0x000ee40008000a00 */
[----:B---3--:R-:W-:Y:S02]  /*03c0*/  UIADD3 UR6, UP1, UPT, UR4, 0x980, URZ ;  /* 0x0000098004067890 */ /* 0x008fe4000ff3e0ff */
[----:B------:R-:W-:Y:S02]  /*03d0*/  UIADD3 UR4, UP0, UPT, UR4, 0xa80, URZ ;  /* 0x00000a8004047890 */ /* 0x000fe4000ff1e0ff */
[----:B------:R-:W-:Y:S02]  /*03e0*/  UIADD3.X UR7, UPT, UPT, URZ, UR5, URZ, UP1, !UPT ;  /* 0x00000005ff077290 */ /* 0x000fe40008ffe4ff */
[----:B------:R-:W-:-:S07]  /*03f0*/  UIADD3.X UR5, UPT, UPT, URZ, UR5, URZ, UP0, !UPT ;  /* 0x00000005ff057290 */ /* 0x000fce00087fe4ff */
[----:B------:R3:W-:Y:S02]  /*0400*/  UTMACCTL.PF [UR6] ;  /* 0x00000000060079b9 */ /* 0x0007e40008040000 */
[----:B------:R3:W-:Y:S02]  /*0410*/  UTMACCTL.PF [UR4] ;  /* 0x00000000040079b9 */ /* 0x0007e40008040000 */
[----:B---3--:R-:W-:Y:S01]  /*0420*/  NOP ;  /* 0x0000000000007918 */ /* 0x008fe20000000000 */
.L_x_7:
[----:B------:R-:W-:Y:S05]  /*0430*/  BSYNC.RECONVERGENT B0 ;  /* 0x0000000000007941 */ /* 0x000fea0003800200 */
.L_x_6:
[----:B------:R-:W3:Y:S01]  /*0440*/  LDCU.64 UR4, c[0x0][0xc88] ;  /* 0x00019100ff0477ac */ /* 0x000ee20008000a00 */
[----:B------:R-:W-:Y:S02]  /*0450*/  UISETP.EQ.U32.AND UP2, UPT, UR12, URZ, UPT ;  /* 0x000000ff0c00728c */ /* 0x000fe4000bf42070 */
[----:B------:R-:W-:Y:S02]  /*0460*/  UPLOP3.LUT UP3, UPT, UPT, UPT, UPT, 0x80, 0x8 ;  /* 0x000000000008789c */ /* 0x000fe40003f6f070 */
[----:B---3--:R-:W-:-:S04]  /*0470*/  UISETP.NE.U32.AND UP0, UPT, UR4, URZ, UPT ;  /* 0x000000ff0400728c */ /* 0x008fc8000bf05070 */
[----:B------:R-:W-:-:S04]  /*0480*/  UISETP.NE.AND.EX UP1, UPT, UR5, URZ, UPT, UP0 ;  /* 0x000000ff0500728c */ /* 0x000fc8000bf25300 */
[----:B------:R-:W-:-:S04]  /*0490*/  UISETP.EQ.OR.EX UP4, UPT, UR13, URZ, !UP1, UP2 ;  /* 0x000000ff0d00728c */ /* 0x000fc8000cf82720 */
[----:B------:R-:W-:-:S06]  /*04a0*/  UP2UR UR4, UPR, URZ, 0x10 ;  /* 0x00000010ff047883 */ /* 0x000fcc0008000000 */
[----:B------:R-:W-:Y:S01]  /*04b0*/  MOV R96, UR4 ;  /* 0x0000000400607c02 */ /* 0x000fe20008000f00 */
[----:B------:R-:W-:Y:S06]  /*04c0*/  BRA.U !UP4, `(.L_x_8) ;  /* 0x000000010c207547 */ /* 0x000fec000b800000 */
[----:B------:R-:W-:Y:S01]  /*04d0*/  UISETP.NE.U32.AND UP0, UPT, UR12, URZ, UPT ;  /* 0x000000ff0c00728c */ /* 0x000fe2000bf05070 */
[----:B-----5:R-:W-:Y:S01]  /*04e0*/  FSETP.NEU.AND P0, PT, R45, RZ, PT ;  /* 0x000000ff2d00720b */ /* 0x020fe20003f0d000 */
[----:B------:R-:W-:Y:S02]  /*04f0*/  USEL UR4, URZ, 0xffffffff, UP1 ;  /* 0xffffffffff047887 */ /* 0x000fe40008800000 */
[----:B------:R-:W-:-:S10]  /*0500*/  UISETP.NE.AND.EX UP2, UPT, UR13, URZ, UPT, UP0 ;  /* 0x000000ff0d00728c */ /* 0x000fd4000bf45300 */
[----:B------:R-:W-:Y:S01]  /*0510*/  VOTEU.ANY UP0, P0 ;  /* 0x0000000000ff7886 */ /* 0x000fe20000000100 */
[----:B------:R-:W-:-:S04]  /*0520*/  @!UP2 USEL UR4, URZ, 0xffffffff, UP0 ;  /* 0xffffffffff04a887 */ /* 0x000fc80008000000 */
[----:B------:R-:W-:-:S04]  /*0530*/  ULOP3.LUT UR4, UR4, 0x1, URZ, 0xc0, !UPT ;  /* 0x0000000104047892 */ /* 0x000fc8000f8ec0ff */
[----:B------:R-:W-:-:S11]  /*0540*/  UISETP.NE.U32.AND UP3, UPT, UR4, 0x1, UPT ;  /* 0x000000010400788c */ /* 0x000fd6000bf65070 */
.L_x_8:
[----:B-12---:R-:W1:Y:S02]  /*0550*/  SHFL.IDX PT, R2, R86, RZ, 0x1f ;  /* 0x00001fff56027589 */ /* 0x006e6400000e0000 */
[----:B-1----:R-:W-:-:S13]  /*0560*/  ISETP.NE.AND P0, PT, R2, RZ, PT ;  /* 0x000000ff0200720c */ /* 0x002fda0003f05270 */
[----:B------:R-:W-:Y:S05]  /*0570*/  @P0 BRA `(.L_x_9) ;  /* 0x0000000400340947 */ /* 0x000fea0003800000 */
[----:B------:R-:W-:Y:S01]  /*0580*/  ELECT P0, URZ, PT ;  /* 0x0000000000ff782f */ /* 0x000fe20003800000 */
[----:B------:R-:W-:-:S12]  /*0590*/  BSSY.RECONVERGENT B0, `(.L_x_9) ;  /* 0x000004b000007945 */ /* 0x000fd80003800200 */
[----:B------:R-:W-:Y:S05]  /*05a0*/  @!P0 BRA `(.L_x_10) ;  /* 0x0000000400248947 */ /* 0x000fea0003800000 */
[----:B------:R-:W1:Y:S01]  /*05b0*/  S2UR UR4, SR_CgaCtaId ;  /* 0x00000000000479c3 */ /* 0x000e620000008800 */
[----:B------:R-:W-:Y:S01]  /*05c0*/  UMOV UR5, 0x400 ;  /* 0x0000040000057882 */ /* 0x000fe20000000000 */
[----:B------:R-:W-:Y:S01]  /*05d0*/  UMOV UR8, 0x1 ;  /* 0x0000000100087882 */ /* 0x000fe20000000000 */
[----:B------:R-:W-:Y:S01]  /*05e0*/  UMOV UR6, 0x8 ;  /* 0x0000000800067882 */ /* 0x000fe20000000000 */
[----:B------:R-:W-:-:S04]  /*05f0*/  UIADD3 UR8, UPT, UPT, -UR8, 0x100000, URZ ;  /* 0x0010000008087890 */ /* 0x000fc8000fffe1ff */
[----:B------:R-:W-:Y:S02]  /*0600*/  USHF.L.U32 UR9, UR8, 0xb, URZ ;  /* 0x0000000b08097899 */ /* 0x000fe400080006ff */
[----:B------:R-:W-:Y:S02]  /*0610*/  USHF.L.U32 UR8, UR8, 0x1, URZ ;  /* 0x0000000108087899 */ /* 0x000fe400080006ff */
[----:B------:R-:W-:-:S04]  /*0620*/  UIADD3 UR6, UPT, UPT, -UR6, 0x100000, URZ ;  /* 0x0010000006067890 */ /* 0x000fc8000fffe1ff */
[----:B------:R-:W-:Y:S02]  /*0630*/  USHF.L.U32 UR7, UR6, 0xb, URZ ;  /* 0x0000000b06077899 */ /* 0x000fe400080006ff */
[----:B------:R-:W-:Y:S02]  /*0640*/  USHF.L.U32 UR6, UR6, 0x1, URZ ;  /* 0x0000000106067899 */ /* 0x000fe400080006ff */
[----:B-1----:R-:W-:Y:S01]  /*0650*/  ULEA UR4, UR4, UR5, 0x18 ;  /* 0x0000000504047291 */ /* 0x002fe2000f8ec0ff */
[----:B------:R-:W1:Y:S11]  /*0660*/  FENCE.VIEW.ASYNC.S ;  /* 0x00000000000073c6 */ /* 0x000e760000000000 */
[----:B-1----:R1:W2:Y:S01]  /*0670*/  SYNCS.EXCH.64 URZ, [UR4], UR8 ;  /* 0x0000000804ff75b2 */ /* 0x0022a20008000100 */
[----:B------:R1:W3:Y:S01]  /*0680*/  SYNCS.EXCH.64 URZ, [UR4+0xf0], UR6 ;  /* 0x0000f00604ff75b2 */ /* 0x0002e20008000100 */
[----:B------:R1:W4:Y:S01]  /*0690*/  SYNCS.EXCH.64 URZ, [UR4+0x8], UR8 ;  /* 0x0000080804ff75b2 */ /* 0x0003220008000100 */
[----:B------:R1:W1:Y:S01]  /*06a0*/  SYNCS.EXCH.64 URZ, [UR4+0xf8], UR6 ;  /* 0x0000f80604ff75b2 */ /* 0x0002620008000100 */
        /* <DEDUP_REMOVED lines=56> */
[----:B--234-:R-:W-:Y:S01]  /*0a30*/  NOP ;  /* 0x0000000000007918 */ /* 0x01cfe20000000000 */
.L_x_10:
[----:B-1----:R-:W-:Y:S05]  /*0a40*/  BSYNC.RECONVERGENT B0 ;  /* 0x0000000000007941 */ /* 0x002fea0003800200 */
.L_x_9:
[----:B------:R-:W1:Y:S01]  /*0a50*/  SHFL.IDX PT, R2, R86, RZ, 0x1f ;  /* 0x00001fff56027589 */ /* 0x000e6200000e0000 */
[----:B------:R-:W-:Y:S01]  /*0a60*/  NOP ;  /* 0x0000000000007918 */ /* 0x000fe20000000000 */
[----:B-1----:R-:W-:-:S13]  /*0a70*/  ISETP.NE.AND P0, PT, R2, 0x1, PT ;  /* 0x000000010200780c */ /* 0x002fda0003f05270 */
[----:B------:R-:W-:Y:S05]  /*0a80*/  @P0 BRA `(.L_x_11) ;  /* 0x0000000000500947 */ /* 0x000fea0003800000 */
        /* <DEDUP_REMOVED lines=9> */
[----:B------:R-:W-:Y:S01]  /*0b20*/  USHF.L.U32 UR6, UR6, 0x1, URZ ;  /* 0x0000000106067899 */ /* 0x000fe200080006ff */
[----:B------:R-:W-:Y:S01]  /*0b30*/  ELECT P0, URZ, PT ;  /* 0x0000000000ff782f */ /* 0x000fe20003800000 */
[----:B-1----:R-:W-:Y:S01]  /*0b40*/  ULEA UR4, UR4, UR5, 0x18 ;  /* 0x0000000504047291 */ /* 0x002fe2000f8ec0ff */
[----:B------:R-:W1:Y:S11]  /*0b50*/  FENCE.VIEW.ASYNC.S ;  /* 0x00000000000073c6 */ /* 0x000e760000000000 */
[----:B-1----:R1:W2:Y:S01]  /*0b60*/  SYNCS.EXCH.64 URZ, [UR4+0x1e0], UR8 ;  /* 0x0001e00804ff75b2 */ /* 0x0022a20008000100 */
[----:B------:R1:W3:Y:S01]  /*0b70*/  SYNCS.EXCH.64 URZ, [UR4+0x1f8], UR6 ;  /* 0x0001f80604ff75b2 */ /* 0x0002e20008000100 */
[----:B------:R1:W4:Y:S01]  /*0b80*/  SYNCS.EXCH.64 URZ, [UR4+0x1e8], UR8 ;  /* 0x0001e80804ff75b2 */ /* 0x0003220008000100 */
[----:B------:R1:W1:Y:S01]  /*0b90*/  SYNCS.EXCH.64 URZ, [UR4+0x200], UR6 ;  /* 0x0002000604ff75b2 */ /* 0x0002620008000100 */
[----:B------:R1:W1:Y:S01]  /*0ba0*/  SYNCS.EXCH.64 URZ, [UR4+0x1f0], UR8 ;  /* 0x0001f00804ff75b2 */ /* 0x0002620008000100 */
[----:B------:R1:W1:Y:S01]  /*0bb0*/  SYNCS.EXCH.64 URZ, [UR4+0x208], UR6 ;  /* 0x0002080604ff75b2 */ /* 0x0002620008000100 */
[----:B------:R-:W-:Y:S01]  /*0bc0*/  NOP ;  /* 0x0000000000007918 */ /* 0x000fe20000000000 */
.L_x_11:
[----:B------:R-:W2:Y:S01]  /*0bd0*/  SHFL.IDX PT, R2, R86, RZ, 0x1f ;  /* 0x00001fff56027589 */ /* 0x000ea200000e0000 */
[----:B------:R-:W-:Y:S01]  /*0be0*/  NOP ;  /* 0x0000000000007918 */ /* 0x000fe20000000000 */
[----:B--2---:R-:W-:-:S13]  /*0bf0*/  ISETP.NE.AND P0, PT, R2, 0x3, PT ;  /* 0x000000030200780c */ /* 0x004fda0003f05270 */
[----:B------:R-:W-:Y:S05]  /*0c00*/  @P0 BRA `(.L_x_12) ;  /* 0x0000000000300947 */ /* 0x000fea0003800000 */
[----:B-1----:R-:W1:Y:S01]  /*0c10*/  S2UR UR4, SR_CgaCtaId ;  /* 0x00000000000479c3 */ /* 0x002e620000008800 */
[----:B------:R-:W-:Y:S01]  /*0c20*/  UMOV UR6, 0x400 ;  /* 0x0000040000067882 */ /* 0x000fe20000000000 */
[----:B------:R-:W-:Y:S01]  /*0c30*/  UMOV UR5, 0x20 ;  /* 0x0000002000057882 */ /* 0x000fe20000000000 */
[----:B------:R-:W-:Y:S01]  /*0c40*/  ELECT P0, URZ, PT ;  /* 0x0000000000ff782f */ /* 0x000fe20003800000 */
[----:B-1----:R-:W-:Y:S02]  /*0c50*/  ULEA UR6, UR4, UR6, 0x18 ;  /* 0x0000000604067291 */ /* 0x002fe4000f8ec0ff */
[----:B------:R-:W-:-:S04]  /*0c60*/  UIADD3 UR4, UPT, UPT, -UR5, 0x100000, URZ ;  /* 0x0010000005047890 */ /* 0x000fc8000fffe1ff */
[----:B------:R-:W-:Y:S02]  /*0c70*/  USHF.L.U32 UR5, UR4, 0xb, URZ ;  /* 0x0000000b04057899 */ /* 0x000fe400080006ff */
[----:B------:R-:W-:Y:S01]  /*0c80*/  USHF.L.U32 UR4, UR4, 0x1, URZ ;  /* 0x0000000104047899 */ /* 0x000fe200080006ff */
[----:B------:R-:W1:Y:S11]  /*0c90*/  FENCE.VIEW.ASYNC.S ;  /* 0x00000000000073c6 */ /* 0x000e760000000000 */
[----:B-1----:R2:W1:Y:S01]  /*0ca0*/  SYNCS.EXCH.64 URZ, [UR6+0x210], UR4 ;  /* 0x0002100406ff75b2 */ /* 0x0024620008000100 */
[----:B------:R2:W1:Y:S02]  /*0cb0*/  SYNCS.EXCH.64 URZ, [UR6+0x218], UR4 ;  /* 0x0002180406ff75b2 */ /* 0x0004640008000100 */
[----:B--2---:R-:W-:Y:S01]  /*0cc0*/  NOP ;  /* 0x0000000000007918 */ /* 0x004fe20000000000 */
.L_x_12:
[----:B------:R-:W2:Y:S01]  /*0cd0*/  SHFL.IDX PT, R2, R86, RZ, 0x1f ;  /* 0x00001fff56027589 */ /* 0x000ea200000e0000 */
[----:B------:R-:W-:Y:S01]  /*0ce0*/  NOP ;  /* 0x0000000000007918 */ /* 0x000fe20000000000 */
[----:B--2---:R-:W-:-:S13]  /*0cf0*/  ISETP.NE.AND P0, PT, R2, 0x4, PT ;  /* 0x000000040200780c */ /* 0x004fda0003f05270 */
[----:B------:R-:W-:Y:S05]  /*0d00*/  @P0 BRA `(.L_x_13) ;  /* 0x00000000004c0947 */ /* 0x000fea0003800000 */
[----:B-1----:R-:W1:Y:S01]  /*0d10*/  S2UR UR6, SR_CgaCtaId ;  /* 0x00000000000679c3 */ /* 0x002e620000008800 */
[----:B------:R-:W-:Y:S01]  /*0d20*/  UMOV UR4, 0x720 ;  /* 0x0000072000047882 */ /* 0x000fe20000000000 */
[----:B------:R-:W-:Y:S01]  /*0d30*/  UMOV UR5, 0x400 ;  /* 0x0000040000057882 */ /* 0x000fe20000000000 */
[----:B------:R-:W-:Y:S01]  /*0d40*/  USEL UR4, UR4, 0x620, UP3 ;  /* 0x0000062004047887 */ /* 0x000fe20009800000 */
[----:B------:R-:W-:Y:S01]  /*0d50*/  UMOV UR8, 0x1 ;  /* 0x0000000100087882 */ /* 0x000fe20000000000 */
[----:B------:R-:W-:Y:S01]  /*0d60*/  ELECT P0, URZ, PT ;  /* 0x0000000000ff782f */ /* 0x000fe20003800000 */
[----:B------:R-:W-:-:S04]  /*0d70*/  UIADD3 UR8, UPT, UPT, -UR8, 0x100000, URZ ;  /* 0x0010000008087890 */ /* 0x000fc8000fffe1ff */
[----:B------:R-:W-:Y:S02]  /*0d80*/  USHF.L.U32 UR9, UR8, 0xb, URZ ;  /* 0x0000000b08097899 */ /* 0x000fe400080006ff */
[----:B------:R-:W-:Y:S02]  /*0d90*/  USHF.L.U32 UR8, UR8, 0x1, URZ ;  /* 0x0000000108087899 */ /* 0x000fe400080006ff */
[----:B-1----:R-:W-:Y:S02]  /*0da0*/  ULEA UR6, UR6, UR5, 0x18 ;  /* 0x0000000506067291 */ /* 0x002fe4000f8ec0ff */
[----:B------:R-:W-:-:S04]  /*0db0*/  UIADD3 UR4, UPT, UPT, -UR4, 0x100000, URZ ;  /* 0x0010000004047890 */ /* 0x000fc8000fffe1ff */
[----:B------:R-:W-:Y:S02]  /*0dc0*/  USHF.L.U32 UR5, UR4, 0xb, URZ ;  /* 0x0000000b04057899 */ /* 0x000fe400080006ff */
[----:B------:R-:W-:Y:S01]  /*0dd0*/  USHF.L.U32 UR4, UR4, 0x1, URZ ;  /* 0x0000000104047899 */ /* 0x000fe200080006ff */
[----:B------:R-:W1:Y:S03]  /*0de0*/  FENCE.VIEW.ASYNC.S ;  /* 0x00000000000073c6 */ /* 0x000e660000000000 */
[----:B-1----:R2:W1:Y:S08]  /*0df0*/  SYNCS.EXCH.64 URZ, [UR6+0x220], UR8 ;  /* 0x0002200806ff75b2 */ /* 0x0024700008000100 */
[----:B------:R2:W1:Y:S01]  /*0e00*/  SYNCS.EXCH.64 URZ, [UR6+0x230], UR4 ;  /* 0x0002300406ff75b2 */ /* 0x0004620008000100 */
[----:B------:R2:W1:Y:S01]  /*0e10*/  SYNCS.EXCH.64 URZ, [UR6+0x228], UR8 ;  /* 0x0002280806ff75b2 */ /* 0x0004620008000100 */
[----:B------:R2:W1:Y:S02]  /*0e20*/  SYNCS.EXCH.64 URZ, [UR6+0x238], UR4 ;  /* 0x0002380406ff75b2 */ /* 0x0004640008000100 */
[----:B--2---:R-:W-:Y:S01]  /*0e30*/  NOP ;  /* 0x0000000000007918 */ /* 0x004fe20000000000 */
.L_x_13:
[----:B------:R-:W2:Y:S01]  /*0e40*/  SHFL.IDX PT, R2, R86, RZ, 0x1f ;  /* 0x00001fff56027589 */ /* 0x000ea200000e0000 */
[----:B------:R-:W-:Y:S01]  /*0e50*/  NOP ;  /* 0x0000000000007918 */ /* 0x000fe20000000000 */
[----:B--2---:R-:W-:-:S13]  /*0e60*/  ISETP.NE.AND P0, PT, R2, 0x5, PT ;  /* 0x000000050200780c */ /* 0x004fda0003f05270 */
[----:B------:R-:W-:Y:S05]  /*0e70*/  @P0 BRA `(.L_x_14) ;  /* 0x0000000000480947 */ /* 0x000fea0003800000 */
[----:B-1----:R-:W1:Y:S01]  /*0e80*/  S2UR UR4, SR_CgaCtaId ;  /* 0x00000000000479c3 */ /* 0x002e620000008800 */
        /* <DEDUP_REMOVED lines=12> */
[----:B-1----:R2:W1:Y:S01]  /*0f50*/  SYNCS.EXCH.64 URZ, [UR4+0x240], UR8 ;  /* 0x0002400804ff75b2 */ /* 0x0024620008000100 */
[----:B------:R2:W1:Y:S01]  /*0f60*/  SYNCS.EXCH.64 URZ, [UR4+0x250], UR6 ;  /* 0x0002500604ff75b2 */ /* 0x0004620008000100 */
[----:B------:R2:W1:Y:S01]  /*0f70*/  SYNCS.EXCH.64 URZ, [UR4+0x248], UR8 ;  /* 0x0002480804ff75b2 */ /* 0x0004620008000100 */
[----:B------:R2:W1:Y:S02]  /*0f80*/  SYNCS.EXCH.64 URZ, [UR4+0x258], UR6 ;  /* 0x0002580604ff75b2 */ /* 0x0004640008000100 */
[----:B--2---:R-:W-:Y:S01]  /*0f90*/  NOP ;  /* 0x0000000000007918 */ /* 0x004fe20000000000 */
.L_x_14:
[----:B------:R-:W2:Y:S01]  /*0fa0*/  SHFL.IDX PT, R2, R86, RZ, 0x1f ;  /* 0x00001fff56027589 */ /* 0x000ea200000e0000 */
[----:B------:R-:W1:Y:S01]  /*0fb0*/  S2UR UR49, SR_CgaCtaId ;  /* 0x00000000003179c3 */ /* 0x000e620000008800 */
[----:B------:R-:W-:Y:S01]  /*0fc0*/  NOP ;  /* 0x0000000000007918 */ /* 0x000fe20000000000 */
[----:B--2---:R-:W-:-:S13]  /*0fd0*/  ISETP.NE.AND P0, PT, R2, 0x3, PT ;  /* 0x000000030200780c */ /* 0x004fda0003f05270 */
[----:B-1----:R-:W-:Y:S05]  /*0fe0*/  @P0 BRA `(.L_x_15) ;  /* 0x0000000000340947 */ /* 0x002fea0003800000 */
[----:B------:R-:W-:Y:S01]  /*0ff0*/  UMOV UR4, 0x400 ;  /* 0x0000040000047882 */ /* 0x000fe20000000000 */
[----:B------:R-:W-:Y:S01]  /*1000*/  UMOV UR6, 0x20 ;  /* 0x0000002000067882 */ /* 0x000fe20000000000 */
[----:B------:R-:W-:Y:S02]  /*1010*/  ULEA UR4, UR49, UR4, 0x18 ;  /* 0x0000000431047291 */ /* 0x000fe4000f8ec0ff */
[----:B------:R-:W-:-:S04]  /*1020*/  UIADD3 UR6, UPT, UPT, -UR6, 0x100000, URZ ;  /* 0x0010000006067890 */ /* 0x000fc8000fffe1ff */
[----:B------:R-:W-:Y:S02]  /*1030*/  USHF.L.U32 UR7, UR6, 0xb, URZ ;  /* 0x0000000b06077899 */ /* 0x000fe400080006ff */
[----:B------:R-:W-:Y:S01]  /*1040*/  USHF.L.U32 UR6, UR6, 0x1, URZ ;  /* 0x0000000106067899 */ /* 0x000fe200080006ff */
[----:B------:R-:W-:Y:S01]  /*1050*/  ELECT P0, URZ, PT ;  /* 0x0000000000ff782f */ /* 0x000fe20003800000 */
[----:B------:R-:W1:Y:S10]  /*1060*/  FENCE.VIEW.ASYNC.S ;  /* 0x00000000000073c6 */ /* 0x000e740000000000 */
[----:B-1----:R1:W2:Y:S01]  /*1070*/  SYNCS.EXCH.64 URZ, [UR4+0x260], UR6 ;  /* 0x0002600604ff75b2 */ /* 0x0022a20008000100 */
[----:B------:R1:W1:Y:S01]  /*1080*/  SYNCS.EXCH.64 URZ, [UR4+0x270], UR6 ;  /* 0x0002700604ff75b2 */ /* 0x0002620008000100 */
[----:B------:R1:W1:Y:S01]  /*1090*/  SYNCS.EXCH.64 URZ, [UR4+0x268], UR6 ;  /* 0x0002680604ff75b2 */ /* 0x0002620008000100 */
[----:B------:R1:W1:Y:S01]  /*10a0*/  SYNCS.EXCH.64 URZ, [UR4+0x278], UR6 ;  /* 0x0002780604ff75b2 */ /* 0x0002620008000100 */
[----:B------:R-:W-:Y:S01]  /*10b0*/  NOP ;  /* 0x0000000000007918 */ /* 0x000fe20000000000 */
.L_x_15:
[----:B-1----:R-:W1:Y:S01]  /*10c0*/  LDCU UR4, c[0x0][0x36c] ;  /* 0x00006d80ff0477ac */ /* 0x002e620008000800 */
[----:B------:R-:W-:Y:S01]  /*10d0*/  ISETP.NE.OR P4, PT, R0, 0x2, !P4 ;  /* 0x000000020000780c */ /* 0x000fe20006785670 */
[----:B------:R-:W-:Y:S01]  /*10e0*/  NOP ;  /* 0x0000000000007918 */ /* 0x000fe20000000000 */
[----:B------:R-:W-:Y:S01]  /*10f0*/  LOP3.LUT R0, R81, 0x1f, RZ, 0xc0, !PT ;  /* 0x0000001f51007812 */ /* 0x000fe200078ec0ff */
[----:B------:R-:W-:Y:S02]  /*1100*/  UISETP.NE.AND UP4, UPT, UR22, 0x2, UPT ;  /* 0x000000021600788c */ /* 0x000fe4000bf85270 */
[----:B------:R-:W-:Y:S02]  /*1110*/  UISETP.NE.AND UP5, UPT, UR22, URZ, UPT ;  /* 0x000000ff1600728c */ /* 0x000fe4000bfa5270 */
[----:B-1----:R-:W-:-:S09]  /*1120*/  UISETP.EQ.U32.AND UP6, UPT, UR4, 0x1, UPT ;  /* 0x000000010400788c */ /* 0x002fd2000bfc2070 */
[----:B------:R-:W-:Y:S05]  /*1130*/  BRA.U !UP6, `(.L_x_16) ;  /* 0x000000010e087547 */ /* 0x000fea000b800000 */
[----:B--234-:R-:W-:Y:S01]  /*1140*/  UCGABAR_ARV ;  /* 0x00000000000079c7 */ /* 0x01cfe20008000000 */
[----:B------:R-:W-:Y:S05]  /*1150*/  BRA `(.L_x_17) ;  /* 0x0000000000047947 */ /* 0x000fea0003800000 */
.L_x_16:
[----:B--234-:R-:W-:Y:S01]  /*1160*/  NOP ;  /* 0x0000000000007918 */ /* 0x01cfe20000000000 */
.L_x_17:
[----:B------:R-:W1:Y:S01]  /*1170*/  S2UR UR27, SR_CTAID.X ;  /* 0x00000000001b79c3 */ /* 0x000e620000002500 */
[----:B------:R-:W-:-:S05]  /*1180*/  CS2R.32 R92, SR_CgaSize ;  /* 0x00000000005c7805 */ /* 0x000fca0000008a00 */
[----:B------:R-:W-:-:S05]  /*1190*/  IMAD R92, R92, -0xa0, RZ ;  /* 0xffffff605c5c7824 */ /* 0x000fca00078e02ff */
[----:B------:R-:W-:-:S14]  /*11a0*/  R2UR UR5, R92 ;  /* 0x000000005c0572ca */ /* 0x000fdc00000e0000 */
[----:B------:R-:W2:Y:S01]  /*11b0*/  LDCU UR5, c[0x0][UR5+0x2b0] ;  /* 0x00005600050577ac */ /* 0x000ea20008000800 */
[----:B------:R-:W-:-:S05]  /*11c0*/  CS2R.32 R92, SR_CgaSize ;  /* 0x00000000005c7805 */ /* 0x000fca0000008a00 */
[----:B------:R-:W-:-:S05]  /*11d0*/  IMAD R92, R92, -0xa0, RZ ;  /* 0xffffff605c5c7824 */ /* 0x000fca00078e02ff */
[----:B------:R-:W-:-:S14]  /*11e0*/  R2UR UR4, R92 ;  /* 0x000000005c0472ca */ /* 0x000fdc00000e0000 */
[----:B------:R-:W3:Y:S01]  /*11f0*/  LDCU UR4, c[0x0][UR4+0x2b4] ;  /* 0x00005680040477ac */ /* 0x000ee20008000800 */
[----:B------:R-:W4:Y:S01]  /*1200*/  S2UR UR46, SR_CTAID.Y ;  /* 0x00000000002e79c3 */ /* 0x000f220000002600 */
[----:B------:R-:W-:-:S05]  /*1210*/  CS2R.32 R92, SR_CgaSize ;  /* 0x00000000005c7805 */ /* 0x000fca0000008a00 */
[----:B------:R-:W-:-:S05]  /*1220*/  IMAD R92, R92, -0xa0, RZ ;  /* 0xffffff605c5c7824 */ /* 0x000fca00078e02ff */
[----:B------:R-:W-:-:S14]  /*1230*/  R2UR UR6, R92 ;  /* 0x000000005c0672ca */ /* 0x000fdc00000e0000 */
[----:B------:R-:W3:Y:S01]  /*1240*/  LDCU UR6, c[0x0][UR6+0x2a0] ;  /* 0x00005400060677ac */ /* 0x000ee20008000800 */
[----:B------:R-:W-:-:S05]  /*1250*/  CS2R.32 R92, SR_CgaSize ;  /* 0x00000000005c7805 */ /* 0x000fca0000008a00 */
[----:B------:R-:W-:-:S05]  /*1260*/  IMAD R92, R92, -0xa0, RZ ;  /* 0xffffff605c5c7824 */ /* 0x000fca00078e02ff */
[----:B------:R-:W-:-:S14]  /*1270*/  R2UR UR7, R92 ;  /* 0x000000005c0772ca */ /* 0x000fdc00000e0000 */
[----:B------:R-:W3:Y:S01]  /*1280*/  LDCU UR7, c[0x0][UR7+0x2a4] ;  /* 0x00005480070777ac */ /* 0x000ee20008000800 */
[----:B------:R-:W-:Y:S02]  /*1290*/  USHF.L.U32 UR38, UR49, 0x6, URZ ;  /* 0x0000000631267899 */ /* 0x000fe400080006ff */
[----:B------:R-:W-:Y:S02]  /*12a0*/  USHF.L.U32 UR15, UR49, 0x8, URZ ;  /* 0x00000008310f7899 */ /* 0x000fe400080006ff */
[----:B------:R-:W-:Y:S01]  /*12b0*/  ULOP3.LUT UR38, UR38, 0x1c0, URZ, 0xc0, !UPT ;  /* 0x000001c026267892 */ /* 0x000fe2000f8ec0ff */
[----:B------:R-:W3:Y:S01]  /*12c0*/  LDCU UR23, c[0x0][0xf24] ;  /* 0x0001e480ff1777ac */ /* 0x000ee20008000800 */
[----:B-1----:R-:W-:Y:S01]  /*12d0*/  I2FP.F32.U32 R3, UR27 ;  /* 0x0000001b00037c45 */ /* 0x002fe20008201000 */
[----:B------:R-:W1:Y:S04]  /*12e0*/  LDCU UR39, c[0x0][0xf24] ;  /* 0x0001e480ff2777ac */ /* 0x000e680008000800 */
[----:B--2---:R-:W-:Y:S01]  /*12f0*/  FMUL R3, R3, UR5 ;  /* 0x0000000503037c20 */ /* 0x004fe20008400000 */
[----:B------:R-:W2:Y:S01]  /*1300*/  LDCU UR24, c[0x0][0xf30] ;  /* 0x0001e600ff1877ac */ /* 0x000ea20008000800 */
[----:B----4-:R-:W-:-:S04]  /*1310*/  I2FP.F32.U32 R2, UR46 ;  /* 0x0000002e00027c45 */ /* 0x010fc80008201000 */
[----:B------:R-:W4:Y:S01]  /*1320*/  F2I.U32.TRUNC.NTZ R3, R3 ;  /* 0x0000000300037305 */ /* 0x000f22000020f000 */
[----:B------:R-:W-:Y:S01]  /*1330*/  ULOP3.LUT UR15, UR15, 0x700, URZ, 0xc0, !UPT ;  /* 0x000007000f0f7892 */ /* 0x000fe2000f8ec0ff */
[----:B---3--:R-:W-:Y:S01]  /*1340*/  FMUL R2, R2, UR4 ;  /* 0x0000000402027c20 */ /* 0x008fe20008400000 */
[----:B------:R-:W-:-:S05]  /*1350*/  USHF.R.U32.HI UR10, URZ, 0x1, UR38 ;  /* 0x00000001ff0a7899 */ /* 0x000fca0008011626 */
[----:B------:R-:W3:Y:S01]  /*1360*/  F2I.U32.TRUNC.NTZ R2, R2 ;  /* 0x0000000200027305 */ /* 0x000ee2000020f000 */
[----:B----4-:R-:W-:Y:S02]  /*1370*/  R2UR UR5, R3 ;  /* 0x00000000030572ca */ /* 0x010fe400000e0000 */
[----:B---3--:R-:W-:Y:S02]  /*1380*/  R2UR UR4, R2 ;  /* 0x00000000020472ca */ /* 0x008fe400000e0000 */
[----:B------:R-:W-:-:S09]  /*1390*/  PRMT R2, RZ, 0x7610, R2 ;  /* 0x00007610ff027816 */ /* 0x000fd20000000002 */
[----:B------:R-:W-:-:S04]  /*13a0*/  UIADD3 UR5, UPT, UPT, -UR5, URZ, URZ ;  /* 0x000000ff05057290 */ /* 0x000fc8000fffe1ff */
[----:B------:R-:W-:Y:S02]  /*13b0*/  UIMAD UR5, UR6, UR5, UR27 ;  /* 0x00000005060572a4 */ /* 0x000fe4000f8e021b */
[----:B------:R-:W-:-:S04]  /*13c0*/  UIADD3 UR4, UPT, UPT, -UR4, URZ, URZ ;  /* 0x000000ff04047290 */ /* 0x000fc8000fffe1ff */
[----:B------:R-:W-:Y:S01]  /*13d0*/  IMAD.U32 R92, RZ, RZ, UR5 ;  /* 0x00000005ff5c7e24 */ /* 0x000fe2000f8e00ff */
[----:B------:R-:W-:-:S06]  /*13e0*/  UIMAD UR4, UR7, UR4, UR46 ;  /* 0x00000004070472a4 */ /* 0x000fcc000f8e022e */
[----:B------:R-:W-:Y:S01]  /*13f0*/  IMAD.U32 R91, RZ, RZ, UR4 ;  /* 0x00000004ff5b7e24 */ /* 0x000fe2000f8e00ff */
[----:B-12---:R-:W-:Y:S06]  /*1400*/  BRA.U UP5, `(.L_x_18) ;  /* 0x0000000105807547 */ /* 0x006fec000b800000 */
[----:B------:R-:W-:Y:S02]  /*1410*/  R2UR UR9, R91 ;  /* 0x000000005b0972ca */ /* 0x000fe400000e0000 */
[----:B------:R-:W-:-:S11]  /*1420*/  R2UR UR16, R92 ;  /* 0x000000005c1072ca */ /* 0x000fd600000e0000 */
[----:B------:R-:W-:-:S04]  /*1430*/  UISETP.NE.AND UP0, UPT, UR9, URZ, UPT ;  /* 0x000000ff0900728c */ /* 0x000fc8000bf05270 */
[----:B------:R-:W-:Y:S02]  /*1440*/  USEL UR5, URZ, 0x2, UP0 ;  /* 0x00000002ff057887 */ /* 0x000fe40008000000 */
[----:B------:R-:W-:Y:S02]  /*1450*/  USEL UR4, URZ, 0x4, UP0 ;  /* 0x00000004ff047887 */ /* 0x000fe40008000000 */
[----:B------:R-:W-:Y:S02]  /*1460*/  USEL UR7, URZ, 0x8, UP0 ;  /* 0x00000008ff077887 */ /* 0x000fe40008000000 */
[----:B------:R-:W-:Y:S02]  /*1470*/  USEL UR6, URZ, 0x10, UP0 ;  /* 0x00000010ff067887 */ /* 0x000fe40008000000 */
[----:B------:R-:W-:Y:S02]  /*1480*/  USEL UR8, URZ, 0x20, UP0 ;  /* 0x00000020ff087887 */ /* 0x000fe40008000000 */
[----:B------:R-:W-:-:S02]  /*1490*/  USEL UR13, URZ, 0x40, UP0 ;  /* 0x00000040ff0d7887 */ /* 0x000fc40008000000 */
[----:B------:R-:W-:Y:S02]  /*14a0*/  USEL UR14, URZ, 0x80, UP0 ;  /* 0x00000080ff0e7887 */ /* 0x000fe40008000000 */
[----:B------:R-:W-:-:S04]  /*14b0*/  UISETP.NE.AND UP0, UPT, UR9, URZ, UPT ;  /* 0x000000ff0900728c */ /* 0x000fc8000bf05270 */
[----:B------:R-:W-:-:S04]  /*14c0*/  UISETP.EQ.OR UP0, UPT, UR16, URZ, !UP0 ;  /* 0x000000ff1000728c */ /* 0x000fc8000c702670 */
[----:B------:R-:W-:Y:S02]  /*14d0*/  USEL UR12, URZ, 0x1, !UP0 ;  /* 0x00000001ff0c7887 */ /* 0x000fe4000c000000 */
[----:B------:R-:W-:-:S04]  /*14e0*/  UISETP.NE.AND UP0, UPT, UR16, 0x1, UPT ;  /* 0x000000011000788c */ /* 0x000fc8000bf05270 */
[----:B------:R-:W-:Y:S02]  /*14f0*/  USEL UR11, UR5, 0x2, UP0 ;  /* 0x00000002050b7887 */ /* 0x000fe40008000000 */
[----:B------:R-:W-:-:S04]  /*1500*/  UISETP.NE.AND UP0, UPT, UR16, 0x2, UPT ;  /* 0x000000021000788c */ /* 0x000fc8000bf05270 */
[----:B------:R-:W-:Y:S02]  /*1510*/  USEL UR4, UR4, 0x4, UP0 ;  /* 0x0000000404047887 */ /* 0x000fe40008000000 */
[----:B------:R-:W-:Y:S02]  /*1520*/  UISETP.NE.AND UP0, UPT, UR16, 0x3, UPT ;  /* 0x000000031000788c */ /* 0x000fe4000bf05270 */
[----:B------:R-:W-:Y:S02]  /*1530*/  UIADD3 UR4, UPT, UPT, UR4, UR11, UR12 ;  /* 0x0000000b04047290 */ /* 0x000fe4000fffe00c */
        /* <DEDUP_REMOVED lines=10> */
[----:B------:R-:W-:-:S04]  /*15e0*/  USEL UR5, UR14, 0x80, UP0 ;  /* 0x000000800e057887 */ /* 0x000fc80008000000 */
[----:B------:R-:W-:-:S06]  /*15f0*/  UIADD3 UR4, UPT, UPT, UR4, UR5, URZ ;  /* 0x0000000504047290 */ /* 0x000fcc000fffe0ff */
[----:B------:R-:W-:-:S07]  /*1600*/  IMAD.U32 R2, RZ, RZ, UR4 ;  /* 0x00000004ff027e24 */ /* 0x000fce000f8e00ff */
.L_x_18:
[----:B------:R-:W1:Y:S01]  /*1610*/  S2UR UR44, SR_CTAID.Z ;  /* 0x00000000002c79c3 */ /* 0x000e620000002700 */
[----:B------:R-:W-:-:S09]  /*1620*/  UISETP.GE.AND UP0, UPT, UR23, 0x1, UPT ;  /* 0x000000011700788c */ /* 0x000fd2000bf06270 */
[----:B------:R-:W-:Y:S05]  /*1630*/  BRA.U !UP0, `(.L_x_19) ;  /* 0x0000000108d07547 */ /* 0x000fea000b800000 */
[----:B------:R-:W2:Y:S01]  /*1640*/  LDCU UR14, c[0x0][0xf0c] ;  /* 0x0001e180ff0e77ac */ /* 0x000ea20008000800 */
[----:B------:R-:W3:Y:S01]  /*1650*/  LDCU.128 UR16, c[0x0][0xf10] ;  /* 0x0001e200ff1077ac */ /* 0x000ee20008000c00 */
[----:B------:R-:W4:Y:S01]  /*1660*/  LDCU UR6, c[0x0][0x370] ;  /* 0x00006e00ff0677ac */ /* 0x000f220008000800 */
[----:B------:R-:W1:Y:S01]  /*1670*/  LDCU UR7, c[0x0][0x374] ;  /* 0x00006e80ff0777ac */ /* 0x000e620008000800 */
[----:B------:R-:W1:Y:S01]  /*1680*/  LDCU UR11, c[0x0][0xf20] ;  /* 0x0001e400ff0b77ac */ /* 0x000e620008000800 */
[----:B--2---:R-:W-:Y:S02]  /*1690*/  UISETP.NE.AND UP0, UPT, UR14, 0x1, UPT ;  /* 0x000000010e00788c */ /* 0x004fe4000bf05270 */
[----:B---3--:R-:W-:Y:S01]  /*16a0*/  UIMAD.WIDE.U32 UR4, UR27, UR16, URZ ;  /* 0x000000101b0472a5 */ /* 0x008fe2000f8e00ff */
[----:B------:R-:W2:Y:S01]  /*16b0*/  LDCU.64 UR8, c[0x0][0xf28] ;  /* 0x0001e500ff0877ac */ /* 0x000ea20008000a00 */
[----:B----4-:R-:W-:Y:S02]  /*16c0*/  UIMAD.WIDE.U32 UR12, UR6, UR16, URZ ;  /* 0x00000010060c72a5 */ /* 0x010fe4000f8e00ff */
[----:B------:R-:W-:-:S02]  /*16d0*/  USHF.R.U32.HI UR5, URZ, UR17, UR5 ;  /* 0x00000011ff057299 */ /* 0x000fc40008011605 */
[----:B------:R-:W-:Y:S02]  /*16e0*/  UISETP.NE.AND UP2, UPT, UR23, 0x1, UPT ;  /* 0x000000011700788c */ /* 0x000fe4000bf45270 */
[----:B------:R-:W-:Y:S01]  /*16f0*/  USEL UR5, UR27, UR5, !UP0 ;  /* 0x000000051b057287 */ /* 0x000fe2000c000000 */
[----:B------:R-:W-:Y:S01]  /*1700*/  UMOV UR12, UR13 ;  /* 0x0000000d000c7c82 */ /* 0x000fe20008000000 */
[----:B------:R-:W-:Y:S02]  /*1710*/  UIMAD.WIDE.U32 UR20, UR46, UR19, URZ ;  /* 0x000000132e1472a5 */ /* 0x000fe4000f8e00ff */
[----:B------:R-:W-:Y:S02]  /*1720*/  @UP0 USHF.R.U32.HI UR6, URZ, UR17, UR12 ;  /* 0x00000011ff060299 */ /* 0x000fe4000801160c */
[----:B------:R-:W-:Y:S02]  /*1730*/  UISETP.NE.AND UP0, UPT, UR18, 0x1, UPT ;  /* 0x000000011200788c */ /* 0x000fe4000bf05270 */
[----:B-1----:R-:W-:-:S02]  /*1740*/  UIMAD.WIDE.U32 UR12, UR7, UR19, URZ ;  /* 0x00000013070c72a5 */ /* 0x002fc4000f8e00ff */
[----:B--2---:R-:W-:Y:S01]  /*1750*/  UIMAD.WIDE.U32 UR16, UR6, UR8, URZ ;  /* 0x00000008061072a5 */ /* 0x004fe2000f8e00ff */
[----:B------:R-:W-:Y:S02]  /*1760*/  UMOV UR4, UR21 ;  /* 0x0000001500047c82 */ /* 0x000fe40008000000 */
[----:B------:R-:W-:Y:S02]  /*1770*/  USHF.R.U32.HI UR4, URZ, UR11, UR4 ;  /* 0x0000000bff047299 */ /* 0x000fe40008011604 */
[----:B------:R-:W-:Y:S02]  /*1780*/  UMOV UR12, UR13 ;  /* 0x0000000d000c7c82 */ /* 0x000fe40008000000 */
[----:B------:R-:W-:Y:S01]  /*1790*/  UMOV UR16, UR17 ;  /* 0x0000001100107c82 */ /* 0x000fe20008000000 */
[----:B------:R-:W-:Y:S02]  /*17a0*/  @UP0 USHF.R.U32.HI UR7, URZ, UR11, UR12 ;  /* 0x0000000bff070299 */ /* 0x000fe4000801160c */
[----:B------:R-:W-:-:S02]  /*17b0*/  USEL UR4, UR46, UR4, !UP0 ;  /* 0x000000042e047287 */ /* 0x000fc4000c000000 */
[----:B------:R-:W-:Y:S02]  /*17c0*/  UIMAD.WIDE.U32 UR12, UR7, UR8, URZ ;  /* 0x00000008070c72a5 */ /* 0x000fe4000f8e00ff */
[----:B------:R-:W-:Y:S02]  /*17d0*/  @UP2 USHF.R.U32.HI UR6, URZ, UR9, UR16 ;  /* 0x00000009ff062299 */ /* 0x000fe40008011610 */
[----:B------:R-:W-:Y:S02]  /*17e0*/  UIMAD.WIDE.U32 UR16, UR4, UR8, URZ ;  /* 0x00000008041072a5 */ /* 0x000fe4000f8e00ff */
[----:B------:R-:W-:Y:S01]  /*17f0*/  UIMAD UR11, UR6, UR23, URZ ;  /* 0x00000017060b72a4 */ /* 0x000fe2000f8e02ff */
[----:B------:R-:W-:Y:S02]  /*1800*/  UMOV UR12, UR13 ;  /* 0x0000000d000c7c82 */ /* 0x000fe40008000000 */
[----:B------:R-:W-:Y:S02]  /*1810*/  @UP2 USHF.R.U32.HI UR7, URZ, UR9, UR12 ;  /* 0x00000009ff072299 */ /* 0x000fe4000801160c */
[----:B------:R-:W-:-:S02]  /*1820*/  UIMAD.WIDE.U32 UR12, UR5, UR8, URZ ;  /* 0x00000008050c72a5 */ /* 0x000fc4000f8e00ff */
[----:B------:R-:W-:Y:S02]  /*1830*/  UIMAD UR7, UR7, UR23, URZ ;  /* 0x00000017070772a4 */ /* 0x000fe4000f8e02ff */
[----:B------:R-:W-:Y:S02]  /*1840*/  UIADD3 UR12, UPT, UPT, -UR5, URZ, URZ ;  /* 0x000000ff050c7290 */ /* 0x000fe4000fffe1ff */
[----:B------:R-:W-:Y:S02]  /*1850*/  UISETP.GE.AND UP0, UPT, UR4, UR7, UPT ;  /* 0x000000070400728c */ /* 0x000fe4000bf06270 */
[----:B------:R-:W-:Y:S02]  /*1860*/  UIMAD UR27, UR14, UR12, UR27 ;  /* 0x0000000c0e1b72a4 */ /* 0x000fe4000f8e021b */
[----:B------:R-:W-:Y:S01]  /*1870*/  UISETP.GE.OR UP0, UPT, UR5, UR11, UP0 ;  /* 0x0000000b0500728c */ /* 0x000fe20008706670 */
[----:B------:R-:W-:Y:S01]  /*1880*/  UMOV UR7, UR17 ;  /* 0x0000001100077c82 */ /* 0x000fe20008000000 */
[----:B------:R-:W-:-:S02]  /*1890*/  UIADD3 UR11, UPT, UPT, -UR4, URZ, URZ ;  /* 0x000000ff040b7290 */ /* 0x000fc4000fffe1ff */
[----:B------:R-:W-:Y:S02]  /*18a0*/  USHF.R.U32.HI UR7, URZ, UR9, UR7 ;  /* 0x00000009ff077299 */ /* 0x000fe40008011607 */
[----:B------:R-:W-:Y:S02]  /*18b0*/  UIMAD UR11, UR18, UR11, UR46 ;  /* 0x0000000b120b72a4 */ /* 0x000fe4000f8e022e */
[----:B------:R-:W-:-:S03]  /*18c0*/  USEL UR7, UR4, UR7, !UP2 ;  /* 0x0000000704077287 */ /* 0x000fc6000d000000 */
[----:B------:R-:W-:Y:S02]  /*18d0*/  @!UP0 UMOV UR8, UR13 ;  /* 0x0000000d00088c82 */ /* 0x000fe40008000000 */
[----:B------:R-:W-:Y:S02]  /*18e0*/  @!UP0 USHF.R.U32.HI UR8, URZ, UR9, UR8 ;  /* 0x00000009ff088299 */ /* 0x000fe40008011608 */
[----:B------:R-:W-:Y:S02]  /*18f0*/  UIADD3 UR9, UPT, UPT, -UR7, URZ, URZ ;  /* 0x000000ff07097290 */ /* 0x000fe4000fffe1ff */
[----:B------:R-:W-:Y:S02]  /*1900*/  @!UP0 USEL UR8, UR5, UR8, !UP2 ;  /* 0x0000000805088287 */ /* 0x000fe4000d000000 */
[----:B------:R-:W-:Y:S02]  /*1910*/  UIMAD UR9, UR23, UR9, UR4 ;  /* 0x00000009170972a4 */ /* 0x000fe4000f8e0204 */
[----:B------:R-:W-:-:S02]  /*1920*/  @!UP0 UIADD3 UR7, UPT, UPT, UR7, -UR8, URZ ;  /* 0x8000000807078290 */ /* 0x000fc4000fffe0ff */
[----:B------:R-:W-:Y:S02]  /*1930*/  @!UP0 UIMAD UR6, UR9, UR6, UR8 ;  /* 0x00000006090682a4 */ /* 0x000fe4000f8e0208 */
[----:B------:R-:W-:-:S04]  /*1940*/  @!UP0 UIMAD UR4, UR7, UR23, UR5 ;  /* 0x00000017070482a4 */ /* 0x000fc8000f8e0205 */
[----:B------:R-:W-:Y:S01]  /*1950*/  UIMAD UR46, UR4, UR18, UR11 ;  /* 0x00000012042e72a4 */ /* 0x000fe2000f8e020b */
[----:B------:R-:W-:Y:S02]  /*1960*/  @!UP0 UMOV UR5, UR6 ;  /* 0x0000000600058c82 */ /* 0x000fe40008000000 */
[----:B------:R-:W-:-:S12]  /*1970*/  UIMAD UR27, UR5, UR14, UR27 ;  /* 0x0000000e051b72a4 */ /* 0x000fd8000f8e021b */
.L_x_19:
[----:B------:R-:W-:-:S09]  /*1980*/  UISETP.NE.AND UP0, UPT, UR24, 0x1, UPT ;  /* 0x000000011800788c */ /* 0x000fd2000bf05270 */
[----:B------:R-:W-:Y:S05]  /*1990*/  BRA.U UP0, `(.L_x_20) ;  /* 0x0000000100407547 */ /* 0x000fea000b800000 */
[----:B------:R-:W2:Y:S01]  /*19a0*/  LDCU.128 UR16, c[0x0][0xf10] ;  /* 0x0001e200ff1077ac */ /* 0x000ea20008000c00 */
[----:B------:R-:W3:Y:S01]  /*19b0*/  LDCU UR8, c[0x0][0xf0c] ;  /* 0x0001e180ff0877ac */ /* 0x000ee20008000800 */
[----:B------:R-:W4:Y:S01]  /*19c0*/  LDCU UR9, c[0x0][0xf20] ;  /* 0x0001e400ff0977ac */ /* 0x000f220008000800 */
[----:B--2---:R-:W-:Y:S02]  /*19d0*/  UIMAD.WIDE.U32 UR4, UR27, UR16, URZ ;  /* 0x000000101b0472a5 */ /* 0x004fe4000f8e00ff */
[----:B------:R-:W-:Y:S02]  /*19e0*/  UIMAD.WIDE.U32 UR6, UR46, UR19, URZ ;  /* 0x000000132e0672a5 */ /* 0x000fe4000f8e00ff */
[----:B---3--:R-:W-:Y:S02]  /*19f0*/  UISETP.NE.AND UP0, UPT, UR8, 0x1, UPT ;  /* 0x000000010800788c */ /* 0x008fe4000bf05270 */
[----:B------:R-:W-:-:S03]  /*1a00*/  USHF.R.U32.HI UR5, URZ, UR17, UR5 ;  /* 0x00000011ff057299 */ /* 0x000fc60008011605 */
[----:B------:R-:W-:Y:S01]  /*1a10*/  UMOV UR4, UR7 ;  /* 0x0000000700047c82 */ /* 0x000fe20008000000 */
[----:B------:R-:W-:Y:S02]  /*1a20*/  USEL UR5, UR27, UR5, !UP0 ;  /* 0x000000051b057287 */ /* 0x000fe4000c000000 */
[----:B------:R-:W-:Y:S02]  /*1a30*/  UISETP.NE.AND UP0, UPT, UR18, 0x1, UPT ;  /* 0x000000011200788c */ /* 0x000fe4000bf05270 */
[----:B----4-:R-:W-:-:S04]  /*1a40*/  USHF.R.U32.HI UR4, URZ, UR9, UR4 ;  /* 0x00000009ff047299 */ /* 0x010fc80008011604 */
[----:B------:R-:W-:-:S04]  /*1a50*/  USEL UR4, UR46, UR4, !UP0 ;  /* 0x000000042e047287 */ /* 0x000fc8000c000000 */
[----:B------:R-:W-:Y:S02]  /*1a60*/  UIADD3 UR6, UPT, UPT, UR5, -UR4, URZ ;  /* 0x8000000405067290 */ /* 0x000fe4000fffe0ff */
[----:B------:R-:W-:Y:S02]  /*1a70*/  UIADD3 UR4, UPT, UPT, -UR5, UR4, URZ ;  /* 0x0000000405047290 */ /* 0x000fe4000fffe1ff */
[----:B------:R-:W-:Y:S02]  /*1a80*/  UIMAD UR46, UR6, UR18, UR46 ;  /* 0x00000012062e72a4 */ /* 0x000fe4000f8e022e */
[----:B------:R-:W-:-:S12]  /*1a90*/  UIMAD UR27, UR4, UR8, UR27 ;  /* 0x00000008041b72a4 */ /* 0x000fd8000f8e021b */
.L_x_20:
[----:B------:R-:W-:Y:S01]  /*1aa0*/  UISETP.NE.AND UP0, UPT, UR22, 0x2, UPT ;  /* 0x000000021600788c */ /* 0x000fe2000bf05270 */
[----:B------:R-:W-:Y:S09]  /*1ab0*/  BRA.U !UP6, `(.L_x_21) ;  /* 0x000000010e0c7547 */ /* 0x000ff2000b800000 */
[----:B------:R-:W-:Y:S01]  /*1ac0*/  UCGABAR_WAIT ;  /* 0x0000000000007dc7 */ /* 0x000fe20008000000 */
[----:B------:R-:W-:Y:S01]  /*1ad0*/  CCTL.IVALL ;  /* 0x00000000ff00798f */ /* 0x000fe20002000000 */
[----:B------:R-:W-:Y:S05]  /*1ae0*/  BRA `(.L_x_22) ;  /* 0x0000000000047947 */ /* 0x000fea0003800000 */
.L_x_21:
[----:B------:R-:W-:Y:S06]  /*1af0*/  BAR.SYNC.DEFER_BLOCKING 0x0 ;  /* 0x0000000000007b1d */ /* 0x000fec0000010000 */
.L_x_22:
[----:B------:R-:W-:Y:S05]  /*1b00*/  BRA.U UP0, `(.L_x_23) ;  /* 0x0000002500207547 */ /* 0x000fea000b800000 */
[----:B------:R-:W2:Y:S01]  /*1b10*/  LDCU UR6, c[0x0][0x38c] ;  /* 0x00007180ff0677ac */ /* 0x000ea20008000800 */
[----:B------:R-:W-:Y:S01]  /*1b20*/  PLOP3.LUT P2, PT, PT, PT, UP3, 0x80, 0x8 ;  /* 0x000000000008781c */ /* 0x000fe20003f4f038 */
[----:B------:R-:W-:Y:S01]  /*1b30*/  IMAD.MOV.U32 R12, RZ, RZ, 0x1 ;  /* 0x00000001ff0c7424 */ /* 0x000fe200078e00ff */
[----:B------:R-:W-:Y:S01]  /*1b40*/  ISETP.EQ.OR P3, PT, R0, RZ, P4 ;  /* 0x000000ff0000720c */ /* 0x000fe20002762670 */
[----:B------:R-:W-:Y:S01]  /*1b50*/  UISETP.NE.AND UP1, UPT, UR22, URZ, UPT ;  /* 0x000000ff1600728c */ /* 0x000fe2000bf25270 */
[----:B------:R-:W-:Y:S01]  /*1b60*/  PLOP3.LUT P2, PT, P2, PT, PT, 0x8, 0x80 ;  /* 0x000000000080781c */ /* 0x000fe2000174e170 */
[----:B------:R-:W-:Y:S01]  /*1b70*/  USEL UR45, URZ, 0x1, UP4 ;  /* 0x00000001ff2d7887 */ /* 0x000fe2000a000000 */
[----:B------:R-:W-:Y:S01]  /*1b80*/  CS2R R10, SRZ ;  /* 0x00000000000a7805 */ /* 0x000fe2000001ff00 */
[----:B------:R-:W-:Y:S01]  /*1b90*/  IMAD.MOV.U32 R9, RZ, RZ, RZ ;  /* 0x000000ffff097224 */ /* 0x000fe200078e00ff */
[----:B------:R-:W3:Y:S01]  /*1ba0*/  LDCU UR51, c[0x0][0x370] ;  /* 0x00006e00ff3377ac */ /* 0x000ee20008000800 */
[----:B------:R-:W-:Y:S01]  /*1bb0*/  IMAD.MOV.U32 R8, RZ, RZ, 0x1 ;  /* 0x00000001ff087424 */ /* 0x000fe200078e00ff */
[----:B------:R-:W4:Y:S01]  /*1bc0*/  LDCU.64 UR30, c[0x0][0x348] ;  /* 0x00006900ff1e77ac */ /* 0x000f220008000a00 */
[----:B------:R-:W1:Y:S01]  /*1bd0*/  LDCU UR50, c[0x0][0x374] ;  /* 0x00006e80ff3277ac */ /* 0x000e620008000800 */
[----:B--2---:R-:W-:-:S02]  /*1be0*/  UIADD3 UR5, UPT, UPT, UR6, 0x3f, URZ ;  /* 0x0000003f06057890 */ /* 0x004fc4000fffe0ff */
[----:B------:R-:W-:Y:S02]  /*1bf0*/  UIADD3 UR56, UPT, UPT, UR6, 0x7e, URZ ;  /* 0x0000007e06387890 */ /* 0x000fe4000fffe0ff */
[----:B------:R-:W-:Y:S02]  /*1c00*/  USHF.R.S32.HI UR4, URZ, 0x1f, UR5 ;  /* 0x0000001fff047899 */ /* 0x000fe40008011405 */
[----:B------:R-:W-:Y:S02]  /*1c10*/  USEL UR45, UR45, 0x2, UP1 ;  /* 0x000000022d2d7887 */ /* 0x000fe40008800000 */
[----:B------:R-:W-:Y:S02]  /*1c20*/  ULEA.HI UR4, UR4, UR5, URZ, 0x6 ;  /* 0x0000000504047291 */ /* 0x000fe4000f8f30ff */
[----:B------:R-:W-:Y:S02]  /*1c30*/  USHF.L.U32 UR5, UR49, 0x3, URZ ;  /* 0x0000000331057899 */ /* 0x000fe400080006ff */
[----:B------:R-:W-:-:S02]  /*1c40*/  USHF.R.S32.HI UR53, URZ, 0x6, UR4 ;  /* 0x00000006ff357899 */ /* 0x000fc40008011404 */
[----:B------:R-:W-:Y:S02]  /*1c50*/  UIADD3 UR4, UPT, UPT, UR6, -0x1, URZ ;  /* 0xffffffff06047890 */ /* 0x000fe4000fffe0ff */
[----:B------:R-:W-:Y:S02]  /*1c60*/  UISETP.LT.U32.AND UP0, UPT, UR53, 0x1e, UPT ;  /* 0x0000001e3500788c */ /* 0x000fe4000bf01070 */
[----:B------:R-:W-:Y:S02]  /*1c70*/  UISETP.GE.U32.AND UP2, UPT, UR4, -0x7f, UPT ;  /* 0xffffff810400788c */ /* 0x000fe4000bf46070 */
[----:B------:R-:W-:Y:S02]  /*1c80*/  USEL UR52, UR53, 0x1e, UP0 ;  /* 0x0000001e35347887 */ /* 0x000fe40008000000 */
[----:B------:R-:W-:Y:S02]  /*1c90*/  ULOP3.LUT UR55, UR5, 0x38, URZ, 0xe2, !UPT ;  /* 0x0000003805377892 */ /* 0x000fe4000f8ee2ff */
[----:B------:R-:W-:-:S02]  /*1ca0*/  UIADD3 UR37, UPT, UPT, UR52, -0x1, URZ ;  /* 0xffffffff34257890 */ /* 0x000fc4000fffe0ff */
[----:B------:R-:W-:Y:S01]  /*1cb0*/  UIADD3 UR54, UPT, UPT, UR53, -UR52, URZ ;  /* 0x8000003435367290 */ /* 0x000fe2000fffe0ff */
[----:B------:R-:W-:Y:S02]  /*1cc0*/  UMOV UR14, URZ ;  /* 0x000000ff000e7c82 */ /* 0x000fe40008000000 */
[----:B------:R-:W-:-:S04]  /*1cd0*/  @UP2 UIADD3 UR37, UPT, UPT, UR52, URZ, URZ ;  /* 0x000000ff34252290 */ /* 0x000fc8000fffe0ff */
[----:B-1-34-:R-:W-:-:S12]  /*1ce0*/  UIADD3 UR37, UPT, UPT, UR37, 0x1, URZ ;  /* 0x0000000125257890 */ /* 0x01afd8000fffe0ff */
.L_x_47:
[----:B------:R-:W-:Y:S01]  /*1cf0*/  UISETP.NE.AND UP0, UPT, UR49, URZ, UPT ;  /* 0x000000ff3100728c */ /* 0x000fe2000bf05270 */
[----:B------:R-:W1:Y:S08]  /*1d00*/  S2UR UR49, SR_CgaCtaId ;  /* 0x00000000003179c3 */ /* 0x000e700000008800 */
[----:B---3--:R-:W-:Y:S05]  /*1d10*/  BRA.U UP0, `(.L_x_24) ;  /* 0x0000000100347547 */ /* 0x008fea000b800000 */
[----:B------:R-:W2:Y:S01]  /*1d20*/  S2R R0, SR_CgaCtaId ;  /* 0x0000000000007919 */ /* 0x000ea20000008800 */
[----:B------:R-:W-:-:S04]  /*1d30*/  MOV R2, 0x400 ;  /* 0x0000040000027802 */ /* 0x000fc80000000f00 */
[----:B--2---:R-:W-:Y:S02]  /*1d40*/  LEA R0, R0, R2, 0x18 ;  /* 0x0000000200007211 */ /* 0x004fe400078ec0ff */
[----:B------:R-:W-:-:S03]  /*1d50*/  SHF.L.U32 R2, R8, 0x1f, RZ ;  /* 0x0000001f08027819 */ /* 0x000fc600000006ff */
[----:B------:R-:W-:-:S04]  /*1d60*/  IMAD R0, R9, 0x8, R0 ;  /* 0x0000000809007824 */ /* 0x000fc800078e0200 */
[----:B------:R-:W2:Y:S02]  /*1d70*/  SYNCS.PHASECHK.TRANS64.TRYWAIT P0, [R0+URZ+0x270], R2 ;  /* 0x00027002000075a7 */ /* 0x000ea400080011ff */
[----:B--2---:R-:W-:Y:S05]  /*1d80*/  @!P0 BRA `(.L_x_25) ;  /* 0x000000a4005c8947 */ /* 0x004fea0003800000 */
.L_x_183:
[----:B------:R-:W-:Y:S01]  /*1d90*/  VIADD R9, R9, 0x1 ;  /* 0x0000000109097836 */ /* 0x000fe20000000000 */
[----:B------:R2:W-:Y:S04]  /*1da0*/  SYNCS.ARRIVE.TRANS64.A1T0 RZ, [R0+URZ+0x260], RZ ;  /* 0x000260ff00ff79a7 */ /* 0x0005e800081000ff */
[----:B------:R-:W-:-:S04]  /*1db0*/  ISETP.NE.AND P0, PT, R9, 0x2, PT ;  /* 0x000000020900780c */ /* 0x000fc80003f05270 */
[----:B------:R-:W-:Y:S02]  /*1dc0*/  SEL R9, R9, RZ, P0 ;  /* 0x000000ff09097207 */ /* 0x000fe40000000000 */
[----:B--2---:R-:W-:-:S04]  /*1dd0*/  SEL R0, RZ, 0x1, P0 ;  /* 0x00000001ff007807 */ /* 0x004fc80000000000 */
[----:B------:R-:W-:-:S07]  /*1de0*/  LOP3.LUT R8, R8, R0, RZ, 0x3c, !PT ;  /* 0x0000000008087212 */ /* 0x000fce00078e3cff */
.L_x_24:
[----:B------:R-:W-:Y:S01]  /*1df0*/  UMOV UR5, 0x400 ;  /* 0x0000040000057882 */ /* 0x000fe20000000000 */
[----:B------:R-:W-:Y:S01]  /*1e00*/  SHF.L.U32 R0, R12, 0x1f, RZ ;  /* 0x0000001f0c007819 */ /* 0x000fe200000006ff */
[----:B-1----:R-:W-:Y:S02]  /*1e10*/  ULEA UR5, UR49, UR5, 0x18 ;  /* 0x0000000531057291 */ /* 0x002fe4000f8ec0ff */
[----:B------:R-:W-:Y:S02]  /*1e20*/  UISETP.GE.U32.AND UP0, UPT, UR56, 0x7f, UPT ;  /* 0x0000007f3800788c */ /* 0x000fe4000bf06070 */
[----:B------:R-:W-:Y:S02]  /*1e30*/  ULEA UR4, UR14, UR5, 0x3 ;  /* 0x000000050e047291 */ /* 0x000fe4000f8e18ff */
[----:B------:R-:W-:Y:S02]  /*1e40*/  ULEA.HI UR11, UR46, UR46, URZ, 0x1 ;  /* 0x0000002e2e0b7291 */ /* 0x000fe4000f8f08ff */
[----:B------:R-:W-:-:S02]  /*1e50*/  USHF.L.U32 UR43, UR27, 0x7, URZ ;  /* 0x000000071b2b7899 */ /* 0x000fc400080006ff */
[----:B------:R-:W-:Y:S02]  /*1e60*/  ULEA UR35, UR46, UR55, 0x6 ;  /* 0x000000372e237291 */ /* 0x000fe4000f8e30ff */
[----:B------:R-:W-:Y:S01]  /*1e70*/  USHF.R.S32.HI UR11, URZ, 0x1, UR11 ;  /* 0x00000001ff0b7899 */ /* 0x000fe2000801140b */
[----:B------:R1:W2:Y:S01]  /*1e80*/  SYNCS.PHASECHK.TRANS64.TRYWAIT P1, [UR4+0xf0], R0 ;  /* 0x0000f000ff0075a7 */ /* 0x0002a20008021104 */
[----:B------:R-:W-:Y:S01]  /*1e90*/  UMOV UR20, URZ ;  /* 0x000000ff00147c82 */ /* 0x000fe20008000000 */
[----:B------:R-:W-:Y:S09]  /*1ea0*/  BRA.U !UP0, `(.L_x_26) ;  /* 0x0000000508107547 */ /* 0x000ff2000b800000 */
[----:B------:R-:W-:Y:S01]  /*1eb0*/  UMOV UR4, UR14 ;  /* 0x0000000e00047c82 */ /* 0x000fe20008000000 */
[----:B------:R-:W-:-:S05]  /*1ec0*/  UMOV UR28, URZ ;  /* 0x000000ff001c7c82 */ /* 0x000fca0008000000 */
.L_x_34:
[----:B------:R-:W-:Y:S01]  /*1ed0*/  ULEA UR41, UR4, UR5, 0x3 ;  /* 0x0000000504297291 */ /* 0x000fe2000f8e18ff */
[----:B--2---:R-:W-:Y:S01]  /*1ee0*/  @!P4 MOV R2, 0x1c00 ;  /* 0x00001c000002c802 */ /* 0x004fe20000000f00 */
[----:B--23--:R-:W-:Y:S10]  /*1ef0*/  @P1 BRA `(.L_x_27) ;  /* 0x00000000000c1947 */ /* 0x00cff40003800000 */
[----:B------:R-:W-:-:S04]  /*1f00*/  SHF.L.U32 R3, R12, 0x1f, RZ ;  /* 0x0000001f0c037819 */ /* 0x000fc800000006ff */
[----:B------:R-:W2:Y:S02]  /*1f10*/  SYNCS.PHASECHK.TRANS64.TRYWAIT P0, [UR41+0xf0], R3 ;  /* 0x0000f003ff0075a7 */ /* 0x000ea40008001129 */
[----:B--2---:R-:W-:Y:S05]  /*1f20*/  @!P0 BRA `(.L_x_28) ;  /* 0x000000a400088947 */ /* 0x004fea0003800000 */
.L_x_27:
[----:B------:R2:W-:Y:S01]  /*1f30*/  @!P4 SYNCS.ARRIVE.TRANS64 RZ, [UR41], R2 ;  /* 0x00000002ffffc9a7 */ /* 0x0005e20008000029 */
[----:B------:R-:W-:-:S04]  /*1f40*/  ULOP3.LUT UR6, UR45, 0x2, URZ, 0xfc, !UPT ;  /* 0x000000022d067892 */ /* 0x000fc8000f8efcff */
[----:B------:R-:W-:-:S09]  /*1f50*/  UISETP.NE.AND UP0, UPT, UR6, 0x2, UPT ;  /* 0x000000020600788c */ /* 0x000fd2000bf05270 */
[----:B------:R-:W-:Y:S05]  /*1f60*/  BRA.U UP0, `(.L_x_29) ;  /* 0x0000000100047547 */ /* 0x000fea000b800000 */
[----:B------:R-:W-:Y:S05]  /*1f70*/  BPT.TRAP 0x1 ;  /* 0x000000040000795c */ /* 0x000fea0000300000 */
.L_x_29:
[----:B------:R-:W-:Y:S04]  /*1f80*/  BSSY.RECONVERGENT B0, `(.L_x_30) ;  /* 0x0000003000007945 */ /* 0x000fe80003800200 */
[----:B------:R-:W-:Y:S05]  /*1f90*/  @P3 BRA `(.L_x_31) ;  /* 0x0000000000043947 */ /* 0x000fea0003800000 */
[----:B------:R-:W-:Y:S05]  /*1fa0*/  BPT.TRAP 0x1 ;  /* 0x000000040000795c */ /* 0x000fea0000300000 */
.L_x_31:
[----:B------:R-:W-:Y:S05]  /*1fb0*/  BSYNC.RECONVERGENT B0 ;  /* 0x0000000000007941 */ /* 0x000fea0003800200 */
.L_x_30:
[----:B------:R-:W-:Y:S01]  /*1fc0*/  UIADD3 UR6, UPT, UPT, UR4, 0x1, URZ ;  /* 0x0000000104067890 */ /* 0x000fe2000fffe0ff */
[----:B------:R-:W-:Y:S01]  /*1fd0*/  BSSY.RECONVERGENT B0, `(.L_x_32) ;  /* 0x000002c000007945 */ /* 0x000fe20003800200 */
[----:B------:R-:W-:Y:S02]  /*1fe0*/  ELECT P0, URZ, PT ;  /* 0x0000000000ff782f */ /* 0x000fe40003800000 */
[----:B------:R-:W-:-:S04]  /*1ff0*/  UISETP.NE.AND UP0, UPT, UR6, 0x1e, UPT ;  /* 0x0000001e0600788c */ /* 0x000fc8000bf05270 */
[----:B------:R-:W-:Y:S02]  /*2000*/  USEL UR7, URZ, 0x1, UP0 ;  /* 0x00000001ff077887 */ /* 0x000fe40008000000 */
[----:B------:R-:W-:-:S04]  /*2010*/  USEL UR14, UR6, URZ, UP0 ;  /* 0x000000ff060e7287 */ /* 0x000fc80008000000 */
[----:B------:R-:W-:Y:S01]  /*2020*/  ULEA UR6, UR14, UR5, 0x3 ;  /* 0x000000050e067291 */ /* 0x000fe2000f8e18ff */
[----:B------:R-:W-:-:S04]  /*2030*/  LOP3.LUT R12, R12, UR7, RZ, 0x3c, !PT ;  /* 0x000000070c0c7c12 */ /* 0x000fc8000f8e3cff */
[----:B-1----:R-:W-:-:S04]  /*2040*/  SHF.L.U32 R0, R12, 0x1f, RZ ;  /* 0x0000001f0c007819 */ /* 0x002fc800000006ff */
[----:B------:R1:W3:Y:S01]  /*2050*/  SYNCS.PHASECHK.TRANS64.TRYWAIT P1, [UR6+0xf0], R0 ;  /* 0x0000f000ff0075a7 */ /* 0x0002e20008021106 */
[----:B------:R-:W-:Y:S05]  /*2060*/  @!P0 BRA `(.L_x_33) ;  /* 0x0000000000888947 */ /* 0x000fea0003800000 */
[----:B------:R-:W-:Y:S02]  /*2070*/  USHF.L.U32 UR24, UR4, 0x9, URZ ;  /* 0x0000000904187899 */ /* 0x000fe400080006ff */
[----:B------:R-:W-:Y:S02]  /*2080*/  ULEA UR40, UR4, UR5, 0xc ;  /* 0x0000000504287291 */ /* 0x000fe4000f8e60ff */
[----:B------:R-:W-:Y:S02]  /*2090*/  UIADD3 UR20, UP3, UPT, UR30, 0x80, URZ ;  /* 0x000000801e147890 */ /* 0x000fe4000ff7e0ff */
[----:B------:R-:W-:Y:S02]  /*20a0*/  ULEA UR32, UR4, UR15, 0xb ;  /* 0x0000000f04207291 */ /* 0x000fe4000f8e58ff */
[----:B------:R-:W-:Y:S02]  /*20b0*/  UIADD3 UR18, UP2, UPT, UR30, 0x180, URZ ;  /* 0x000001801e127890 */ /* 0x000fe4000ff5e0ff */
[----:B------:R-:W-:-:S02]  /*20c0*/  UIADD3 UR16, UP1, UPT, UR30, 0x280, URZ ;  /* 0x000002801e107890 */ /* 0x000fc4000ff3e0ff */
[----:B------:R-:W-:Y:S02]  /*20d0*/  UIADD3 UR6, UP0, UPT, UR30, 0x380, URZ ;  /* 0x000003801e067890 */ /* 0x000fe4000ff1e0ff */
[----:B------:R-:W-:Y:S02]  /*20e0*/  ULOP3.LUT UR8, UR24, UR38, URZ, 0xfc, !UPT ;  /* 0x0000002618087292 */ /* 0x000fe4000f8efcff */
[----:B------:R-:W-:Y:S02]  /*20f0*/  USHF.L.U32 UR42, UR28, 0x6, URZ ;  /* 0x000000061c2a7899 */ /* 0x000fe400080006ff */
[----:B------:R-:W-:Y:S02]  /*2100*/  UIADD3.X UR21, UPT, UPT, URZ, UR31, URZ, UP3, !UPT ;  /* 0x0000001fff157290 */ /* 0x000fe40009ffe4ff */
[----:B------:R-:W-:Y:S02]  /*2110*/  UIADD3 UR40, UPT, UPT, UR40, 0x3400, URZ ;  /* 0x0000340028287890 */ /* 0x000fe4000fffe0ff */
[----:B------:R-:W-:-:S02]  /*2120*/  UIADD3.X UR19, UPT, UPT, URZ, UR31, URZ, UP2, !UPT ;  /* 0x0000001fff137290 */ /* 0x000fc400097fe4ff */
[----:B------:R-:W-:Y:S02]  /*2130*/  UIADD3 UR32, UPT, UPT, UR5, 0x21400, UR32 ;  /* 0x0002140005207890 */ /* 0x000fe4000fffe020 */
[----:B------:R-:W-:Y:S02]  /*2140*/  UIADD3.X UR17, UPT, UPT, URZ, UR31, URZ, UP1, !UPT ;  /* 0x0000001fff117290 */ /* 0x000fe40008ffe4ff */
[----:B------:R-:W-:Y:S02]  /*2150*/  UIADD3 UR24, UPT, UPT, UR5, 0x30400, UR24 ;  /* 0x0003040005187890 */ /* 0x000fe4000fffe018 */
[----:B------:R-:W-:Y:S02]  /*2160*/  UIADD3.X UR7, UPT, UPT, URZ, UR31, URZ, UP0, !UPT ;  /* 0x0000001fff077290 */ /* 0x000fe400087fe4ff */
[----:B------:R-:W-:Y:S01]  /*2170*/  UIADD3 UR8, UPT, UPT, UR5, 0x34000, UR8 ;  /* 0x0003400005087890 */ /* 0x000fe2000fffe008 */
[----:B------:R-:W-:Y:S01]  /*2180*/  UMOV UR22, 0x0 ;  /* 0x0000000000167882 */ /* 0x000fe20000000000 */
[----:B------:R-:W-:Y:S01]  /*2190*/  UMOV UR23, 0x10000000 ;  /* 0x1000000000177882 */ /* 0x000fe20000000000 */
[----:B------:R-:W-:Y:S01]  /*21a0*/  UMOV UR46, 0xff0000 ;  /* 0x00ff0000002e7882 */ /* 0x000fe20000000000 */
[----:B------:R-:W-:Y:S01]  /*21b0*/  UMOV UR33, UR41 ;  /* 0x0000002900217c82 */ /* 0x000fe20008000000 */
[----:B------:R-:W-:Y:S01]  /*21c0*/  UMOV UR36, UR44 ;  /* 0x0000002c00247c82 */ /* 0x000fe20008000000 */
[----:B------:R-:W-:Y:S01]  /*21d0*/  UMOV UR34, UR42 ;  /* 0x0000002a00227c82 */ /* 0x000fe20008000000 */
[----:B------:R-:W-:Y:S01]  /*21e0*/  UMOV UR26, URZ ;  /* 0x000000ff001a7c82 */ /* 0x000fe20008000000 */
[----:B------:R-:W-:Y:S01]  /*21f0*/  UMOV UR25, UR41 ;  /* 0x0000002900197c82 */ /* 0x000fe20008000000 */
[----:B------:R-:W-:Y:S01]  /*2200*/  UMOV UR29, UR44 ;  /* 0x0000002c001d7c82 */ /* 0x000fe20008000000 */
[----:B------:R4:W-:Y:S01]  /*2210*/  UTMALDG.3D [UR40], [UR20], desc[UR22] ;  /* 0x00001628140075b4 */ /* 0x0009e20008011000 */
[----:B------:R-:W-:Y:S01]  /*2220*/  UMOV UR9, UR41 ;  /* 0x0000002900097c82 */ /* 0x000fe20008000000 */
[----:B------:R-:W-:Y:S01]  /*2230*/  UMOV UR12, UR28 ;  /* 0x0000001c000c7c82 */ /* 0x000fe20008000000 */
[----:B------:R-:W-:Y:S01]  /*2240*/  UMOV UR13, UR44 ;  /* 0x0000002c000d7c82 */ /* 0x000fe20008000000 */
[----:B------:R4:W-:Y:S01]  /*2250*/  UTMALDG.3D.MULTICAST [UR32], [UR18], UR46, desc[UR22] ;  /* 0x00001620120073b4 */ /* 0x0009e2000801182e */
[----:B------:R4:W-:Y:S01]  /*2260*/  UTMALDG.4D [UR24], [UR16], desc[UR22] ;  /* 0x00001618100075b4 */ /* 0x0009e20008019000 */
[----:B------:R4:W-:Y:S02]  /*2270*/  UTMALDG.4D.MULTICAST [UR8], [UR6], UR46, desc[UR22] ;  /* 0x00001608060073b4 */ /* 0x0009e4000801982e */
[----:B----4-:R-:W-:Y:S01]  /*2280*/  NOP ;  /* 0x0000000000007918 */ /* 0x010fe20000000000 */
.L_x_33:
[----:B------:R-:W-:Y:S05]  /*2290*/  BSYNC.RECONVERGENT B0 ;  /* 0x0000000000007941 */ /* 0x000fea0003800200 */
.L_x_32:
[----:B------:R-:W-:Y:S01]  /*22a0*/  UIADD3 UR28, UPT, UPT, UR28, 0x1, URZ ;  /* 0x000000011c1c7890 */ /* 0x000fe2000fffe0ff */
[----:B------:R-:W-:Y:S01]  /*22b0*/  UMOV UR4, UR14 ;  /* 0x0000000e00047c82 */ /* 0x000fe20008000000 */
[----:B------:R-:W-:Y:S02]  /*22c0*/  UMOV UR20, UR37 ;  /* 0x0000002500147c82 */ /* 0x000fe40008000000 */
[----:B------:R-:W-:-:S09]  /*22d0*/  UISETP.NE.AND UP0, UPT, UR28, UR37, UPT ;  /* 0x000000251c00728c */ /* 0x000fd2000bf05270 */
[----:B------:R-:W-:Y:S05]  /*22e0*/  BRA.U UP0, `(.L_x_34) ;  /* 0xfffffff900f87547 */ /* 0x000fea000b83ffff */
.L_x_26:
[----:B------:R-:W-:Y:S01]  /*22f0*/  ULEA UR4, UR14, UR5, 0x3 ;  /* 0x000000050e047291 */ /* 0x000fe2000f8e18ff */
[----:B-1----:R-:W-:Y:S01]  /*2300*/  SHF.L.U32 R0, R12, 0x1f, RZ ;  /* 0x0000001f0c007819 */ /* 0x002fe200000006ff */
[----:B------:R-:W-:Y:S01]  /*2310*/  @!P2 SYNCS.ARRIVE.TRANS64.A1T0 RZ, [UR5+0x218], RZ ;  /* 0x000218ffffffa9a7 */ /* 0x000fe20008100005 */
[----:B------:R-:W-:-:S06]  /*2320*/  UISETP.GT.AND UP0, UPT, UR53, UR52, UPT ;  /* 0x000000343500728c */ /* 0x000fcc000bf04270 */
[----:B--23--:R1:W2:Y:S03]  /*2330*/  SYNCS.PHASECHK.TRANS64.TRYWAIT P1, [UR4+0xf0], R0 ;  /* 0x0000f000ff0075a7 */ /* 0x00c2a60008021104 */
[----:B------:R-:W-:Y:S05]  /*2340*/  BRA.U !UP0, `(.L_x_35) ;  /* 0x0000000508107547 */ /* 0x000fea000b800000 */
[----:B------:R-:W-:Y:S01]  /*2350*/  UIADD3 UR26, UPT, UPT, UR54, UR20, URZ ;  /* 0x00000014361a7290 */ /* 0x000fe2000fffe0ff */
[----:B------:R-:W-:-:S11]  /*2360*/  UMOV UR4, UR14 ;  /* 0x0000000e00047c82 */ /* 0x000fd60008000000 */
.L_x_43:
[----:B------:R-:W-:Y:S01]  /*2370*/  ULEA UR41, UR4, UR5, 0x3 ;  /* 0x0000000504297291 */ /* 0x000fe2000f8e18ff */
[----:B--2---:R-:W-:Y:S01]  /*2380*/  @!P4 MOV R2, 0x1c00 ;  /* 0x00001c000002c802 */ /* 0x004fe20000000f00 */
[----:B--23--:R-:W-:Y:S10]  /*2390*/  @P1 BRA `(.L_x_36) ;  /* 0x00000000000c1947 */ /* 0x00cff40003800000 */
[----:B------:R-:W-:-:S04]  /*23a0*/  SHF.L.U32 R3, R12, 0x1f, RZ ;  /* 0x0000001f0c037819 */ /* 0x000fc800000006ff */
[----:B------:R-:W2:Y:S02]  /*23b0*/  SYNCS.PHASECHK.TRANS64.TRYWAIT P0, [UR41+0xf0], R3 ;  /* 0x0000f003ff0075a7 */ /* 0x000ea40008001129 */
[----:B--2---:R-:W-:Y:S05]  /*23c0*/  @!P0 BRA `(.L_x_37) ;  /* 0x0000009c00f88947 */ /* 0x004fea0003800000 */
.L_x_36:
[----:B------:R2:W-:Y:S01]  /*23d0*/  @!P4 SYNCS.ARRIVE.TRANS64 RZ, [UR41], R2 ;  /* 0x00000002ffffc9a7 */ /* 0x0005e20008000029 */
[----:B------:R-:W-:-:S04]  /*23e0*/  ULOP3.LUT UR6, UR45, 0x2, URZ, 0xfc, !UPT ;  /* 0x000000022d067892 */ /* 0x000fc8000f8efcff */
[----:B------:R-:W-:-:S09]  /*23f0*/  UISETP.NE.AND UP0, UPT, UR6, 0x2, UPT ;  /* 0x000000020600788c */ /* 0x000fd2000bf05270 */
[----:B------:R-:W-:Y:S05]  /*2400*/  BRA.U UP0, `(.L_x_38) ;  /* 0x0000000100047547 */ /* 0x000fea000b800000 */
[----:B------:R-:W-:Y:S05]  /*2410*/  BPT.TRAP 0x1 ;  /* 0x000000040000795c */ /* 0x000fea0000300000 */
.L_x_38:
[----:B------:R-:W-:Y:S04]  /*2420*/  BSSY.RECONVERGENT B0, `(.L_x_39) ;  /* 0x0000003000007945 */ /* 0x000fe80003800200 */
[----:B------:R-:W-:Y:S05]  /*2430*/  @P3 BRA `(.L_x_40) ;  /* 0x0000000000043947 */ /* 0x000fea0003800000 */
[----:B------:R-:W-:Y:S05]  /*2440*/  BPT.TRAP 0x1 ;  /* 0x000000040000795c */ /* 0x000fea0000300000 */
.L_x_40:
[----:B------:R-:W-:Y:S05]  /*2450*/  BSYNC.RECONVERGENT B0 ;  /* 0x0000000000007941 */ /* 0x000fea0003800200 */
.L_x_39:
        /* <DEDUP_REMOVED lines=26> */
[----:B------:R-:W-:Y:S02]  /*2600*/  UIADD3 UR8, UPT, UPT, UR5, 0x34000, UR8 ;  /* 0x0003400005087890 */ /* 0x000fe4000fffe008 */
[----:B------:R-:W-:Y:S01]  /*2610*/  UIADD3.X UR23, UPT, UPT, URZ, UR31, URZ, UP0, !UPT ;  /* 0x0000001fff177290 */ /* 0x000fe200087fe4ff */
        /* <DEDUP_REMOVED lines=9> */
[----:B------:R-:W-:Y:S01]  /*26b0*/  UMOV UR21, UR44 ;  /* 0x0000002c00157c82 */ /* 0x000fe20008000000 */
[----:B------:R4:W-:Y:S01]  /*26c0*/  UTMALDG.3D [UR40], [UR12], desc[UR28] ;  /* 0x00001c280c0075b4 */ /* 0x0009e20008011000 */
[----:B------:R-:W-:Y:S01]  /*26d0*/  UMOV UR9, UR41 ;  /* 0x0000002900097c82 */ /* 0x000fe20008000000 */
[----:B------:R1:W-:Y:S01]  /*26e0*/  UTMALDG.3D.MULTICAST [UR32], [UR6], UR46, desc[UR28] ;  /* 0x00001c20060073b4 */ /* 0x0003e2000801182e */
[----:B------:R1:W-:Y:S01]  /*26f0*/  UTMALDG.4D [UR16], [UR24], desc[UR28] ;  /* 0x00001c10180075b4 */ /* 0x0003e20008019000 */
[----:B----4-:R-:W-:Y:S01]  /*2700*/  UMOV UR12, UR20 ;  /* 0x00000014000c7c82 */ /* 0x010fe20008000000 */
[----:B------:R-:W-:-:S02]  /*2710*/  UMOV UR13, UR44 ;  /* 0x0000002c000d7c82 */ /* 0x000fc40008000000 */
[----:B------:R1:W-:Y:S02]  /*2720*/  UTMALDG.4D.MULTICAST [UR8], [UR22], UR46, desc[UR28] ;  /* 0x00001c08160073b4 */ /* 0x0003e4000801982e */
[----:B-1----:R-:W-:Y:S01]  /*2730*/  NOP ;  /* 0x0000000000007918 */ /* 0x002fe20000000000 */
.L_x_42:
[----:B------:R-:W-:Y:S05]  /*2740*/  BSYNC.RECONVERGENT B0 ;  /* 0x0000000000007941 */ /* 0x000fea0003800200 */
.L_x_41:
[----:B------:R-:W-:Y:S01]  /*2750*/  UIADD3 UR20, UPT, UPT, UR20, 0x1, URZ ;  /* 0x0000000114147890 */ /* 0x000fe2000fffe0ff */
[----:B------:R-:W-:-:S03]  /*2760*/  UMOV UR4, UR14 ;  /* 0x0000000e00047c82 */ /* 0x000fc60008000000 */
[----:B------:R-:W-:-:S09]  /*2770*/  UISETP.NE.AND UP0, UPT, UR20, UR26, UPT ;  /* 0x0000001a1400728c */ /* 0x000fd2000bf05270 */
[----:B------:R-:W-:Y:S05]  /*2780*/  BRA.U UP0, `(.L_x_43) ;  /* 0xfffffff900f87547 */ /* 0x000fea000b83ffff */
.L_x_35:
[C---:B------:R-:W-:Y:S01]  /*2790*/  LEA R3, R11.reuse, UR5, 0x3 ;  /* 0x000000050b037c11 */ /* 0x040fe2000f8e18ff */
[----:B------:R-:W-:Y:S01]  /*27a0*/  NOP ;  /* 0x0000000000007918 */ /* 0x000fe20000000000 */
[----:B-1----:R-:W-:Y:S02]  /*27b0*/  SHF.L.U32 R0, R10, 0x1f, RZ ;  /* 0x0000001f0a007819 */ /* 0x002fe400000006ff */
[----:B------:R-:W-:Y:S02]  /*27c0*/  LEA R4, R11, UR5, 0x4 ;  /* 0x000000050b047c11 */ /* 0x000fe4000f8e20ff */
[----:B------:R-:W1:Y:S02]  /*27d0*/  SYNCS.PHASECHK.TRANS64.TRYWAIT P0, [R3+URZ+0x220], R0 ;  /* 0x00022000030075a7 */ /* 0x000e6400080011ff */
[----:B-1----:R-:W-:Y:S05]  /*27e0*/  @!P0 BRA `(.L_x_44) ;  /* 0x0000009c00088947 */ /* 0x002fea0003800000 */
.L_x_186:
[----:B------:R-:W4:Y:S01]  /*27f0*/  LDS.128 R4, [R4+0x290] ;  /* 0x0002900004047984 */ /* 0x000f220000000c00 */
[----:B------:R-:W-:Y:S01]  /*2800*/  UISETP.GE.AND UP0, UPT, UR39, 0x1, UPT ;  /* 0x000000012700788c */ /* 0x000fe2000bf06270 */
[----:B------:R-:W-:Y:S01]  /*2810*/  @!PT LDS RZ, [RZ] ;  /* 0x00000000fffff984 */ /* 0x000fe20000000800 */
[----:B------:R-:W-:Y:S01]  /*2820*/  @!PT LDS RZ, [RZ] ;  /* 0x00000000fffff984 */ /* 0x000fe20000000800 */
[----:B------:R-:W-:Y:S01]  /*2830*/  @!PT LDS RZ, [RZ] ;  /* 0x00000000fffff984 */ /* 0x000fe20000000800 */
[----:B------:R-:W-:Y:S01]  /*2840*/  @!PT LDS RZ, [RZ] ;  /* 0x00000000fffff984 */ /* 0x000fe20000000800 */
[----:B------:R1:W-:Y:S06]  /*2850*/  MEMBAR.ALL.CTA ;  /* 0x0000000000007992 */ /* 0x0003ec0000008000 */
[----:B-1----:R-:W1:Y:S01]  /*2860*/  FENCE.VIEW.ASYNC.S ;  /* 0x00000000000073c6 */ /* 0x002e620000000000 */
[----:B----4-:R-:W-:-:S13]  /*2870*/  LOP3.LUT P0, RZ, R6, 0x1, RZ, 0xc0, !PT ;  /* 0x0000000106ff7812 */ /* 0x010fda000780c0ff */
[----:B-1----:R-:W-:Y:S01]  /*2880*/  VOTEU.ANY UP1, P0 ;  /* 0x0000000000ff7886 */ /* 0x002fe20000020100 */
[----:B------:R-:W-:-:S13]  /*2890*/  PLOP3.LUT P0, PT, PT, PT, UP1, 0x80, 0x8 ;  /* 0x000000000008781c */ /* 0x000fda0003f0f018 */
[----:B------:R-:W-:Y:S02]  /*28a0*/  @P0 LOP3.LUT R0, R5, 0xffff, RZ, 0xc0, !PT ;  /* 0x0000ffff05000812 */ /* 0x000fe400078ec0ff */
[----:B--2---:R-:W-:Y:S02]  /*28b0*/  @P0 MOV R2, R4 ;  /* 0x0000000400020202 */ /* 0x004fe40000000f00 */
[----:B------:R-:W-:Y:S01]  /*28c0*/  @P0 R2UR UR6, R0 ;  /* 0x00000000000602ca */ /* 0x000fe200000e0000 */
[----:B------:R-:W-:Y:S01]  /*28d0*/  VIADD R0, R3, 0x230 ;  /* 0x0000023003007836 */ /* 0x000fe20000000000 */
[----:B------:R-:W-:Y:S02]  /*28e0*/  @P0 SHF.R.U32.HI R4, RZ, 0x10, R5 ;  /* 0x00000010ff040819 */ /* 0x000fe40000011605 */
[----:B------:R-:W-:Y:S02]  /*28f0*/  @P0 R2UR UR7, R2 ;  /* 0x00000000020702ca */ /* 0x000fe400000e0000 */
[----:B------:R-:W-:-:S02]  /*2900*/  PRMT R0, RZ, 0x654, R0 ;  /* 0x00000654ff007816 */ /* 0x000fc40000000000 */
[----:B------:R-:W-:Y:S02]  /*2910*/  @P0 R2UR UR4, R4 ;  /* 0x00000000040402ca */ /* 0x000fe400000e0000 */
[----:B------:R1:W-:Y:S03]  /*2920*/  SYNCS.ARRIVE.TRANS64.RED.A1T0 RZ, [R0+URZ], RZ ;  /* 0x000000ff00ff79a7 */ /* 0x0003e600081004ff */
[----:B------:R-:W-:-:S04]  /*2930*/  @UP1 UMOV UR47, UR6 ;  /* 0x00000006002f1c82 */ /* 0x000fc80008000000 */
[----:B------:R-:W-:-:S04]  /*2940*/  @UP1 UMOV UR48, UR7 ;  /* 0x0000000700301c82 */ /* 0x000fc80008000000 */
[----:B------:R-:W-:Y:S01]  /*2950*/  @UP1 UMOV UR44, UR4 ;  /* 0x00000004002c1c82 */ /* 0x000fe20008000000 */
[----:B------:R-:W-:Y:S05]  /*2960*/  BRA.U !UP0, `(.L_x_45) ;  /* 0x0000000108d47547 */ /* 0x000fea000b800000 */
[----:B------:R-:W2:Y:S01]  /*2970*/  LDCU.128 UR16, c[0x0][0xf10] ;  /* 0x0001e200ff1077ac */ /* 0x000ea20008000c00 */
[----:B------:R-:W4:Y:S01]  /*2980*/  LDCU UR11, c[0x0][0xf20] ;  /* 0x0001e400ff0b77ac */ /* 0x000f220008000800 */
[----:B------:R-:W3:Y:S01]  /*2990*/  LDCU UR24, c[0x0][0xf0c] ;  /* 0x0001e180ff1877ac */ /* 0x000ee20008000800 */
[----:B------:R-:W1:Y:S01]  /*29a0*/  LDCU.64 UR8, c[0x0][0xf28] ;  /* 0x0001e500ff0877ac */ /* 0x000e620008000a00 */
[----:B------:R-:W-:Y:S02]  /*29b0*/  UISETP.NE.AND UP3, UPT, UR39, 0x1, UPT ;  /* 0x000000012700788c */ /* 0x000fe4000bf65270 */
[----:B--2---:R-:W-:Y:S02]  /*29c0*/  UIMAD.WIDE.U32 UR12, UR50, UR19, URZ ;  /* 0x00000013320c72a5 */ /* 0x004fe4000f8e00ff */
[----:B------:R-:W-:Y:S02]  /*29d0*/  UIMAD.WIDE.U32 UR6, UR51, UR16, URZ ;  /* 0x00000010330672a5 */ /* 0x000fe4000f8e00ff */
[----:B------:R-:W-:-:S02]  /*29e0*/  UISETP.NE.AND UP0, UPT, UR18, 0x1, UPT ;  /* 0x000000011200788c */ /* 0x000fc4000bf05270 */
[----:B------:R-:W-:Y:S01]  /*29f0*/  UIMAD.WIDE.U32 UR22, UR47, UR19, URZ ;  /* 0x000000132f1672a5 */ /* 0x000fe2000f8e00ff */
[----:B------:R-:W-:Y:S02]  /*2a00*/  UMOV UR12, UR13 ;  /* 0x0000000d000c7c82 */ /* 0x000fe40008000000 */
[----:B------:R-:W-:Y:S01]  /*2a10*/  UMOV UR6, UR7 ;  /* 0x0000000700067c82 */ /* 0x000fe20008000000 */
[----:B----4-:R-:W-:Y:S02]  /*2a20*/  USHF.R.U32.HI UR12, URZ, UR11, UR12 ;  /* 0x0000000bff0c7299 */ /* 0x010fe4000801160c */
[----:B------:R-:W-:Y:S02]  /*2a30*/  USHF.R.U32.HI UR7, URZ, UR17, UR6 ;  /* 0x00000011ff077299 */ /* 0x000fe40008011606 */
[----:B---3--:R-:W-:Y:S02]  /*2a40*/  UISETP.NE.AND UP2, UPT, UR24, 0x1, UPT ;  /* 0x000000011800788c */ /* 0x008fe4000bf45270 */
[----:B------:R-:W-:-:S02]  /*2a50*/  USEL UR6, UR50, UR12, !UP0 ;  /* 0x0000000c32067287 */ /* 0x000fc4000c000000 */
[----:B------:R-:W-:Y:S02]  /*2a60*/  USEL UR7, UR51, UR7, !UP2 ;  /* 0x0000000733077287 */ /* 0x000fe4000d000000 */
[----:B-1----:R-:W-:Y:S01]  /*2a70*/  UIMAD.WIDE.U32 UR12, UR6, UR8, URZ ;  /* 0x00000008060c72a5 */ /* 0x002fe2000f8e00ff */
[----:B------:R-:W-:Y:S01]  /*2a80*/  UMOV UR4, UR23 ;  /* 0x0000001700047c82 */ /* 0x000fe20008000000 */
[----:B------:R-:W-:Y:S02]  /*2a90*/  UIMAD.WIDE.U32 UR20, UR48, UR16, URZ ;  /* 0x00000010301472a5 */ /* 0x000fe4000f8e00ff */
[----:B------:R-:W-:-:S03]  /*2aa0*/  UIMAD.WIDE.U32 UR22, UR7, UR8, URZ ;  /* 0x00000008071672a5 */ /* 0x000fc6000f8e00ff */
[----:B------:R-:W-:Y:S01]  /*2ab0*/  UMOV UR12, UR13 ;  /* 0x0000000d000c7c82 */ /* 0x000fe20008000000 */
[----:B------:R-:W-:Y:S02]  /*2ac0*/  USHF.R.U32.HI UR4, URZ, UR11, UR4 ;  /* 0x0000000bff047299 */ /* 0x000fe40008011604 */
[----:B------:R-:W-:Y:S01]  /*2ad0*/  @UP3 USHF.R.U32.HI UR6, URZ, UR9, UR12 ;  /* 0x00000009ff063299 */ /* 0x000fe2000801160c */
[----:B------:R-:W-:Y:S01]  /*2ae0*/  UMOV UR20, UR21 ;  /* 0x0000001500147c82 */ /* 0x000fe20008000000 */
[----:B------:R-:W-:Y:S01]  /*2af0*/  UMOV UR22, UR23 ;  /* 0x0000001700167c82 */ /* 0x000fe20008000000 */
[----:B------:R-:W-:Y:S02]  /*2b00*/  USHF.R.U32.HI UR17, URZ, UR17, UR20 ;  /* 0x00000011ff117299 */ /* 0x000fe40008011614 */
[----:B------:R-:W-:Y:S02]  /*2b10*/  USEL UR4, UR47, UR4, !UP0 ;  /* 0x000000042f047287 */ /* 0x000fe4000c000000 */
[----:B------:R-:W-:-:S02]  /*2b20*/  @UP3 USHF.R.U32.HI UR7, URZ, UR9, UR22 ;  /* 0x00000009ff073299 */ /* 0x000fc40008011616 */
[----:B------:R-:W-:Y:S02]  /*2b30*/  UIMAD UR11, UR39, UR6, URZ ;  /* 0x00000006270b72a4 */ /* 0x000fe4000f8e02ff */
[----:B------:R-:W-:Y:S02]  /*2b40*/  USEL UR6, UR48, UR17, !UP2 ;  /* 0x0000001130067287 */ /* 0x000fe4000d000000 */
[----:B------:R-:W-:Y:S02]  /*2b50*/  UIMAD UR12, UR39, UR7, URZ ;  /* 0x00000007270c72a4 */ /* 0x000fe4000f8e02ff */
[----:B------:R-:W-:Y:S02]  /*2b60*/  UISETP.GE.AND UP0, UPT, UR4, UR11, UPT ;  /* 0x0000000b0400728c */ /* 0x000fe4000bf06270 */
[----:B------:R-:W-:Y:S02]  /*2b70*/  UIMAD.WIDE.U32 UR16, UR4, UR8, URZ ;  /* 0x00000008041072a5 */ /* 0x000fe4000f8e00ff */
[----:B------:R-:W-:-:S02]  /*2b80*/  UISETP.GE.OR UP0, UPT, UR6, UR12, UP0 ;  /* 0x0000000c0600728c */ /* 0x000fc40008706670 */
[----:B------:R-:W-:Y:S02]  /*2b90*/  UIMAD.WIDE.U32 UR12, UR6, UR8, URZ ;  /* 0x00000008060c72a5 */ /* 0x000fe4000f8e00ff */
[----:B------:R-:W-:Y:S01]  /*2ba0*/  UIADD3 UR16, UPT, UPT, -UR4, URZ, URZ ;  /* 0x000000ff04107290 */ /* 0x000fe2000fffe1ff */
[----:B------:R-:W-:Y:S01]  /*2bb0*/  UMOV UR11, UR17 ;  /* 0x00000011000b7c82 */ /* 0x000fe20008000000 */
[----:B------:R-:W-:Y:S02]  /*2bc0*/  UIADD3 UR12, UPT, UPT, -UR6, URZ, URZ ;  /* 0x000000ff060c7290 */ /* 0x000fe4000fffe1ff */
[----:B------:R-:W-:-:S03]  /*2bd0*/  USHF.R.U32.HI UR11, URZ, UR9, UR11 ;  /* 0x00000009ff0b7299 */ /* 0x000fc6000801160b */
[----:B------:R-:W-:Y:S01]  /*2be0*/  @!UP0 UMOV UR8, UR13 ;  /* 0x0000000d00088c82 */ /* 0x000fe20008000000 */
[----:B------:R-:W-:Y:S02]  /*2bf0*/  UIMAD UR16, UR18, UR16, UR47 ;  /* 0x00000010121072a4 */ /* 0x000fe4000f8e022f */
[----:B------:R-:W-:Y:S02]  /*2c00*/  USEL UR11, UR4, UR11, !UP3 ;  /* 0x0000000b040b7287 */ /* 0x000fe4000d800000 */
[----:B------:R-:W-:Y:S02]  /*2c10*/  @!UP0 USHF.R.U32.HI UR8, URZ, UR9, UR8 ;  /* 0x00000009ff088299 */ /* 0x000fe40008011608 */
[----:B------:R-:W-:Y:S02]  /*2c20*/  UIADD3 UR9, UPT, UPT, -UR11, URZ, URZ ;  /* 0x000000ff0b097290 */ /* 0x000fe4000fffe1ff */
[----:B------:R-:W-:Y:S02]  /*2c30*/  @!UP0 USEL UR8, UR6, UR8, !UP3 ;  /* 0x0000000806088287 */ /* 0x000fe4000d800000 */
[----:B------:R-:W-:-:S02]  /*2c40*/  UIMAD UR9, UR39, UR9, UR4 ;  /* 0x00000009270972a4 */ /* 0x000fc4000f8e0204 */
[----:B------:R-:W-:Y:S02]  /*2c50*/  @!UP0 UIADD3 UR11, UPT, UPT, UR11, -UR8, URZ ;  /* 0x800000080b0b8290 */ /* 0x000fe4000fffe0ff */
[----:B------:R-:W-:Y:S02]  /*2c60*/  @!UP0 UIMAD UR8, UR9, UR7, UR8 ;  /* 0x00000007090882a4 */ /* 0x000fe4000f8e0208 */
[----:B------:R-:W-:Y:S02]  /*2c70*/  @!UP0 UIMAD UR4, UR39, UR11, UR6 ;  /* 0x0000000b270482a4 */ /* 0x000fe4000f8e0206 */
[----:B------:R-:W-:Y:S02]  /*2c80*/  UIMAD UR7, UR24, UR12, UR48 ;  /* 0x0000000c180772a4 */ /* 0x000fe4000f8e0230 */
[----:B------:R-:W-:Y:S01]  /*2c90*/  UIMAD UR47, UR4, UR18, UR16 ;  /* 0x00000012042f72a4 */ /* 0x000fe2000f8e0210 */
[----:B------:R-:W-:Y:S02]  /*2ca0*/  @!UP0 UMOV UR6, UR8 ;  /* 0x0000000800068c82 */ /* 0x000fe40008000000 */
[----:B------:R-:W-:-:S12]  /*2cb0*/  UIMAD UR48, UR6, UR24, UR7 ;  /* 0x00000018063072a4 */ /* 0x000fd8000f8e0207 */
.L_x_45:
[----:B------:R-:W2:Y:S02]  /*2cc0*/  LDCU UR4, c[0x0][0xf30] ;  /* 0x0001e600ff0477ac */ /* 0x000ea40008000800 */
[----:B--2---:R-:W-:-:S09]  /*2cd0*/  UISETP.NE.AND UP0, UPT, UR4, 0x1, UPT ;  /* 0x000000010400788c */ /* 0x004fd2000bf05270 */
[----:B------:R-:W-:Y:S05]  /*2ce0*/  BRA.U UP0, `(.L_x_46) ;  /* 0x0000000100447547 */ /* 0x000fea000b800000 */
[----:B------:R-:W2:Y:S01]  /*2cf0*/  LDCU.128 UR16, c[0x0][0xf10] ;  /* 0x0001e200ff1077ac */ /* 0x000ea20008000c00 */
[----:B------:R-:W4:Y:S01]  /*2d00*/  LDCU UR11, c[0x0][0xf0c] ;  /* 0x0001e180ff0b77ac */ /* 0x000f220008000800 */
[----:B------:R-:W1:Y:S01]  /*2d10*/  LDCU UR12, c[0x0][0xf20] ;  /* 0x0001e400ff0c77ac */ /* 0x000e620008000800 */
[----:B--2---:R-:W-:Y:S02]  /*2d20*/  UIMAD.WIDE.U32 UR8, UR48, UR16, URZ ;  /* 0x00000010300872a5 */ /* 0x004fe4000f8e00ff */
[----:B------:R-:W-:Y:S02]  /*2d30*/  UIMAD.WIDE.U32 UR6, UR47, UR19, URZ ;  /* 0x000000132f0672a5 */ /* 0x000fe4000f8e00ff */
[----:B----4-:R-:W-:Y:S02]  /*2d40*/  UISETP.NE.AND UP2, UPT, UR11, 0x1, UPT ;  /* 0x000000010b00788c */ /* 0x010fe4000bf45270 */
[----:B------:R-:W-:Y:S01]  /*2d50*/  UISETP.NE.AND UP0, UPT, UR18, 0x1, UPT ;  /* 0x000000011200788c */ /* 0x000fe2000bf05270 */
[----:B------:R-:W-:-:S02]  /*2d60*/  UMOV UR8, UR9 ;  /* 0x0000000900087c82 */ /* 0x000fc40008000000 */
[----:B------:R-:W-:Y:S01]  /*2d70*/  UMOV UR4, UR7 ;  /* 0x0000000700047c82 */ /* 0x000fe20008000000 */
[----:B------:R-:W-:Y:S02]  /*2d80*/  USHF.R.U32.HI UR17, URZ, UR17, UR8 ;  /* 0x00000011ff117299 */ /* 0x000fe40008011608 */
[----:B-1----:R-:W-:Y:S02]  /*2d90*/  USHF.R.U32.HI UR4, URZ, UR12, UR4 ;  /* 0x0000000cff047299 */ /* 0x002fe40008011604 */
[----:B------:R-:W-:Y:S02]  /*2da0*/  USEL UR6, UR48, UR17, !UP2 ;  /* 0x0000001130067287 */ /* 0x000fe4000d000000 */
[----:B------:R-:W-:-:S04]  /*2db0*/  USEL UR4, UR47, UR4, !UP0 ;  /* 0x000000042f047287 */ /* 0x000fc8000c000000 */
[----:B------:R-:W-:Y:S02]  /*2dc0*/  UIADD3 UR7, UPT, UPT, UR6, -UR4, URZ ;  /* 0x8000000406077290 */ /* 0x000fe4000fffe0ff */
[----:B------:R-:W-:Y:S02]  /*2dd0*/  UIADD3 UR4, UPT, UPT, -UR6, UR4, URZ ;  /* 0x0000000406047290 */ /* 0x000fe4000fffe1ff */
[----:B------:R-:W-:Y:S02]  /*2de0*/  UIMAD UR47, UR7, UR18, UR47 ;  /* 0x00000012072f72a4 */ /* 0x000fe4000f8e022f */
[----:B------:R-:W-:-:S12]  /*2df0*/  UIMAD UR48, UR4, UR11, UR48 ;  /* 0x0000000b043072a4 */ /* 0x000fd8000f8e0230 */
.L_x_46:
[----:B------:R-:W-:Y:S01]  /*2e00*/  VIADD R11, R11, 0x1 ;  /* 0x000000010b0b7836 */ /* 0x000fe20000000000 */
[----:B------:R-:W-:Y:S02]  /*2e10*/  R2UR UR6, R91 ;  /* 0x000000005b0672ca */ /* 0x000fe400000e0000 */
[----:B------:R-:W-:Y:S02]  /*2e20*/  R2UR UR4, R92 ;  /* 0x000000005c0472ca */ /* 0x000fe400000e0000 */
[C---:B------:R-:W-:Y:S02]  /*2e30*/  ISETP.NE.AND P0, PT, R11.reuse, 0x2, PT ;  /* 0x000000020b00780c */ /* 0x040fe40003f05270 */
[----:B------:R-:W-:Y:S02]  /*2e40*/  PLOP3.LUT P2, PT, PT, PT, PT, 0x80, 0x8 ;  /* 0x000000000008781c */ /* 0x000fe40003f4f070 */
[----:B-1----:R-:W-:Y:S02]  /*2e50*/  SEL R0, RZ, 0x1, P0 ;  /* 0x00000001ff007807 */ /* 0x002fe40000000000 */
[----:B------:R-:W-:-:S02]  /*2e60*/  SEL R11, R11, RZ, P0 ;  /* 0x000000ff0b0b7207 */ /* 0x000fc40000000000 */
[----:B------:R-:W-:Y:S01]  /*2e70*/  LOP3.LUT R10, R10, R0, RZ, 0x3c, !PT ;  /* 0x000000000a0a7212 */ /* 0x000fe200078e3cff */
[----:B------:R-:W-:Y:S02]  /*2e80*/  UIADD3 UR46, UPT, UPT, UR47, UR6, URZ ;  /* 0x000000062f2e7290 */ /* 0x000fe4000fffe0ff */
[----:B------:R-:W-:Y:S01]  /*2e90*/  UIADD3 UR27, UPT, UPT, UR48, UR4, URZ ;  /* 0x00000004301b7290 */ /* 0x000fe2000fffe0ff */
[----:B------:R-:W-:Y:S11]  /*2ea0*/  BRA.U UP1, `(.L_x_47) ;  /* 0xffffffed01907547 */ /* 0x000ff6000b83ffff */
[----:B------:R-:W-:Y:S01]  /*2eb0*/  UIADD3 UR7, UPT, UPT, UR5, 0xf0, URZ ;  /* 0x000000f005077890 */ /* 0x000fe2000fffe0ff */
[----:B------:R-:W-:-:S03]  /*2ec0*/  SHF.L.U32 R2, R12, 0x1f, RZ ;  /* 0x0000001f0c027819 */ /* 0x000fc600000006ff */
[----:B------:R-:W-:-:S09]  /*2ed0*/  ULEA UR4, UR14, UR7, 0x3 ;  /* 0x000000070e047291 */ /* 0x000fd2000f8e18ff */
[----:B------:R-:W1:Y:S02]  /*2ee0*/  SYNCS.PHASECHK.TRANS64.TRYWAIT P0, [UR4], R2 ;  /* 0x00000002ff0075a7 */ /* 0x000e640008001104 */
[----:B-1----:R-:W-:Y:S05]  /*2ef0*/  @!P0 BRA `(.L_x_48) ;  /* 0x0000009400588947 */ /* 0x002fea0003800000 */
.L_x_188:
[----:B------:R-:W-:-:S04]  /*2f00*/  UIADD3 UR4, UPT, UPT, UR14, 0x1, URZ ;  /* 0x000000010e047890 */ /* 0x000fc8000fffe0ff */
[----:B------:R-:W-:-:S04]  /*2f10*/  UISETP.NE.AND UP0, UPT, UR4, 0x1e, UPT ;  /* 0x0000001e0400788c */ /* 0x000fc8000bf05270 */
[----:B------:R-:W-:Y:S02]  /*2f20*/  USEL UR6, URZ, 0x1, UP0 ;  /* 0x00000001ff067887 */ /* 0x000fe40008000000 */
[----:B------:R-:W-:-:S04]  /*2f30*/  USEL UR4, UR4, URZ, UP0 ;  /* 0x000000ff04047287 */ /* 0x000fc80008000000 */
[----:B------:R-:W-:Y:S01]  /*2f40*/  ULEA UR5, UR4, UR7, 0x3 ;  /* 0x0000000704057291 */ /* 0x000fe2000f8e18ff */
[----:B-1----:R-:W-:-:S04]  /*2f50*/  LOP3.LUT R2, R12, UR6, RZ, 0x3c, !PT ;  /* 0x000000060c027c12 */ /* 0x002fc8000f8e3cff */
[----:B------:R-:W-:-:S04]  /*2f60*/  SHF.L.U32 R3, R2, 0x1f, RZ ;  /* 0x0000001f02037819 */ /* 0x000fc800000006ff */
[----:B------:R-:W1:Y:S02]  /*2f70*/  SYNCS.PHASECHK.TRANS64.TRYWAIT P0, [UR5], R3 ;  /* 0x00000003ff0075a7 */ /* 0x000e640008001105 */
[----:B-1----:R-:W-:Y:S05]  /*2f80*/  @!P0 BRA `(.L_x_49) ;  /* 0x00000094004c8947 */ /* 0x002fea0003800000 */
.L_x_190:
[----:B------:R-:W-:-:S04]  /*2f90*/  UIADD3 UR4, UPT, UPT, UR4, 0x1, URZ ;  /* 0x0000000104047890 */ /* 0x000fc8000fffe0ff */
[----:B------:R-:W-:-:S04]  /*2fa0*/  UISETP.NE.AND UP0, UPT, UR4, 0x1e, UPT ;  /* 0x0000001e0400788c */ /* 0x000fc8000bf05270 */
[----:B------:R-:W-:Y:S02]  /*2fb0*/  USEL UR6, URZ, 0x1, UP0 ;  /* 0x00000001ff067887 */ /* 0x000fe40008000000 */
[----:B------:R-:W-:-:S04]  /*2fc0*/  USEL UR4, UR4, URZ, UP0 ;  /* 0x000000ff04047287 */ /* 0x000fc80008000000 */
[----:B------:R-:W-:Y:S01]  /*2fd0*/  ULEA UR5, UR4, UR7, 0x3 ;  /* 0x0000000704057291 */ /* 0x000fe2000f8e18ff */
[----:B------:R-:W-:-:S04]  /*2fe0*/  LOP3.LUT R2, R2, UR6, RZ, 0x3c, !PT ;  /* 0x0000000602027c12 */ /* 0x000fc8000f8e3cff */
[----:B-1----:R-:W-:-:S04]  /*2ff0*/  SHF.L.U32 R3, R2, 0x1f, RZ ;  /* 0x0000001f02037819 */ /* 0x002fc800000006ff */
[----:B------:R-:W1:Y:S02]  /*3000*/  SYNCS.PHASECHK.TRANS64.TRYWAIT P0, [UR5], R3 ;  /* 0x00000003ff0075a7 */ /* 0x000e640008001105 */
[----:B-1----:R-:W-:Y:S05]  /*3010*/  @!P0 BRA `(.L_x_50) ;  /* 0x0000009400408947 */ /* 0x002fea0003800000 */
.L_x_192:
        /* <DEDUP_REMOVED lines=9> */
.L_x_194:
        /* <DEDUP_REMOVED lines=9> */
.L_x_196:
        /* <DEDUP_REMOVED lines=9> */
.L_x_198:
        /* <DEDUP_REMOVED lines=9> */
.L_x_200:
        /* <DEDUP_REMOVED lines=9> */
.L_x_202:
        /* <DEDUP_REMOVED lines=9> */
.L_x_204:
        /* <DEDUP_REMOVED lines=9> */
.L_x_206:
        /* <DEDUP_REMOVED lines=9> */
.L_x_208:
        /* <DEDUP_REMOVED lines=9> */
.L_x_210:
        /* <DEDUP_REMOVED lines=9> */
.L_x_212:
        /* <DEDUP_REMOVED lines=9> */
.L_x_214:
        /* <DEDUP_REMOVED lines=9> */
.L_x_216:
        /* <DEDUP_REMOVED lines=9> */
.L_x_218:
        /* <DEDUP_REMOVED lines=9> */
.L_x_220:
        /* <DEDUP_REMOVED lines=9> */
.L_x_222:
        /* <DEDUP_REMOVED lines=9> */
.L_x_224:
        /* <DEDUP_REMOVED lines=9> */
.L_x_226:
        /* <DEDUP_REMOVED lines=9> */
.L_x_228:
        /* <DEDUP_REMOVED lines=9> */
.L_x_230:
        /* <DEDUP_REMOVED lines=9> */
.L_x_232:
        /* <DEDUP_REMOVED lines=9> */
.L_x_234:
        /* <DEDUP_REMOVED lines=9> */
.L_x_236:
        /* <DEDUP_REMOVED lines=9> */
.L_x_238:
        /* <DEDUP_REMOVED lines=9> */
.L_x_240:
        /* <DEDUP_REMOVED lines=9> */
.L_x_242:
        /* <DEDUP_REMOVED lines=9> */
.L_x_244:
[----:B------:R-:W-:-:S04]  /*3ec0*/  UIADD3 UR4, UPT, UPT, UR4, 0x1, URZ ;  /* 0x0000000104047890 */ /* 0x000fc8000fffe0ff */
[----:B------:R-:W-:-:S04]  /*3ed0*/  UISETP.NE.AND UP0, UPT, UR4, 0x1e, UPT ;  /* 0x0000001e0400788c */ /* 0x000fc8000bf05270 */
[----:B------:R-:W-:Y:S02]  /*3ee0*/  USEL UR5, URZ, 0x1, UP0 ;  /* 0x00000001ff057887 */ /* 0x000fe40008000000 */
[----:B------:R-:W-:-:S04]  /*3ef0*/  USEL UR4, UR4, URZ, UP0 ;  /* 0x000000ff04047287 */ /* 0x000fc80008000000 */
[----:B------:R-:W-:Y:S01]  /*3f00*/  ULEA UR4, UR4, UR7, 0x3 ;  /* 0x0000000704047291 */ /* 0x000fe2000f8e18ff */
[----:B------:R-:W-:-:S04]  /*3f10*/  LOP3.LUT R2, R2, UR5, RZ, 0x3c, !PT ;  /* 0x0000000502027c12 */ /* 0x000fc8000f8e3cff */
[----:B------:R-:W-:Y:S01]  /*3f20*/  SHF.L.U32 R2, R2, 0x1f, RZ ;  /* 0x0000001f02027819 */ /* 0x000fe200000006ff */
[----:B-1----:R-:W-:-:S07]  /*3f30*/  IMAD.U32 R0, RZ, RZ, UR4 ;  /* 0x00000004ff007e24 */ /* 0x002fce000f8e00ff */
.L_x_77:
[----:B-1----:R1:W2:Y:S02]  /*3f40*/  SYNCS.PHASECHK.TRANS64.TRYWAIT P0, [R0+URZ], R2 ;  /* 0x00000002000075a7 */ /* 0x0022a400080011ff */
[----:B--2---:R-:W-:Y:S05]  /*3f50*/  @!P0 NANOSLEEP.SYNCS 0x989680 ;  /* 0x009896800000895d */ /* 0x004fea0003900000 */
[----:B------:R-:W2:Y:S02]  /*3f60*/  @!P0 SYNCS.PHASECHK.TRANS64 P0, [R0+URZ], R2 ;  /* 0x00000002000085a7 */ /* 0x000ea400080010ff */
[----:B--2---:R-:W-:Y:S05]  /*3f70*/  @P0 EXIT ;  /* 0x000000000000094d */ /* 0x004fea0003800000 */
[----:B------:R-:W-:Y:S05]  /*3f80*/  BRA `(.L_x_77) ;  /* 0xfffffffc00ec7947 */ /* 0x000fea000383ffff */
.L_x_23:
[----:B------:R-:W-:-:S04]  /*3f90*/  UISETP.NE.AND UP0, UPT, UR49, URZ, UPT ;  /* 0x000000ff3100728c */ /* 0x000fc8000bf05270 */
[----:B------:R-:W-:-:S09]  /*3fa0*/  UISETP.NE.OR UP0, UPT, UR22, 0x1, UP0 ;  /* 0x000000011600788c */ /* 0x000fd20008705670 */
[----:B------:R-:W-:Y:S05]  /*3fb0*/  BRA.U UP0, `(.L_x_78) ;  /* 0x0000000500487547 */ /* 0x000fea000b800000 */
[----:B------:R-:W-:Y:S01]  /*3fc0*/  ISETP.GE.U32.AND P2, PT, R0, 0x8, PT ;  /* 0x000000080000780c */ /* 0x000fe20003f46070 */
[----:B------:R-:W-:Y:S01]  /*3fd0*/  IMAD.MOV.U32 R12, RZ, RZ, 0x1 ;  /* 0x00000001ff0c7424 */ /* 0x000fe200078e00ff */
[----:B------:R-:W-:Y:S02]  /*3fe0*/  CS2R R10, SRZ ;  /* 0x00000000000a7805 */ /* 0x000fe4000001ff00 */
[----:B------:R-:W-:Y:S01]  /*3ff0*/  CS2R R8, SRZ ;  /* 0x0000000000087805 */ /* 0x000fe2000001ff00 */
[----:B------:R-:W-:Y:S01]  /*4000*/  UMOV UR6, 0x400 ;  /* 0x0000040000067882 */ /* 0x000fe20000000000 */
[----:B------:R-:W-:Y:S01]  /*4010*/  UMOV UR5, URZ ;  /* 0x000000ff00057c82 */ /* 0x000fe20008000000 */
[----:B------:R-:W-:-:S12]  /*4020*/  ULEA UR6, UR49, UR6, 0x18 ;  /* 0x0000000631067291 */ /* 0x000fd8000f8ec0ff */
.L_x_82:
[----:B------:R-:W-:Y:S02]  /*4030*/  LEA R2, R8, UR6, 0x3 ;  /* 0x0000000608027c11 */ /* 0x000fe4000f8e18ff */
[----:B------:R-:W-:-:S03]  /*4040*/  SHF.L.U32 R4, R9, 0x1f, RZ ;  /* 0x0000001f09047819 */ /* 0x000fc600000006ff */
[----:B------:R-:W-:Y:S01]  /*4050*/  VIADD R5, R2, 0x270 ;  /* 0x0000027002057836 */ /* 0x000fe20000000000 */
[----:B------:R-:W2:Y:S02]  /*4060*/  SYNCS.PHASECHK.TRANS64.TRYWAIT P0, [R2+URZ+0x260], R4 ;  /* 0x00026004020075a7 */ /* 0x000ea400080011ff */
[----:B--2---:R-:W-:Y:S05]  /*4070*/  @!P0 BRA `(.L_x_79) ;  /* 0x0000008c00b08947 */ /* 0x004fea0003800000 */
.L_x_245:
[----:B------:R-:W-:Y:S01]  /*4080*/  ULEA UR4, UR5, UR6, 0x3 ;  /* 0x0000000605047291 */ /* 0x000fe2000f8e18ff */
[----:B--2---:R-:W-:Y:S01]  /*4090*/  PRMT R2, RZ, 0x654, R5 ;  /* 0x00000654ff027816 */ /* 0x004fe20000000005 */
[----:B------:R-:W-:Y:S01]  /*40a0*/  @!P2 IMAD.MOV.U32 R4, RZ, RZ, 0x10 ;  /* 0x00000010ff04a424 */ /* 0x000fe200078e00ff */
[----:B------:R-:W-:Y:S01]  /*40b0*/  SHF.L.U32 R5, R12, 0x1f, RZ ;  /* 0x0000001f0c057819 */ /* 0x000fe200000006ff */
[----:B------:R-:W-:Y:S01]  /*40c0*/  UIADD3 UR7, UPT, UPT, UR4, 0x220, URZ ;  /* 0x0000022004077890 */ /* 0x000fe2000fffe0ff */
[----:B------:R2:W-:Y:S05]  /*40d0*/  SYNCS.ARRIVE.TRANS64.RED.A1T0 RZ, [R2+URZ], RZ ;  /* 0x000000ff02ff79a7 */ /* 0x0005ea00081004ff */
[----:B------:R-:W-:Y:S01]  /*40e0*/  IMAD.U32 R6, RZ, RZ, UR7 ;  /* 0x00000007ff067e24 */ /* 0x000fe2000f8e00ff */
[----:B------:R-:W3:Y:S04]  /*40f0*/  SYNCS.PHASECHK.TRANS64.TRYWAIT P0, [UR4+0x230], R5 ;  /* 0x00023005ff0075a7 */ /* 0x000ee80008001104 */
[----:B------:R-:W-:Y:S01]  /*4100*/  PRMT R6, R0, 0x654, R6 ;  /* 0x0000065400067816 */ /* 0x000fe20000000006 */
[----:B--23--:R-:W-:Y:S06]  /*4110*/  @!P0 BRA `(.L_x_80) ;  /* 0x0000008c009c8947 */ /* 0x00cfec0003800000 */
.L_x_247:
[----:B------:R-:W-:Y:S01]  /*4120*/  ULEA UR8, UR5, UR6, 0x4 ;  /* 0x0000000605087291 */ /* 0x000fe2000f8e20ff */
[----:B------:R-:W-:Y:S01]  /*4130*/  SEL R3, R6, R3, !P2 ;  /* 0x0000000306037207 */ /* 0x000fe20005000000 */
[----:B------:R-:W-:Y:S01]  /*4140*/  UIADD3 UR9, UPT, UPT, UR4, 0x220, URZ ;  /* 0x0000022004097890 */ /* 0x000fe2000fffe0ff */
[----:B--2---:R-:W-:Y:S01]  /*4150*/  LEA R2, R11, UR6, 0x3 ;  /* 0x000000060b027c11 */ /* 0x004fe2000f8e18ff */
[----:B------:R-:W-:Y:S01]  /*4160*/  UIADD3 UR8, UPT, UPT, UR8, 0x290, URZ ;  /* 0x0000029008087890 */ /* 0x000fe2000fffe0ff */
[----:B------:R2:W-:Y:S01]  /*4170*/  @!P2 SYNCS.ARRIVE.TRANS64.RED RZ, [R3+URZ], R4 ;  /* 0x0000000403ffa9a7 */ /* 0x0005e200080004ff */
[----:B------:R-:W-:Y:S01]  /*4180*/  UIADD3 UR4, UPT, UPT, UR5, 0x1, URZ ;  /* 0x0000000105047890 */ /* 0x000fe2000fffe0ff */
[----:B------:R-:W-:-:S03]  /*4190*/  VIADD R8, R8, 0x1 ;  /* 0x0000000108087836 */ /* 0x000fc60000000000 */
[----:B------:R-:W-:Y:S02]  /*41a0*/  UISETP.NE.AND UP0, UPT, UR4, 0x2, UPT ;  /* 0x000000020400788c */ /* 0x000fe4000bf05270 */
[----:B------:R-:W-:Y:S01]  /*41b0*/  ISETP.NE.AND P0, PT, R8, 0x2, PT ;  /* 0x000000020800780c */ /* 0x000fe20003f05270 */
[----:B------:R-:W-:Y:S06]  /*41c0*/  UGETNEXTWORKID.BROADCAST [UR8], [UR9] ;  /* 0x00000000080073ca */ /* 0x000fec0008000100 */
[----:B------:R-:W-:Y:S02]  /*41d0*/  USEL UR7, URZ, 0x1, UP0 ;  /* 0x00000001ff077887 */ /* 0x000fe40008000000 */
[----:B------:R-:W-:-:S04]  /*41e0*/  USEL UR5, UR4, URZ, UP0 ;  /* 0x000000ff04057287 */ /* 0x000fc80008000000 */
[----:B------:R-:W-:Y:S02]  /*41f0*/  LOP3.LUT R12, R12, UR7, RZ, 0x3c, !PT ;  /* 0x000000070c0c7c12 */ /* 0x000fe4000f8e3cff */
[----:B--2---:R-:W-:-:S04]  /*4200*/  SHF.L.U32 R4, R10, 0x1f, RZ ;  /* 0x0000001f0a047819 */ /* 0x004fc800000006ff */
[----:B------:R-:W2:Y:S02]  /*4210*/  SYNCS.PHASECHK.TRANS64.TRYWAIT P1, [R2+URZ+0x220], R4 ;  /* 0x00022004020075a7 */ /* 0x000ea400080211ff */
[----:B--2---:R-:W-:Y:S05]  /*4220*/  @!P1 BRA `(.L_x_81) ;  /* 0x0000008c00709947 */ /* 0x004fea0003800000 */
.L_x_248:
[C---:B--2---:R-:W-:Y:S01]  /*4230*/  LEA R4, R11.reuse, UR6, 0x4 ;  /* 0x000000060b047c11 */ /* 0x044fe2000f8e20ff */
[----:B------:R-:W-:Y:S01]  /*4240*/  VIADD R2, R2, 0x230 ;  /* 0x0000023002027836 */ /* 0x000fe20000000000 */
[----:B------:R-:W-:Y:S01]  /*4250*/  SEL R8, R8, RZ, P0 ;  /* 0x000000ff08087207 */ /* 0x000fe20000000000 */
[----:B------:R-:W-:-:S03]  /*4260*/  VIADD R11, R11, 0x1 ;  /* 0x000000010b0b7836 */ /* 0x000fc60000000000 */
[----:B------:R-:W2:Y:S01]  /*4270*/  LDS.128 R4, [R4+0x290] ;  /* 0x0002900004047984 */ /* 0x000ea20000000c00 */
[----:B------:R-:W-:Y:S02]  /*4280*/  PRMT R2, RZ, 0x654, R2 ;  /* 0x00000654ff027816 */ /* 0x000fe40000000002 */
[C---:B------:R-:W-:Y:S01]  /*4290*/  ISETP.NE.AND P1, PT, R11.reuse, 0x2, PT ;  /* 0x000000020b00780c */ /* 0x040fe20003f25270 */
[----:B------:R-:W-:Y:S01]  /*42a0*/  @!PT LDS RZ, [RZ] ;  /* 0x00000000fffff984 */ /* 0x000fe20000000800 */
[----:B------:R-:W-:Y:S01]  /*42b0*/  @!PT LDS RZ, [RZ] ;  /* 0x00000000fffff984 */ /* 0x000fe20000000800 */
[----:B------:R-:W-:Y:S01]  /*42c0*/  @!PT LDS RZ, [RZ] ;  /* 0x00000000fffff984 */ /* 0x000fe20000000800 */
[----:B------:R-:W-:Y:S01]  /*42d0*/  @!PT LDS RZ, [RZ] ;  /* 0x00000000fffff984 */ /* 0x000fe20000000800 */
[----:B------:R3:W-:Y:S06]  /*42e0*/  MEMBAR.ALL.CTA ;  /* 0x0000000000007992 */ /* 0x0007ec0000008000 */
[----:B---3--:R-:W3:Y:S01]  /*42f0*/  FENCE.VIEW.ASYNC.S ;  /* 0x00000000000073c6 */ /* 0x008ee20000000000 */
[----:B------:R-:W-:Y:S01]  /*4300*/  SEL R11, R11, RZ, P1 ;  /* 0x000000ff0b0b7207 */ /* 0x000fe20000800000 */
[----:B---3--:R3:W-:Y:S01]  /*4310*/  SYNCS.ARRIVE.TRANS64.RED.A1T0 RZ, [R2+URZ], RZ ;  /* 0x000000ff02ff79a7 */ /* 0x0087e200081004ff */
[----:B--2---:R-:W-:-:S02]  /*4320*/  LOP3.LUT P3, RZ, R6, 0x1, RZ, 0xc0, !PT ;  /* 0x0000000106ff7812 */ /* 0x004fc4000786c0ff */
[----:B------:R-:W-:-:S04]  /*4330*/  SEL R4, RZ, 0x1, P1 ;  /* 0x00000001ff047807 */ /* 0x000fc80000800000 */
[----:B------:R-:W-:Y:S02]  /*4340*/  LOP3.LUT R10, R10, R4, RZ, 0x3c, !PT ;  /* 0x000000040a0a7212 */ /* 0x000fe400078e3cff */
[----:B---3--:R-:W-:-:S04]  /*4350*/  SEL R2, RZ, 0x1, P0 ;  /* 0x00000001ff027807 */ /* 0x008fc80000000000 */
[----:B------:R-:W-:Y:S01]  /*4360*/  LOP3.LUT R9, R9, R2, RZ, 0x3c, !PT ;  /* 0x0000000209097212 */ /* 0x000fe200078e3cff */
[----:B------:R-:W-:Y:S06]  /*4370*/  @P3 BRA `(.L_x_82) ;  /* 0xfffffffc002c3947 */ /* 0x000fec000383ffff */
[----:B------:R-:W-:Y:S01]  /*4380*/  ULEA UR4, UR5, UR6, 0x3 ;  /* 0x0000000605047291 */ /* 0x000fe2000f8e18ff */
[----:B------:R-:W-:-:S08]  /*4390*/  SHF.L.U32 R2, R12, 0x1f, RZ ;  /* 0x0000001f0c027819 */ /* 0x000fd000000006ff */
[----:B------:R-:W2:Y:S02]  /*43a0*/  SYNCS.PHASECHK.TRANS64 P0, [UR4+0x230], R2 ;  /* 0x00023002ff0075a7 */ /* 0x000ea40008001004 */
[----:B--2---:R-:W-:Y:S05]  /*43b0*/  @P0 BRA `(.L_x_83) ;  /* 0x0000000000080947 */ /* 0x004fea0003800000 */
[----:B------:R-:W2:Y:S02]  /*43c0*/  SYNCS.PHASECHK.TRANS64.TRYWAIT P0, [UR4+0x230], R2 ;  /* 0x00023002ff0075a7 */ /* 0x000ea40008001104 */
[----:B--2---:R-:W-:Y:S05]  /*43d0*/  @!P0 BRA `(.L_x_84) ;  /* 0x0000008c00188947 */ /* 0x004fea0003800000 */
.L_x_83:
[----:B------:R-:W-:-:S04]  /*43e0*/  UIADD3 UR7, UPT, UPT, UR5, 0x1, URZ ;  /* 0x0000000105077890 */ /* 0x000fc8000fffe0ff */
[----:B------:R-:W-:-:S04]  /*43f0*/  UISETP.NE.AND UP0, UPT, UR7, 0x2, UPT ;  /* 0x000000020700788c */ /* 0x000fc8000bf05270 */
[----:B------:R-:W-:Y:S02]  /*4400*/  USEL UR8, URZ, 0x1, UP0 ;  /* 0x00000001ff087887 */ /* 0x000fe40008000000 */
[----:B------:R-:W-:-:S04]  /*4410*/  USEL UR7, UR7, URZ, UP0 ;  /* 0x000000ff07077287 */ /* 0x000fc80008000000 */
[----:B------:R-:W-:Y:S01]  /*4420*/  ULEA UR7, UR7, UR6, 0x3 ;  /* 0x0000000607077291 */ /* 0x000fe2000f8e18ff */
[----:B--2---:R-:W-:-:S04]  /*4430*/  LOP3.LUT R2, R12, UR8, RZ, 0x3c, !PT ;  /* 0x000000080c027c12 */ /* 0x004fc8000f8e3cff */
[----:B------:R-:W-:-:S04]  /*4440*/  SHF.L.U32 R0, R2, 0x1f, RZ ;  /* 0x0000001f02007819 */ /* 0x000fc800000006ff */
[----:B------:R-:W2:Y:S02]  /*4450*/  SYNCS.PHASECHK.TRANS64 P0, [UR7+0x230], R0 ;  /* 0x00023000ff0075a7 */ /* 0x000ea40008001007 */
[----:B-12---:R-:W-:Y:S05]  /*4460*/  @P0 EXIT ;  /* 0x000000000000094d */ /* 0x006fea0003800000 */
[----:B------:R-:W-:Y:S02]  /*4470*/  SHF.L.U32 R2, R2, 0x1f, RZ ;  /* 0x0000001f02027819 */ /* 0x000fe400000006ff */
[----:B------:R-:W-:-:S07]  /*4480*/  MOV R0, UR7 ;  /* 0x0000000700007c02 */ /* 0x000fce0008000f00 */
.L_x_85:
[----:B-1----:R1:W2:Y:S02]  /*4490*/  SYNCS.PHASECHK.TRANS64.TRYWAIT P0, [R0+URZ+0x230], R2 ;  /* 0x00023002000075a7 */ /* 0x0022a400080011ff */
[----:B--2---:R-:W-:Y:S05]  /*44a0*/  @!P0 NANOSLEEP.SYNCS 0x989680 ;  /* 0x009896800000895d */ /* 0x004fea0003900000 */
[----:B------:R-:W2:Y:S02]  /*44b0*/  @!P0 SYNCS.PHASECHK.TRANS64 P0, [R0+URZ+0x230], R2 ;  /* 0x00023002000085a7 */ /* 0x000ea400080010ff */
[----:B--2---:R-:W-:Y:S05]  /*44c0*/  @P0 EXIT ;  /* 0x000000000000094d */ /* 0x004fea0003800000 */
[----:B------:R-:W-:Y:S05]  /*44d0*/  BRA `(.L_x_85) ;  /* 0xfffffffc00ec7947 */ /* 0x000fea000383ffff */
.L_x_78:
[----:B------:R-:W-:Y:S05]  /*44e0*/  BRA.U UP5, `(.L_x_86) ;  /* 0x0000001105e07547 */ /* 0x000fea000b800000 */
[----:B------:R-:W-:Y:S01]  /*44f0*/  UMOV UR5, 0x40 ;  /* 0x0000004000057882 */ /* 0x000fe20000000000 */
[----:B------:R-:W-:Y:S01]  /*4500*/  NOP ;  /* 0x0000000000007918 */ /* 0x000fe20000000000 */
[----:B------:R-:W-:Y:S01]  /*4510*/  ULEA UR5, UR49, UR5, 0x18 ;  /* 0x0000000531057291 */ /* 0x000fe2000f8ec0ff */
[----:B------:R-:W-:Y:S02]  /*4520*/  UMOV UR6, 0x400 ;  /* 0x0000040000067882 */ /* 0x000fe40000000000 */
[----:B------:R-:W-:-:S06]  /*4530*/  ULEA UR6, UR49, UR6, 0x18 ;  /* 0x0000000631067291 */ /* 0x000fcc000f8ec0ff */
[----:B------:R-:W2:Y:S02]  /*4540*/  LDS.U8 R0, [UR5+0x1c] ;  /* 0x00001c05ff007984 */ /* 0x000ea40008000000 */
[----:B--2---:R-:W-:-:S13]  /*4550*/  ISETP.NE.AND P0, PT, R0, RZ, PT ;  /* 0x000000ff0000720c */ /* 0x004fda0003f05270 */
[----:B------:R-:W-:Y:S05]  /*4560*/  @P0 BRA `(.L_x_87) ;  /* 0x0000000000580947 */ /* 0x000fea0003800000 */
[----:B------:R-:W-:-:S13]  /*4570*/  ELECT P0, URZ, PT ;  /* 0x0000000000ff782f */ /* 0x000fda0003800000 */
[----:B------:R-:W-:Y:S05]  /*4580*/  @!P0 BRA `(.L_x_88) ;  /* 0x0000000000608947 */ /* 0x000fea0003800000 */
[----:B------:R-:W-:Y:S01]  /*4590*/  UMOV UR4, 0x10 ;  /* 0x0000001000047882 */ /* 0x000fe20000000000 */
[----:B------:R-:W-:Y:S01]  /*45a0*/  HFMA2 R0, -RZ, RZ, 0, 5.9604644775390625e-08 ;  /* 0x00000001ff007431 */ /* 0x000fe200000001ff */
[----:B------:R-:W-:-:S03]  /*45b0*/  MOV R3, 0xffff ;  /* 0x0000ffff00037802 */ /* 0x000fc60000000f00 */
[----:B------:R-:W-:Y:S04]  /*45c0*/  DEPBAR.LE SB2, 0x36 ;  /* 0x0000ad800000791a */ /* 0x000fe80000000000 */
[----:B------:R-:W2:Y:S02]  /*45d0*/  UTCATOMSWS.FIND_AND_SET.ALIGN UP0, UR4, UR4 ;  /* 0x00000004000475e3 */ /* 0x000ea40008000800 */
[----:B--2---:R-:W-:Y:S01]  /*45e0*/  MOV R4, UR4 ;  /* 0x0000000400047c02 */ /* 0x004fe20008000f00 */
[----:B------:R-:W-:Y:S06]  /*45f0*/  BRA.U UP0, `(.L_x_89) ;  /* 0x0000000100187547 */ /* 0x000fec000b800000 */
.L_x_90:
[----:B------:R-:W-:Y:S05]  /*4600*/  NANOSLEEP 0x64 ;  /* 0x000000640000795d */ /* 0x000fea0003800000 */
[----:B------:R-:W-:-:S05]  /*4610*/  UMOV UR4, 0x10 ;  /* 0x0000001000047882 */ /* 0x000fca0000000000 */
[----:B------:R-:W-:Y:S04]  /*4620*/  DEPBAR.LE SB2, 0x36 ;  /* 0x0000ad800000791a */ /* 0x000fe80000000000 */
[----:B------:R-:W2:Y:S02]  /*4630*/  UTCATOMSWS.FIND_AND_SET.ALIGN UP0, UR4, UR4 ;  /* 0x00000004000475e3 */ /* 0x000ea40008000800 */
[----:B--2---:R-:W-:Y:S01]  /*4640*/  MOV R4, UR4 ;  /* 0x0000000400047c02 */ /* 0x004fe20008000f00 */
[----:B------:R-:W-:Y:S05]  /*4650*/  BRA.U !UP0, `(.L_x_90) ;  /* 0xfffffffd08e87547 */ /* 0x000fea000b83ffff */
.L_x_89:
[-C--:B------:R-:W-:Y:S02]  /*4660*/  SHF.L.U32 R3, R3, R4.reuse, RZ ;  /* 0x0000000403037219 */ /* 0x080fe400000006ff */
[----:B------:R-:W-:Y:S01]  /*4670*/  SHF.L.U32 R0, R0, R4, RZ ;  /* 0x0000000400007219 */ /* 0x000fe200000006ff */
[----:B------:R-:W-:Y:S02]  /*4680*/  IMAD.SHL.U32 R4, R4, 0x20, RZ ;  /* 0x0000002004047824 */ /* 0x000fe400078e00ff */
[----:B------:R2:W-:Y:S04]  /*4690*/  ATOMS.OR RZ, [UR5+0x14], R3 ;  /* 0x00001403ffff798c */ /* 0x0005e8000b000005 */
[----:B------:R2:W-:Y:S04]  /*46a0*/  ATOMS.OR RZ, [UR5+0x18], R0 ;  /* 0x00001800ffff798c */ /* 0x0005e8000b000005 */
[----:B------:R2:W-:Y:S01]  /*46b0*/  STS [UR6+0x2b0], R4 ;  /* 0x0002b004ff007988 */ /* 0x0005e20008000806 */
[----:B------:R-:W-:Y:S05]  /*46c0*/  BRA `(.L_x_88) ;  /* 0x0000000000107947 */ /* 0x000fea0003800000 */
.L_x_87:
[----:B------:R-:W-:Y:S02]  /*46d0*/  MOV R0, 0xffffffff ;  /* 0xffffffff00007802 */ /* 0x000fe40000000f00 */
[----:B------:R-:W-:-:S03]  /*46e0*/  MOV R4, 0x4710 ;  /* 0x0000471000047802 */ /* 0x000fc60000000f00 */
[----:B------:R2:W-:Y:S04]  /*46f0*/  STS [UR6+0x2b0], R0 ;  /* 0x0002b000ff007988 */ /* 0x0005e80008000806 */
[----:B-12--5:R-:W-:Y:S05]  /*4700*/  CALL.REL.NOINC `($__internal_1_$__cuda_sm10x_tcgen05_guardrail_trap_phase_invalid_during_alloc) ;  /* 0x0000009000187944 */ /* 0x026fea0003c00000 */
.L_x_88:
[----:B------:R-:W-:Y:S05]  /*4710*/  WARPSYNC.ALL ;  /* 0x0000000000007948 */ /* 0x000fea0003800000 */
[----:B------:R-:W3:Y:S01]  /*4720*/  S2UR UR18, SR_CgaCtaId ;  /* 0x00000000001279c3 */ /* 0x000ee20000008800 */
[----:B------:R-:W-:Y:S01]  /*4730*/  UMOV UR4, 0x400 ;  /* 0x0000040000047882 */ /* 0x000fe20000000000 */
[----:B------:R-:W-:-:S06]  /*4740*/  NOP ;  /* 0x0000000000007918 */ /* 0x000fcc0000000000 */
[----:B------:R-:W-:Y:S06]  /*4750*/  BAR.ARV 0x6, 0xa0 ;  /* 0x0182800000007b1d */ /* 0x000fec0000002000 */
[----:B------:R-:W4:Y:S01]  /*4760*/  LDCU UR9, c[0x0][0x38c] ;  /* 0x00007180ff0977ac */ /* 0x000f220008000800 */
[----:B------:R-:W-:Y:S01]  /*4770*/  LOP3.LUT R2, R2, 0xffff, RZ, 0xc0, !PT ;  /* 0x0000ffff02027812 */ /* 0x000fe200078ec0ff */
[----:B------:R-:W-:Y:S01]  /*4780*/  IMAD.MOV.U32 R10, RZ, RZ, 0x1 ;  /* 0x00000001ff0a7424 */ /* 0x000fe200078e00ff */
[----:B------:R-:W-:Y:S01]  /*4790*/  CS2R R8, SRZ ;  /* 0x0000000000087805 */ /* 0x000fe2000001ff00 */
[----:B--2---:R-:W-:Y:S01]  /*47a0*/  IMAD.MOV.U32 R3, RZ, RZ, RZ ;  /* 0x000000ffff037224 */ /* 0x004fe200078e00ff */
[----:B------:R-:W-:Y:S01]  /*47b0*/  R2UR UR23, R2 ;  /* 0x00000000021772ca */ /* 0x000fe200000e0000 */
[----:B------:R-:W2:Y:S01]  /*47c0*/  LDCU UR40, c[0x0][0x370] ;  /* 0x00006e00ff2877ac */ /* 0x000ea20008000800 */
[----:B---3--:R-:W-:-:S02]  /*47d0*/  ULEA UR18, UR18, UR4, 0x18 ;  /* 0x0000000412127291 */ /* 0x008fc4000f8ec0ff */
[----:B------:R-:W-:Y:S02]  /*47e0*/  UISETP.GE.AND UP5, UPT, UR39, 0x1, UPT ;  /* 0x000000012700788c */ /* 0x000fe4000bfa6270 */
[----:B------:R-:W-:Y:S02]  /*47f0*/  UIADD3 UR6, UPT, UPT, UR18, 0x3400, URZ ;  /* 0x0000340012067890 */ /* 0x000fe4000fffe0ff */
[----:B------:R-:W-:Y:S02]  /*4800*/  UIADD3 UR4, UPT, UPT, UR18, 0x30400, URZ ;  /* 0x0003040012047890 */ /* 0x000fe4000fffe0ff */
[----:B----4-:R-:W-:Y:S01]  /*4810*/  UIADD3 UR9, UPT, UPT, UR9, 0x3f, URZ ;  /* 0x0000003f09097890 */ /* 0x010fe2000fffe0ff */
[----:B------:R-:W3:Y:S01]  /*4820*/  LDS R0, [UR18+0x2b0] ;  /* 0x0002b012ff007984 */ /* 0x000ee20008000800 */
[----:B------:R-:W-:Y:S02]  /*4830*/  USHF.R.U32.HI UR26, URZ, 0x4, UR6 ;  /* 0x00000004ff1a7899 */ /* 0x000fe40008011606 */
[----:B------:R-:W-:-:S02]  /*4840*/  USHF.R.S32.HI UR8, URZ, 0x1f, UR9 ;  /* 0x0000001fff087899 */ /* 0x000fc40008011409 */
[----:B------:R-:W-:Y:S02]  /*4850*/  USHF.R.U32.HI UR6, URZ, 0x4, UR4 ;  /* 0x00000004ff067899 */ /* 0x000fe40008011604 */
[----:B------:R-:W-:Y:S02]  /*4860*/  ULEA.HI UR4, UR8, UR9, URZ, 0x6 ;  /* 0x0000000908047291 */ /* 0x000fe4000f8f30ff */
[----:B------:R-:W-:Y:S02]  /*4870*/  UIADD3 UR5, UPT, UPT, UR18, 0x21400, URZ ;  /* 0x0002140012057890 */ /* 0x000fe4000fffe0ff */
[----:B------:R-:W-:Y:S02]  /*4880*/  UIADD3 UR7, UPT, UPT, UR18, 0x34000, URZ ;  /* 0x0003400012077890 */ /* 0x000fe4000fffe0ff */
[----:B------:R-:W-:Y:S02]  /*4890*/  USHF.R.S32.HI UR41, URZ, 0x6, UR4 ;  /* 0x00000006ff297899 */ /* 0x000fe40008011404 */
[----:B------:R-:W-:-:S02]  /*48a0*/  USHF.R.U32.HI UR27, URZ, 0x4, UR5 ;  /* 0x00000004ff1b7899 */ /* 0x000fc40008011605 */
[----:B------:R-:W-:Y:S02]  /*48b0*/  USHF.R.U32.HI UR5, URZ, 0x4, UR7 ;  /* 0x00000004ff057899 */ /* 0x000fe40008011607 */
[----:B------:R-:W-:Y:S02]  /*48c0*/  UISETP.LT.AND UP0, UPT, UR41, 0x1, UPT ;  /* 0x000000012900788c */ /* 0x000fe4000bf01270 */
[----:B------:R-:W-:Y:S02]  /*48d0*/  ULOP3.LUT UR26, UR26, 0x3fff, URZ, 0xc0, !UPT ;  /* 0x00003fff1a1a7892 */ /* 0x000fe4000f8ec0ff */
[----:B------:R-:W-:Y:S02]  /*48e0*/  ULOP3.LUT UR27, UR27, 0x3fff, URZ, 0xc0, !UPT ;  /* 0x00003fff1b1b7892 */ /* 0x000fe4000f8ec0ff */
[----:B------:R-:W-:Y:S02]  /*48f0*/  ULOP3.LUT UR6, UR6, 0x3fff, URZ, 0xc0, !UPT ;  /* 0x00003fff06067892 */ /* 0x000fe4000f8ec0ff */
[----:B------:R-:W-:-:S02]  /*4900*/  ULOP3.LUT UR5, UR5, 0x3fff, URZ, 0xc0, !UPT ;  /* 0x00003fff05057892 */ /* 0x000fc4000f8ec0ff */
[----:B------:R-:W-:Y:S01]  /*4910*/  USEL UR42, UR41, 0x1, !UP0 ;  /* 0x00000001292a7887 */ /* 0x000fe2000c000000 */
[----:B------:R-:W4:Y:S01]  /*4920*/  LDCU UR38, c[0x0][0x374] ;  /* 0x00006e80ff2677ac */ /* 0x000f220008000800 */
[----:B------:R-:W-:Y:S02]  /*4930*/  ULOP3.LUT UR26, UR26, 0x10000, URZ, 0xfc, !UPT ;  /* 0x000100001a1a7892 */ /* 0x000fe4000f8efcff */
[----:B------:R-:W-:Y:S02]  /*4940*/  ULOP3.LUT UR27, UR27, 0x10000, URZ, 0xfc, !UPT ;  /* 0x000100001b1b7892 */ /* 0x000fe4000f8efcff */
[----:B------:R-:W-:Y:S01]  /*4950*/  ULOP3.LUT UR28, UR6, 0x10000, URZ, 0xfc, !UPT ;  /* 0x00010000061c7892 */ /* 0x000fe2000f8efcff */
[----:B---3--:R-:W-:Y:S01]  /*4960*/  R2UR UR19, R0 ;  /* 0x00000000001372ca */ /* 0x008fe200000e0000 */
[----:B------:R-:W-:Y:S02]  /*4970*/  ULOP3.LUT UR29, UR5, 0x10000, URZ, 0xfc, !UPT ;  /* 0x00010000051d7892 */ /* 0x000fe4000f8efcff */
[----:B------:R-:W-:-:S02]  /*4980*/  UIADD3 UR42, UPT, UPT, -UR42, URZ, URZ ;  /* 0x000000ff2a2a7290 */ /* 0x000fc4000fffe1ff */
[----:B------:R-:W-:Y:S01]  /*4990*/  UISETP.NE.AND UP4, UPT, UR39, 0x1, UPT ;  /* 0x000000012700788c */ /* 0x000fe2000bf85270 */
[----:B------:R-:W-:Y:S01]  /*49a0*/  UMOV UR37, URZ ;  /* 0x000000ff00257c82 */ /* 0x000fe20008000000 */
[----:B------:R-:W-:-:S06]  /*49b0*/  UMOV UR14, URZ ;  /* 0x000000ff000e7c82 */ /* 0x000fcc0008000000 */
[----:B------:R-:W-:Y:S02]  /*49c0*/  UIADD3 UR24, UPT, UPT, UR19, 0x80, URZ ;  /* 0x0000008013187890 */ /* 0x000fe4000fffe0ff */
[----:B-1----:R-:W-:Y:S02]  /*49d0*/  UIADD3 UR44, UPT, UPT, UR19, 0x84, URZ ;  /* 0x00000084132c7890 */ /* 0x002fe4000fffe0ff */
[----:B------:R-:W-:-:S04]  /*49e0*/  USHF.R.U32.HI UR4, URZ, 0x11, UR24 ;  /* 0x00000011ff047899 */ /* 0x000fc80008011618 */
[----:B------:R-:W-:-:S04]  /*49f0*/  ULOP3.LUT UR4, UR4, 0x6000, URZ, 0xc0, !UPT ;  /* 0x0000600004047892 */ /* 0x000fc8000f8ec0ff */
[----:B--2-4-:R-:W-:-:S12]  /*4a00*/  ULOP3.LUT UR43, UR4, 0x810, URZ, 0xfc, !UPT ;  /* 0x00000810042b7892 */ /* 0x014fd8000f8efcff */
.L_x_99:
[C---:B------:R-:W-:Y:S02]  /*4a10*/  LEA R2, R9.reuse, UR18, 0x3 ;  /* 0x0000001209027c11 */ /* 0x040fe4000f8e18ff */
[----:B------:R-:W-:Y:S02]  /*4a20*/  SHF.L.U32 R0, R8, 0x1f, RZ ;  /* 0x0000001f08007819 */ /* 0x000fe400000006ff */
[----:B------:R-:W-:Y:S02]  /*4a30*/  LEA R4, R9, UR18, 0x4 ;  /* 0x0000001209047c11 */ /* 0x000fe4000f8e20ff */
[----:B-1----:R-:W1:Y:S02]  /*4a40*/  SYNCS.PHASECHK.TRANS64.TRYWAIT P0, [R2+URZ+0x220], R0 ;  /* 0x00022000020075a7 */ /* 0x002e6400080011ff */
[----:B-1-3--:R-:W-:Y:S05]  /*4a50*/  @!P0 BRA `(.L_x_91) ;  /* 0x0000008400908947 */ /* 0x00afea0003800000 */
.L_x_250:
[----:B------:R-:W2:Y:S01]  /*4a60*/  LDS.128 R4, [R4+0x290] ;  /* 0x0002900004047984 */ /* 0x000ea20000000c00 */
[----:B------:R-:W-:Y:S01]  /*4a70*/  @!PT LDS RZ, [RZ] ;  /* 0x00000000fffff984 */ /* 0x000fe20000000800 */
[----:B------:R-:W-:Y:S01]  /*4a80*/  @!PT LDS RZ, [RZ] ;  /* 0x00000000fffff984 */ /* 0x000fe20000000800 */
[----:B------:R-:W-:Y:S01]  /*4a90*/  @!PT LDS RZ, [RZ] ;  /* 0x00000000fffff984 */ /* 0x000fe20000000800 */
[----:B------:R-:W-:Y:S01]  /*4aa0*/  @!PT LDS RZ, [RZ] ;  /* 0x00000000fffff984 */ /* 0x000fe20000000800 */
[----:B------:R3:W-:Y:S06]  /*4ab0*/  MEMBAR.ALL.CTA ;  /* 0x0000000000007992 */ /* 0x0007ec0000008000 */
[----:B---3--:R-:W3:Y:S01]  /*4ac0*/  FENCE.VIEW.ASYNC.S ;  /* 0x00000000000073c6 */ /* 0x008ee20000000000 */
[----:B--2---:R-:W-:-:S13]  /*4ad0*/  LOP3.LUT P0, RZ, R6, 0x1, RZ, 0xc0, !PT ;  /* 0x0000000106ff7812 */ /* 0x004fda000780c0ff */
[----:B---3--:R-:W-:Y:S01]  /*4ae0*/  VOTEU.ANY UP3, P0 ;  /* 0x0000000000ff7886 */ /* 0x008fe20000060100 */
[----:B------:R-:W-:-:S13]  /*4af0*/  PLOP3.LUT P0, PT, PT, PT, UP3, 0x80, 0x8 ;  /* 0x000000000008781c */ /* 0x000fda0003f0f038 */
[----:B-1----:R-:W-:Y:S02]  /*4b00*/  @P0 MOV R0, R4 ;  /* 0x0000000400000202 */ /* 0x002fe40000000f00 */
[----:B------:R-:W-:Y:S02]  /*4b10*/  @P0 LOP3.LUT R4, R5, 0xffff, RZ, 0xc0, !PT ;  /* 0x0000ffff05040812 */ /* 0x000fe400078ec0ff */
[----:B------:R-:W-:Y:S01]  /*4b20*/  @P0 R2UR UR5, R0 ;  /* 0x00000000000502ca */ /* 0x000fe200000e0000 */
[----:B------:R-:W-:Y:S01]  /*4b30*/  VIADD R0, R2, 0x230 ;  /* 0x0000023002007836 */ /* 0x000fe20000000000 */
[----:B------:R-:W-:-:S04]  /*4b40*/  @P0 R2UR UR4, R4 ;  /* 0x00000000040402ca */ /* 0x000fc800000e0000 */
[----:B------:R-:W-:-:S04]  /*4b50*/  PRMT R0, RZ, 0x654, R0 ;  /* 0x00000654ff007816 */ /* 0x000fc80000000000 */
[----:B------:R1:W-:Y:S03]  /*4b60*/  SYNCS.ARRIVE.TRANS64.RED.A1T0 RZ, [R0+URZ], RZ ;  /* 0x000000ff00ff79a7 */ /* 0x0003e600081004ff */
[----:B------:R-:W-:Y:S02]  /*4b70*/  @UP3 UMOV UR36, UR5 ;  /* 0x0000000500243c82 */ /* 0x000fe40008000000 */
[----:B------:R-:W-:Y:S01]  /*4b80*/  @UP3 UMOV UR30, UR4 ;  /* 0x00000004001e3c82 */ /* 0x000fe20008000000 */
[----:B------:R-:W-:Y:S05]  /*4b90*/  BRA.U !UP5, `(.L_x_92) ;  /* 0x000000010dd07547 */ /* 0x000fea000b800000 */
[----:B------:R-:W2:Y:S01]  /*4ba0*/  LDCU.128 UR32, c[0x0][0xf10] ;  /* 0x0001e200ff2077ac */ /* 0x000ea20008000c00 */
[----:B------:R-:W3:Y:S01]  /*4bb0*/  LDCU UR20, c[0x0][0xf20] ;  /* 0x0001e400ff1477ac */ /* 0x000ee20008000800 */
[----:B------:R-:W4:Y:S01]  /*4bc0*/  LDCU UR15, c[0x0][0xf0c] ;  /* 0x0001e180ff0f77ac */ /* 0x000f220008000800 */
[----:B------:R-:W1:Y:S01]  /*4bd0*/  LDCU.64 UR8, c[0x0][0xf28] ;  /* 0x0001e500ff0877ac */ /* 0x000e620008000a00 */
[----:B--2---:R-:W-:Y:S02]  /*4be0*/  UIMAD.WIDE.U32 UR6, UR38, UR35, URZ ;  /* 0x00000023260672a5 */ /* 0x004fe4000f8e00ff */
[----:B------:R-:W-:Y:S02]  /*4bf0*/  UIMAD.WIDE.U32 UR4, UR40, UR32, URZ ;  /* 0x00000020280472a5 */ /* 0x000fe4000f8e00ff */
[----:B------:R-:W-:Y:S02]  /*4c00*/  UISETP.NE.AND UP0, UPT, UR34, 0x1, UPT ;  /* 0x000000012200788c */ /* 0x000fe4000bf05270 */
[----:B------:R-:W-:Y:S01]  /*4c10*/  UIMAD.WIDE.U32 UR16, UR30, UR35, URZ ;  /* 0x000000231e1072a5 */ /* 0x000fe2000f8e00ff */
[----:B------:R-:W-:-:S02]  /*4c20*/  UMOV UR6, UR7 ;  /* 0x0000000700067c82 */ /* 0x000fc40008000000 */
[----:B------:R-:W-:Y:S01]  /*4c30*/  UMOV UR4, UR5 ;  /* 0x0000000500047c82 */ /* 0x000fe20008000000 */
[----:B---3--:R-:W-:Y:S02]  /*4c40*/  USHF.R.U32.HI UR6, URZ, UR20, UR6 ;  /* 0x00000014ff067299 */ /* 0x008fe40008011606 */
[----:B----4-:R-:W-:Y:S02]  /*4c50*/  UISETP.NE.AND UP1, UPT, UR15, 0x1, UPT ;  /* 0x000000010f00788c */ /* 0x010fe4000bf25270 */
[----:B------:R-:W-:Y:S02]  /*4c60*/  USHF.R.U32.HI UR4, URZ, UR33, UR4 ;  /* 0x00000021ff047299 */ /* 0x000fe40008011604 */
[----:B------:R-:W-:Y:S02]  /*4c70*/  USEL UR5, UR38, UR6, !UP0 ;  /* 0x0000000626057287 */ /* 0x000fe4000c000000 */
[----:B------:R-:W-:Y:S02]  /*4c80*/  USEL UR6, UR40, UR4, !UP1 ;  /* 0x0000000428067287 */ /* 0x000fe4000c800000 */
[----:B-1----:R-:W-:Y:S01]  /*4c90*/  UIMAD.WIDE.U32 UR10, UR5, UR8, URZ ;  /* 0x00000008050a72a5 */ /* 0x002fe2000f8e00ff */
[----:B------:R-:W-:Y:S01]  /*4ca0*/  UMOV UR4, UR17 ;  /* 0x0000001100047c82 */ /* 0x000fe20008000000 */
[----:B------:R-:W-:-:S02]  /*4cb0*/  UIMAD.WIDE.U32 UR12, UR36, UR32, URZ ;  /* 0x00000020240c72a5 */ /* 0x000fc4000f8e00ff */
        /* <DEDUP_REMOVED lines=34> */
.L_x_92:
[----:B------:R-:W2:Y:S02]  /*4ee0*/  LDCU UR4, c[0x0][0xf30] ;  /* 0x0001e600ff0477ac */ /* 0x000ea40008000800 */
[----:B--2---:R-:W-:-:S09]  /*4ef0*/  UISETP.NE.AND UP0, UPT, UR4, 0x1, UPT ;  /* 0x000000010400788c */ /* 0x004fd2000bf05270 */
[----:B------:R-:W-:Y:S05]  /*4f00*/  BRA.U UP0, `(.L_x_93) ;  /* 0x00000001003c7547 */ /* 0x000fea000b800000 */
[----:B------:R-:W2:Y:S01]  /*4f10*/  LDCU.128 UR8, c[0x0][0xf10] ;  /* 0x0001e200ff0877ac */ /* 0x000ea20008000c00 */
[----:B------:R-:W3:Y:S01]  /*4f20*/  LDCU UR12, c[0x0][0xf0c] ;  /* 0x0001e180ff0c77ac */ /* 0x000ee20008000800 */
[----:B------:R-:W4:Y:S01]  /*4f30*/  LDCU UR13, c[0x0][0xf20] ;  /* 0x0001e400ff0d77ac */ /* 0x000f220008000800 */
[----:B--2---:R-:W-:Y:S02]  /*4f40*/  UIMAD.WIDE.U32 UR6, UR36, UR8, URZ ;  /* 0x00000008240672a5 */ /* 0x004fe4000f8e00ff */
[----:B------:R-:W-:Y:S02]  /*4f50*/  UIMAD.WIDE.U32 UR4, UR30, UR11, URZ ;  /* 0x0000000b1e0472a5 */ /* 0x000fe4000f8e00ff */
[----:B---3--:R-:W-:Y:S02]  /*4f60*/  UISETP.NE.AND UP0, UPT, UR12, 0x1, UPT ;  /* 0x000000010c00788c */ /* 0x008fe4000bf05270 */
[----:B------:R-:W-:Y:S01]  /*4f70*/  UISETP.NE.AND UP1, UPT, UR10, 0x1, UPT ;  /* 0x000000010a00788c */ /* 0x000fe2000bf25270 */
[----:B------:R-:W-:-:S02]  /*4f80*/  UMOV UR6, UR7 ;  /* 0x0000000700067c82 */ /* 0x000fc40008000000 */
[----:B------:R-:W-:Y:S01]  /*4f90*/  UMOV UR4, UR5 ;  /* 0x0000000500047c82 */ /* 0x000fe20008000000 */
[----:B------:R-:W-:Y:S02]  /*4fa0*/  USHF.R.U32.HI UR9, URZ, UR9, UR6 ;  /* 0x00000009ff097299 */ /* 0x000fe40008011606 */
[----:B----4-:R-:W-:Y:S02]  /*4fb0*/  USHF.R.U32.HI UR4, URZ, UR13, UR4 ;  /* 0x0000000dff047299 */ /* 0x010fe40008011604 */
[----:B------:R-:W-:Y:S02]  /*4fc0*/  USEL UR5, UR36, UR9, !UP0 ;  /* 0x0000000924057287 */ /* 0x000fe4000c000000 */
[----:B------:R-:W-:-:S04]  /*4fd0*/  USEL UR4, UR30, UR4, !UP1 ;  /* 0x000000041e047287 */ /* 0x000fc8000c800000 */
[----:B------:R-:W-:-:S04]  /*4fe0*/  UIADD3 UR4, UPT, UPT, UR5, -UR4, URZ ;  /* 0x8000000405047290 */ /* 0x000fc8000fffe0ff */
[----:B------:R-:W-:-:S12]  /*4ff0*/  UIMAD UR30, UR4, UR10, UR30 ;  /* 0x0000000a041e72a4 */ /* 0x000fd8000f8e021e */
.L_x_93:
[----:B------:R-:W2:Y:S01]  /*5000*/  LDCU UR4, c[0x0][0x38c] ;  /* 0x00007180ff0477ac */ /* 0x000ea20008000800 */
[----:B------:R-:W-:Y:S02]  /*5010*/  PLOP3.LUT P1, PT, PT, PT, PT, 0x80, 0x8 ;  /* 0x000000000008781c */ /* 0x000fe40003f2f070 */
[----:B------:R-:W-:Y:S01]  /*5020*/  SHF.L.U32 R2, R10, 0x1f, RZ ;  /* 0x0000001f0a027819 */ /* 0x000fe200000006ff */
[----:B------:R-:W-:Y:S02]  /*5030*/  ULEA UR31, UR37, UR18, 0x3 ;  /* 0x00000012251f7291 */ /* 0x000fe4000f8e18ff */
[----:B------:R-:W-:-:S04]  /*5040*/  ULEA.HI UR25, UR46, UR46, URZ, 0x1 ;  /* 0x0000002e2e197291 */ /* 0x000fc8000f8f08ff */
[----:B------:R-:W-:-:S04]  /*5050*/  ULOP3.LUT UR25, UR25, 0x7ffffffe, URZ, 0xc0, !UPT ;  /* 0x7ffffffe19197892 */ /* 0x000fc8000f8ec0ff */
[----:B------:R-:W-:Y:S02]  /*5060*/  UIADD3 UR25, UPT, UPT, -UR25, UR46, URZ ;  /* 0x0000002e19197290 */ /* 0x000fe4000fffe1ff */
[----:B--2---:R-:W-:Y:S02]  /*5070*/  UISETP.GE.AND UP0, UPT, UR4, 0x1, UPT ;  /* 0x000000010400788c */ /* 0x004fe4000bf06270 */
[----:B------:R-:W-:-:S04]  /*5080*/  ULEA UR25, UR25, UR44, 0x1 ;  /* 0x0000002c19197291 */ /* 0x000fc8000f8e08ff */
[----:B------:R-:W-:-:S05]  /*5090*/  PLOP3.LUT P0, PT, PT, PT, UP0, 0x80, 0x8 ;  /* 0x000000000008781c */ /* 0x000fca0003f0f008 */
[----:B------:R-:W-:-:S08]  /*50a0*/  @UP0 ULEA UR4, UR14, UR18, 0x3 ;  /* 0x000000120e040291 */ /* 0x000fd0000f8e18ff */
[----:B-1----:R-:W-:-:S04]  /*50b0*/  @P0 SHF.L.U32 R0, R3, 0x1f, RZ ;  /* 0x0000001f03000819 */ /* 0x002fc800000006ff */
[----:B------:R1:W2:Y:S01]  /*50c0*/  @P0 SYNCS.PHASECHK.TRANS64.TRYWAIT P1, [UR4], R0 ;  /* 0x00000000ff0005a7 */ /* 0x0002a20008021104 */
[----:B------:R-:W3:Y:S02]  /*50d0*/  SYNCS.PHASECHK.TRANS64.TRYWAIT P0, [UR31+0x250], R2 ;  /* 0x00025002ff0075a7 */ /* 0x000ee4000800111f */
[----:B-123--:R-:W-:Y:S05]  /*50e0*/  @!P0 BRA `(.L_x_94) ;  /* 0x0000008000008947 */ /* 0x00efea0003800000 */
.L_x_252:
[----:B------:R-:W-:Y:S01]  /*50f0*/  IADD3 R9, PT, PT, R9, 0x1, RZ ;  /* 0x0000000109097810 */ /* 0x000fe20007ffe0ff */
[----:B------:R-:W-:Y:S06]  /*5100*/  BRA.U !UP0, `(.L_x_95) ;  /* 0x0000000108b87547 */ /* 0x000fec000b800000 */
[----:B------:R-:W-:Y:S02]  /*5110*/  USHF.R.U32.HI UR4, URZ, 0x1a, UR25 ;  /* 0x0000001aff047899 */ /* 0x000fe40008011619 */
[----:B------:R-:W-:Y:S02]  /*5120*/  ULEA UR22, UR37, UR19, 0x6 ;  /* 0x0000001325167291 */ /* 0x000fe4000f8e30ff */
[----:B------:R-:W-:Y:S01]  /*5130*/  ULOP3.LUT UR4, UR4, 0x30, URZ, 0xc0, !UPT ;  /* 0x0000003004047892 */ /* 0x000fe2000f8ec0ff */
[----:B------:R-:W-:Y:S01]  /*5140*/  UMOV UR17, URZ ;  /* 0x000000ff00117c82 */ /* 0x000fe20008000000 */
[----:B------:R-:W-:Y:S02]  /*5150*/  UMOV UR16, UR42 ;  /* 0x0000002a00107c82 */ /* 0x000fe40008000000 */
[----:B------:R-:W-:Y:S01]  /*5160*/  ULOP3.LUT UR20, UR4, 0x480, URZ, 0xfc, !UPT ;  /* 0x0000048004147892 */ /* 0x000fe2000f8efcff */
[----:B------:R-:W-:Y:S02]  /*5170*/  UMOV UR15, UR41 ;  /* 0x00000029000f7c82 */ /* 0x000fe40008000000 */
[----:B------:R-:W-:Y:S01]  /*5180*/  UMOV UR4, UR14 ;  /* 0x0000000e00047c82 */ /* 0x000fe20008000000 */
[----:B------:R-:W-:-:S03]  /*5190*/  UPRMT UR21, UR20, 0x5410, UR43 ;  /* 0x0000541014157896 */ /* 0x000fc6000800002b */
[----:B------:R-:W-:-:S09]  /*51a0*/  UMOV UR20, URZ ;  /* 0x000000ff00147c82 */ /* 0x000fd20008000000 */
.L_x_98:
[----:B------:R-:W-:Y:S02]  /*51b0*/  UIADD3 UR16, UPT, UPT, UR16, 0x1, URZ ;  /* 0x0000000110107890 */ /* 0x000fe4000fffe0ff */
[----:B--2---:R-:W-:Y:S02]  /*51c0*/  ULEA UR7, UR4, UR18, 0x3 ;  /* 0x0000001204077291 */ /* 0x004fe4000f8e18ff */
[----:B------:R-:W-:Y:S01]  /*51d0*/  UISETP.NE.AND UP2, UPT, UR16, URZ, UPT ;  /* 0x000000ff1000728c */ /* 0x000fe2000bf45270 */
[----:B---3--:R-:W-:Y:S10]  /*51e0*/  @P1 BRA `(.L_x_96) ;  /* 0x00000000000c1947 */ /* 0x008ff40003800000 */
[----:B-1----:R-:W-:Y:S04]  /*51f0*/  SHF.L.U32 R2, R3, 0x1f, RZ ;  /* 0x0000001f03027819 */ /* 0x002fe800000006ff */
[----:B------:R-:W1:Y:S02]  /*5200*/  SYNCS.PHASECHK.TRANS64.TRYWAIT P0, [UR7], R2 ;  /* 0x00000002ff0075a7 */ /* 0x000e640008001107 */
[----:B-1----:R-:W-:Y:S05]  /*5210*/  @!P0 BRA `(.L_x_97) ;  /* 0x0000007c00cc8947 */ /* 0x002fea0003800000 */
.L_x_96:
[----:B------:R-:W-:Y:S01]  /*5220*/  UISETP.NE.AND UP0, UPT, UR15, 0x1, UPT ;  /* 0x000000010f00788c */ /* 0x000fe2000bf05270 */
[----:B------:R-:W-:Y:S01]  /*5230*/  PLOP3.LUT P1, PT, PT, PT, PT, 0x80, 0x8 ;  /* 0x000000000008781c */ /* 0x000fe20003f2f070 */
[----:B------:R-:W-:Y:S02]  /*5240*/  UIADD3 UR5, UPT, UPT, UR4, 0x1, URZ ;  /* 0x0000000104057890 */ /* 0x000fe4000fffe0ff */
[----:B------:R-:W-:Y:S02]  /*5250*/  ULEA UR12, UR4, UR28, 0x5 ;  /* 0x0000001c040c7291 */ /* 0x000fe4000f8e28ff */
[----:B------:R-:W-:Y:S01]  /*5260*/  UISETP.NE.AND UP1, UPT, UR5, 0x1e, UPT ;  /* 0x0000001e0500788c */ /* 0x000fe2000bf25270 */
[----:B------:R-:W-:Y:S01]  /*5270*/  PLOP3.LUT P0, PT, PT, PT, UP0, 0x80, 0x8 ;  /* 0x000000000008781c */ /* 0x000fe20003f0f008 */
[----:B------:R-:W-:Y:S02]  /*5280*/  ULEA UR10, UR4, UR29, 0x5 ;  /* 0x0000001d040a7291 */ /* 0x000fe4000f8e28ff */
[----:B------:R-:W-:Y:S02]  /*5290*/  USEL UR6, URZ, 0x1, UP1 ;  /* 0x00000001ff067887 */ /* 0x000fe40008800000 */
[----:B------:R-:W-:Y:S02]  /*52a0*/  USEL UR14, UR5, URZ, UP1 ;  /* 0x000000ff050e7287 */ /* 0x000fe40008800000 */
[----:B------:R-:W-:Y:S02]  /*52b0*/  ULEA UR8, UR4, UR27, 0x7 ;  /* 0x0000001b04087291 */ /* 0x000fe4000f8e38ff */
[----:B------:R-:W-:Y:S01]  /*52c0*/  @UP0 ULEA UR5, UR14, UR18, 0x3 ;  /* 0x000000120e050291 */ /* 0x000fe2000f8e18ff */
[----:B------:R-:W-:Y:S01]  /*52d0*/  LOP3.LUT R3, R3, UR6, RZ, 0x3c, !PT ;  /* 0x0000000603037c12 */ /* 0x000fe2000f8e3cff */
[----:B------:R-:W-:Y:S02]  /*52e0*/  UISETP.NE.U32.AND UP0, UPT, UR17, URZ, UPT ;  /* 0x000000ff1100728c */ /* 0x000fe4000bf05070 */
[----:B------:R-:W-:Y:S01]  /*52f0*/  ULEA UR6, UR4, UR26, 0x8 ;  /* 0x0000001a04067291 */ /* 0x000fe2000f8e40ff */
[----:B-1----:R-:W-:Y:S01]  /*5300*/  @P0 SHF.L.U32 R0, R3, 0x1f, RZ ;  /* 0x0000001f03000819 */ /* 0x002fe200000006ff */
[----:B------:R-:W-:Y:S01]  /*5310*/  UMOV UR13, 0x4008 ;  /* 0x00004008000d7882 */ /* 0x000fe20000000000 */
[----:B------:R-:W-:Y:S01]  /*5320*/  UMOV UR11, 0x4008 ;  /* 0x00004008000b7882 */ /* 0x000fe20000000000 */
[----:B------:R-:W-:Y:S01]  /*5330*/  UMOV UR9, 0xc0004010 ;  /* 0xc000401000097882 */ /* 0x000fe20000000000 */
[----:B------:R2:W3:Y:S01]  /*5340*/  @P0 SYNCS.PHASECHK.TRANS64.TRYWAIT P1, [UR5], R0 ;  /* 0x00000000ff0005a7 */ /* 0x0004e20008021105 */
[----:B------:R-:W-:Y:S01]  /*5350*/  UIADD3 UR5, UPT, UPT, UR7, 0xf0, URZ ;  /* 0x000000f007057890 */ /* 0x000fe2000fffe0ff */
[----:B------:R2:W-:Y:S01]  /*5360*/  UTCCP.T.S.4x32dp128bit tmem[UR19+0x80], gdesc[UR12] ;  /* 0x0000800c130079e7 */ /* 0x0005e20009100000 */
[----:B------:R-:W-:Y:S01]  /*5370*/  UIADD3 UR15, UPT, UPT, UR15, -0x1, URZ ;  /* 0xffffffff0f0f7890 */ /* 0x000fe2000fffe0ff */
[----:B------:R2:W-:Y:S01]  /*5380*/  UTCCP.T.S.4x32dp128bit tmem[UR19+0x84], gdesc[UR10] ;  /* 0x0000840a130079e7 */ /* 0x0005e20009100000 */
[----:B------:R-:W-:Y:S01]  /*5390*/  UMOV UR7, 0xc0004010 ;  /* 0xc000401000077882 */ /* 0x000fe20000000000 */
[----:B------:R-:W-:Y:S01]  /*53a0*/  UMOV UR17, 0x1 ;  /* 0x0000000100117882 */ /* 0x000fe20000000000 */
[----:B------:R2:W-:Y:S01]  /*53b0*/  UTCOMMA.4X gdesc[UR6], gdesc[UR8], tmem[UR22], tmem[UR20], idesc[UR21], tmem[UR24], UP0 ;  /* 0x80181408060075ea */ /* 0x0005e20008000016 */
[----:B------:R-:W-:Y:S02]  /*53c0*/  UMOV UR4, UR14 ;  /* 0x0000000e00047c82 */ /* 0x000fe40008000000 */
[----:B------:R2:W-:Y:S01]  /*53d0*/  UTCBAR.MULTICAST [UR5], URZ, UR23 ;  /* 0x000000ff050073e9 */ /* 0x0005e20008000817 */
[----:B------:R-:W-:Y:S05]  /*53e0*/  BRA.U UP2, `(.L_x_98) ;  /* 0xfffffffd02707547 */ /* 0x000fea000b83ffff */
.L_x_95:
[----:B--2---:R-:W-:Y:S01]  /*53f0*/  UIADD3 UR5, UPT, UPT, UR31, 0x240, URZ ;  /* 0x000002401f057890 */ /* 0x004fe2000fffe0ff */
[----:B------:R-:W-:Y:S01]  /*5400*/  R2UR UR6, R91 ;  /* 0x000000005b0672ca */ /* 0x000fe200000e0000 */
[----:B------:R-:W-:Y:S01]  /*5410*/  UIADD3 UR4, UPT, UPT, UR37, 0x1, URZ ;  /* 0x0000000125047890 */ /* 0x000fe2000fffe0ff */
[----:B------:R-:W-:-:S03]  /*5420*/  ISETP.NE.AND P0, PT, R9, 0x2, PT ;  /* 0x000000020900780c */ /* 0x000fc60003f05270 */
[----:B------:R-:W-:Y:S01]  /*5430*/  UISETP.NE.AND UP0, UPT, UR4, 0x2, UPT ;  /* 0x000000020400788c */ /* 0x000fe2000bf05270 */
[----:B-1----:R-:W-:Y:S02]  /*5440*/  SEL R0, RZ, 0x1, P0 ;  /* 0x00000001ff007807 */ /* 0x002fe40000000000 */
[----:B------:R1:W-:Y:S01]  /*5450*/  UTCBAR [UR5], URZ ;  /* 0x000000ff050073e9 */ /* 0x0003e200080000ff */
[----:B------:R-:W-:Y:S01]  /*5460*/  SEL R9, R9, RZ, P0 ;  /* 0x000000ff09097207 */ /* 0x000fe20000000000 */
[----:B------:R-:W-:Y:S01]  /*5470*/  USEL UR37, UR4, URZ, UP0 ;  /* 0x000000ff04257287 */ /* 0x000fe20008000000 */
[----:B------:R-:W-:Y:S02]  /*5480*/  LOP3.LUT R8, R8, R0, RZ, 0x3c, !PT ;  /* 0x0000000008087212 */ /* 0x000fe400078e3cff */
[----:B------:R-:W-:Y:S02]  /*5490*/  UIADD3 UR46, UPT, UPT, UR30, UR6, URZ ;  /* 0x000000061e2e7290 */ /* 0x000fe4000fffe0ff */
[----:B------:R-:W-:-:S06]  /*54a0*/  USEL UR6, URZ, 0x1, UP0 ;  /* 0x00000001ff067887 */ /* 0x000fcc0008000000 */
[----:B------:R-:W-:Y:S01]  /*54b0*/  LOP3.LUT R10, R10, UR6, RZ, 0x3c, !PT ;  /* 0x000000060a0a7c12 */ /* 0x000fe2000f8e3cff */
[----:B------:R-:W-:Y:S06]  /*54c0*/  BRA.U UP3, `(.L_x_99) ;  /* 0xfffffff503507547 */ /* 0x000fec000b83ffff */
[----:B------:R-:W2:Y:S01]  /*54d0*/  S2UR UR7, SR_CgaCtaId ;  /* 0x00000000000779c3 */ /* 0x000ea20000008800 */
[----:B------:R-:W-:Y:S01]  /*54e0*/  ELECT P0, URZ, PT ;  /* 0x0000000000ff782f */ /* 0x000fe20003800000 */
[----:B------:R-:W-:Y:S01]  /*54f0*/  IMAD.MOV.U32 R0, RZ, RZ, 0x1 ;  /* 0x00000001ff007424 */ /* 0x000fe200078e00ff */
[----:B------:R-:W-:Y:S01]  /*5500*/  UIADD3 UR18, UPT, UPT, UR18, 0x250, URZ ;  /* 0x0000025012127890 */ /* 0x000fe2000fffe0ff */
[----:B------:R-:W-:Y:S01]  /*5510*/  SHF.L.U32 R2, R10, 0x1f, RZ ;  /* 0x0000001f0a027819 */ /* 0x000fe200000006ff */
[----:B------:R-:W-:-:S03]  /*5520*/  UMOV UR4, 0x40 ;  /* 0x0000004000047882 */ /* 0x000fc60000000000 */
[----:B------:R-:W-:Y:S01]  /*5530*/  UVIRTCOUNT.DEALLOC.SMPOOL 0x80 ;  /* 0x000000800000784c */ /* 0x000fe20000000000 */
[----:B--2---:R-:W-:Y:S02]  /*5540*/  ULEA UR7, UR7, UR4, 0x18 ;  /* 0x0000000407077291 */ /* 0x004fe4000f8ec0ff */
[----:B------:R-:W-:-:S07]  /*5550*/  ULEA UR4, UR37, UR18, 0x3 ;  /* 0x0000001225047291 */ /* 0x000fce000f8e18ff */
[----:B------:R2:W-:Y:S02]  /*5560*/  @P0 STS.U8 [UR7+0x1c], R0 ;  /* 0x00001c00ff000988 */ /* 0x0005e40008000007 */
[----:B------:R-:W4:Y:S02]  /*5570*/  SYNCS.PHASECHK.TRANS64.TRYWAIT P0, [UR4], R2 ;  /* 0x00000002ff0075a7 */ /* 0x000f240008001104 */
[----:B--2-4-:R-:W-:Y:S05]  /*5580*/  @!P0 BRA `(.L_x_100) ;  /* 0x0000007c00088947 */ /* 0x014fea0003800000 */
.L_x_255:
[----:B------:R-:W-:-:S04]  /*5590*/  UIADD3 UR4, UPT, UPT, UR37, 0x1, URZ ;  /* 0x0000000125047890 */ /* 0x000fc8000fffe0ff */
[----:B------:R-:W-:-:S04]  /*55a0*/  UISETP.NE.AND UP0, UPT, UR4, 0x2, UPT ;  /* 0x000000020400788c */ /* 0x000fc8000bf05270 */
[----:B-1----:R-:W-:Y:S02]  /*55b0*/  USEL UR5, URZ, 0x1, UP0 ;  /* 0x00000001ff057887 */ /* 0x002fe40008000000 */
[----:B------:R-:W-:-:S04]  /*55c0*/  USEL UR4, UR4, URZ, UP0 ;  /* 0x000000ff04047287 */ /* 0x000fc80008000000 */
[----:B------:R-:W-:Y:S01]  /*55d0*/  ULEA UR4, UR4, UR18, 0x3 ;  /* 0x0000001204047291 */ /* 0x000fe2000f8e18ff */
[----:B--2---:R-:W-:-:S04]  /*55e0*/  LOP3.LUT R2, R10, UR5, RZ, 0x3c, !PT ;  /* 0x000000050a027c12 */ /* 0x004fc8000f8e3cff */
[----:B------:R-:W-:-:S04]  /*55f0*/  SHF.L.U32 R2, R2, 0x1f, RZ ;  /* 0x0000001f02027819 */ /* 0x000fc800000006ff */
[----:B------:R-:W1:Y:S02]  /*5600*/  SYNCS.PHASECHK.TRANS64.TRYWAIT P0, [UR4], R2 ;  /* 0x00000002ff0075a7 */ /* 0x000e640008001104 */
[----:B-1----:R-:W-:Y:S05]  /*5610*/  @!P0 BRA `(.L_x_101) ;  /* 0x0000007800fc8947 */ /* 0x002fea0003800000 */
.L_x_257:
[----:B------:R-:W-:Y:S01]  /*5620*/  NOP ;  /* 0x0000000000007918 */ /* 0x000fe20000000000 */
[----:B-1----:R-:W1:Y:S01]  /*5630*/  LDS R0, [UR7+0x14] ;  /* 0x00001407ff007984 */ /* 0x002e620008000800 */
[----:B------:R-:W-:Y:S01]  /*5640*/  ULOP3.LUT UR4, UR19, 0xffff, URZ, 0xc0, !UPT ;  /* 0x0000ffff13047892 */ /* 0x000fe2000f8ec0ff */
[----:B------:R-:W-:Y:S01]  /*5650*/  UMOV UR5, 0xffff ;  /* 0x0000ffff00057882 */ /* 0x000fe20000000000 */
[----:B------:R-:W-:Y:S02]  /*5660*/  UMOV UR6, 0x1 ;  /* 0x0000000100067882 */ /* 0x000fe40000000000 */
[----:B------:R-:W-:-:S04]  /*5670*/  USHF.R.U32.HI UR4, URZ, 0x5, UR4 ;  /* 0x00000005ff047899 */ /* 0x000fc80008011604 */
[----:B------:R-:W-:Y:S02]  /*5680*/  USHF.L.U32 UR5, UR5, UR4, URZ ;  /* 0x0000000405057299 */ /* 0x000fe400080006ff */
[----:B------:R-:W-:-:S04]  /*5690*/  USHF.L.U32 UR4, UR6, UR4, URZ ;  /* 0x0000000406047299 */ /* 0x000fc800080006ff */
[----:B-1----:R-:W-:-:S04]  /*56a0*/  LOP3.LUT R0, R0, UR5, RZ, 0xc0, !PT ;  /* 0x0000000500007c12 */ /* 0x002fc8000f8ec0ff */
[----:B------:R-:W-:-:S13]  /*56b0*/  ISETP.NE.AND P0, PT, R0, UR5, PT ;  /* 0x0000000500007c0c */ /* 0x000fda000bf05270 */
[----:B------:R-:W-:Y:S05]  /*56c0*/  @P0 BRA `(.L_x_102) ;  /* 0x0000000000580947 */ /* 0x000fea0003800000 */
[----:B------:R-:W1:Y:S02]  /*56d0*/  LDS R0, [UR7+0x18] ;  /* 0x00001807ff007984 */ /* 0x000e640008000800 */
[----:B-1----:R-:W-:-:S04]  /*56e0*/  LOP3.LUT R0, R0, UR4, RZ, 0xc0, !PT ;  /* 0x0000000400007c12 */ /* 0x002fc8000f8ec0ff */
[----:B------:R-:W-:-:S13]  /*56f0*/  ISETP.NE.AND P0, PT, R0, UR4, PT ;  /* 0x0000000400007c0c */ /* 0x000fda000bf05270 */
[----:B------:R-:W-:Y:S05]  /*5700*/  @P0 BRA `(.L_x_103) ;  /* 0x00000000003c0947 */ /* 0x000fea0003800000 */
[----:B------:R-:W1:Y:S01]  /*5710*/  S2R R2, SR_LANEID ;  /* 0x0000000000027919 */ /* 0x000e620000000000 */
[----:B------:R-:W-:-:S06]  /*5720*/  ULOP3.LUT UR5, URZ, UR5, URZ, 0x33, !UPT ;  /* 0x00000005ff057292 */ /* 0x000fcc000f8e33ff */
[----:B------:R-:W-:-:S04]  /*5730*/  IMAD.U32 R0, RZ, RZ, UR5 ;  /* 0x00000005ff007e24 */ /* 0x000fc8000f8e00ff */
[----:B------:R2:W4:Y:S02]  /*5740*/  REDUX UR8, R0 ;  /* 0x00000000000873c4 */ /* 0x0005240000000000 */
[----:B------:R1:W-:Y:S01]  /*5750*/  UTCATOMSWS.AND URZ, UR5 ;  /* 0x0000000500ff79e3 */ /* 0x0003e20008000000 */
[----:B--2---:R-:W-:Y:S01]  /*5760*/  LOP3.LUT R0, RZ, UR4, RZ, 0x33, !PT ;  /* 0x00000004ff007c12 */ /* 0x004fe2000f8e33ff */
[----:B------:R-:W-:Y:S02]  /*5770*/  VOTEU.ANY UR4, UPT, PT ;  /* 0x0000000000047886 */ /* 0x000fe400038e0100 */
[----:B------:R-:W-:Y:S02]  /*5780*/  UFLO.U32 UR4, UR4 ;  /* 0x00000004000472bd */ /* 0x000fe400080e0000 */
[----:B------:R-:W2:Y:S04]  /*5790*/  REDUX UR6, R0 ;  /* 0x00000000000673c4 */ /* 0x000ea80000000000 */
[----:B-1----:R-:W-:-:S02]  /*57a0*/  ISETP.EQ.U32.AND P0, PT, R2, UR4, PT ;  /* 0x0000000402007c0c */ /* 0x002fc4000bf02070 */
[----:B----4-:R-:W-:-:S11]  /*57b0*/  MOV R2, UR8 ;  /* 0x0000000800027c02 */ /* 0x010fd60008000f00 */
[----:B------:R1:W-:Y:S01]  /*57c0*/  @P0 ATOMS.AND RZ, [UR7+0x14], R2 ;  /* 0x00001402ffff098c */ /* 0x0003e2000a800007 */
[----:B--2---:R-:W-:-:S05]  /*57d0*/  IMAD.U32 R0, RZ, RZ, UR6 ;  /* 0x00000006ff007e24 */ /* 0x004fca000f8e00ff */
[----:B------:R1:W-:Y:S01]  /*57e0*/  @P0 ATOMS.AND RZ, [UR7+0x18], R0 ;  /* 0x00001800ffff098c */ /* 0x0003e2000a800007 */
[----:B------:R-:W-:Y:S05]  /*57f0*/  BRA `(.L_x_104) ;  /* 0x0000000000147947 */ /* 0x000fea0003800000 */
.L_x_103:
[----:B------:R-:W-:Y:S02]  /*5800*/  MOV R2, 0x5820 ;  /* 0x0000582000027802 */ /* 0x000fe40000000f00 */
[----:B---3-5:R-:W-:Y:S05]  /*5810*/  CALL.REL.NOINC `($__internal_0_$__cuda_sm10x_tcgen05_guardrail_trap_col_being_dealloced_not_returned_by_alloc) ;  /* 0x0000007c00c87944 */ /* 0x028fea0003c00000 */
[----:B------:R-:W-:Y:S05]  /*5820*/  BRA `(.L_x_104) ;  /* 0x0000000000087947 */ /* 0x000fea0003800000 */
.L_x_102:
[----:B------:R-:W-:Y:S02]  /*5830*/  MOV R2, 0x5850 ;  /* 0x0000585000027802 */ /* 0x000fe40000000f00 */
[----:B---3-5:R-:W-:Y:S05]  /*5840*/  CALL.REL.NOINC `($__internal_2_$__cuda_sm10x_tcgen05_guardrail_trap_unallocated_columns_being_dealloced) ;  /* 0x0000007c00d47944 */ /* 0x028fea0003c00000 */
.L_x_104:
[----:B------:R-:W-:Y:S01]  /*5850*/  NOP ;  /* 0x0000000000007918 */ /* 0x000fe20000000000 */
[----:B------:R-:W-:Y:S05]  /*5860*/  EXIT ;  /* 0x000000000000794d */ /* 0x000fea0003800000 */
.L_x_86:
[----:B------:R-:W-:-:S09]  /*5870*/  UISETP.NE.OR UP0, UPT, UR22, 0x3, !UP3 ;  /* 0x000000031600788c */ /* 0x000fd2000df05670 */
[----:B------:R-:W-:Y:S05]  /*5880*/  BRA.U UP0, `(.L_x_105) ;  /* 0x00000015009c7547 */ /* 0x000fea000b800000 */
[----:B------:R-:W2:Y:S01]  /*5890*/  LDCU.64 UR4, c[0x0][0xc88] ;  /* 0x00019100ff0477ac */ /* 0x000ea20008000a00 */
[----:B------:R-:W3:Y:S01]  /*58a0*/  LDC.64 R12, c[0x0][0x348] ;  /* 0x0000d200ff0c7b82 */ /* 0x000ee20000000a00 */
[----:B------:R-:W-:Y:S02]  /*58b0*/  HFMA2 R9, -RZ, RZ, 0, 0 ;  /* 0x00000000ff097431 */ /* 0x000fe400000001ff */
[----:B------:R-:W-:Y:S01]  /*58c0*/  IMAD.MOV.U32 R11, RZ, RZ, 0x1 ;  /* 0x00000001ff0b7424 */ /* 0x000fe200078e00ff */
[----:B------:R-:W4:Y:S01]  /*58d0*/  LDCU UR35, c[0x0][0x370] ;  /* 0x00006e00ff2377ac */ /* 0x000f220008000800 */
[----:B------:R-:W-:Y:S01]  /*58e0*/  IMAD.MOV.U32 R10, RZ, RZ, RZ ;  /* 0x000000ffff0a7224 */ /* 0x000fe200078e00ff */
[----:B------:R-:W-:Y:S01]  /*58f0*/  MOV R3, 0x1000 ;  /* 0x0000100000037802 */ /* 0x000fe20000000f00 */
[----:B------:R-:W4:Y:S01]  /*5900*/  LDCU.128 UR40, c[0x0][0xf10] ;  /* 0x0001e200ff2877ac */ /* 0x000f220008000c00 */
[----:B------:R-:W1:Y:S01]  /*5910*/  LDCU UR34, c[0x0][0x374] ;  /* 0x00006e80ff2277ac */ /* 0x000e620008000800 */
[----:B------:R-:W1:Y:S01]  /*5920*/  LDCU.64 UR32, c[0x0][0xc90] ;  /* 0x00019200ff2077ac */ /* 0x000e620008000a00 */
[----:B--2---:R-:W-:Y:S01]  /*5930*/  UISETP.NE.U32.AND UP0, UPT, UR4, URZ, UPT ;  /* 0x000000ff0400728c */ /* 0x004fe2000bf05070 */
[----:B------:R-:W2:Y:S01]  /*5940*/  LDCU UR15, c[0x0][0xf0c] ;  /* 0x0001e180ff0f77ac */ /* 0x000ea20008000800 */
[----:B------:R-:W2:Y:S01]  /*5950*/  LDCU UR45, c[0x0][0xf20] ;  /* 0x0001e400ff2d77ac */ /* 0x000ea20008000800 */
[----:B------:R-:W2:Y:S01]  /*5960*/  LDCU UR4, c[0x0][0xf30] ;  /* 0x0001e600ff0477ac */ /* 0x000ea20008000800 */
[----:B----4-:R-:W-:-:S02]  /*5970*/  UIMAD.WIDE.U32 UR6, UR35, UR40, URZ ;  /* 0x00000028230672a5 */ /* 0x010fc4000f8e00ff */
[----:B-1----:R-:W-:Y:S02]  /*5980*/  UIMAD.WIDE.U32 UR8, UR34, UR43, URZ ;  /* 0x0000002b220872a5 */ /* 0x002fe4000f8e00ff */
[----:B------:R-:W-:Y:S02]  /*5990*/  UISETP.NE.AND.EX UP6, UPT, UR5, URZ, UPT, UP0 ;  /* 0x000000ff0500728c */ /* 0x000fe4000bfc5300 */
[----:B------:R-:W-:Y:S02]  /*59a0*/  UISETP.NE.AND UP0, UPT, UR39, 0x1, UPT ;  /* 0x000000012700788c */ /* 0x000fe4000bf05270 */
[----:B------:R-:W-:Y:S01]  /*59b0*/  UISETP.NE.U32.AND UP0, UPT, UR32, URZ, UPT ;  /* 0x000000ff2000728c */ /* 0x000fe2000bf05070 */
[----:B------:R-:W-:Y:S01]  /*59c0*/  UMOV UR21, 0x400 ;  /* 0x0000040000157882 */ /* 0x000fe20000000000 */
[----:B------:R-:W-:Y:S01]  /*59d0*/  UMOV UR6, UR7 ;  /* 0x0000000700067c82 */ /* 0x000fe20008000000 */
[----:B------:R-:W-:Y:S01]  /*59e0*/  UMOV UR5, UR9 ;  /* 0x0000000900057c82 */ /* 0x000fe20008000000 */
[----:B------:R-:W-:-:S02]  /*59f0*/  USEL UR38, URZ, 0x1, UP4 ;  /* 0x00000001ff267887 */ /* 0x000fc4000a000000 */
[----:B------:R-:W-:Y:S02]  /*5a00*/  UISETP.GE.AND UP2, UPT, UR39, 0x1, UPT ;  /* 0x000000012700788c */ /* 0x000fe4000bf46270 */
[----:B------:R-:W-:Y:S01]  /*5a10*/  UISETP.NE.AND.EX UP5, UPT, UR33, URZ, UPT, UP0 ;  /* 0x000000ff2100728c */ /* 0x000fe2000bfa5300 */
[----:B------:R-:W-:Y:S01]  /*5a20*/  UMOV UR25, URZ ;  /* 0x000000ff00197c82 */ /* 0x000fe20008000000 */
[----:B------:R-:W-:Y:S01]  /*5a30*/  UPLOP3.LUT UP3, UPT, UPT, UPT, UPT, 0x40, 0x4 ;  /* 0x000000000004789c */ /* 0x000fe20003f6e870 */
[----:B------:R-:W1:Y:S01]  /*5a40*/  LDCU.64 UR22, c[0x0][0xf28] ;  /* 0x0001e500ff1677ac */ /* 0x000e620008000a00 */
[----:B------:R-:W-:Y:S02]  /*5a50*/  ULEA UR21, UR49, UR21, 0x18 ;  /* 0x0000001531157291 */ /* 0x000fe4000f8ec0ff */
[----:B--2---:R-:W-:Y:S02]  /*5a60*/  UISETP.NE.AND UP2, UPT, UR15, 0x1, UPT ;  /* 0x000000010f00788c */ /* 0x004fe4000bf45270 */
[----:B------:R-:W-:-:S02]  /*5a70*/  USHF.R.U32.HI UR37, URZ, UR41, UR6 ;  /* 0x00000029ff257299 */ /* 0x000fc40008011606 */
[----:B------:R-:W-:Y:S02]  /*5a80*/  USHF.R.U32.HI UR36, URZ, UR45, UR5 ;  /* 0x0000002dff247299 */ /* 0x000fe40008011605 */
[----:B------:R-:W-:Y:S02]  /*5a90*/  UISETP.NE.AND UP0, UPT, UR42, 0x1, UPT ;  /* 0x000000012a00788c */ /* 0x000fe4000bf05270 */
[----:B---3--:R-:W-:-:S11]  /*5aa0*/  UISETP.NE.AND UP4, UPT, UR4, 0x1, UPT ;  /* 0x000000010400788c */ /* 0x008fd6000bf85270 */
.L_x_116:
[C---:B------:R-:W-:Y:S02]  /*5ab0*/  LEA R8, R10.reuse, UR21, 0x3 ;  /* 0x000000150a087c11 */ /* 0x040fe4000f8e18ff */
[----:B------:R-:W-:Y:S02]  /*5ac0*/  SHF.L.U32 R0, R9, 0x1f, RZ ;  /* 0x0000001f09007819 */ /* 0x000fe400000006ff */
[----:B------:R-:W-:Y:S02]  /*5ad0*/  LEA R4, R10, UR21, 0x4 ;  /* 0x000000150a047c11 */ /* 0x000fe4000f8e20ff */
[----:B------:R-:W2:Y:S02]  /*5ae0*/  SYNCS.PHASECHK.TRANS64.TRYWAIT P0, [R8+URZ+0x220], R0 ;  /* 0x00022000080075a7 */ /* 0x000ea400080011ff */
[----:B--23--:R-:W-:Y:S05]  /*5af0*/  @!P0 BRA `(.L_x_106) ;  /* 0x0000007400dc8947 */ /* 0x00cfea0003800000 */
.L_x_258:
[----:B------:R-:W3:Y:S01]  /*5b00*/  LDS.128 R4, [R4+0x290] ;  /* 0x0002900004047984 */ /* 0x000ee20000000c00 */
[----:B------:R-:W-:Y:S01]  /*5b10*/  UISETP.GE.AND UP0, UPT, UR39, 0x1, UPT ;  /* 0x000000012700788c */ /* 0x000fe2000bf06270 */
[----:B------:R-:W-:Y:S01]  /*5b20*/  @!PT LDS RZ, [RZ] ;  /* 0x00000000fffff984 */ /* 0x000fe20000000800 */
[----:B------:R-:W-:Y:S01]  /*5b30*/  @!PT LDS RZ, [RZ] ;  /* 0x00000000fffff984 */ /* 0x000fe20000000800 */
[----:B------:R-:W-:Y:S01]  /*5b40*/  @!PT LDS RZ, [RZ] ;  /* 0x00000000fffff984 */ /* 0x000fe20000000800 */
[----:B------:R-:W-:Y:S01]  /*5b50*/  @!PT LDS RZ, [RZ] ;  /* 0x00000000fffff984 */ /* 0x000fe20000000800 */
[----:B------:R4:W-:Y:S06]  /*5b60*/  MEMBAR.ALL.CTA ;  /* 0x0000000000007992 */ /* 0x0009ec0000008000 */
[----:B----4-:R-:W4:Y:S01]  /*5b70*/  FENCE.VIEW.ASYNC.S ;  /* 0x00000000000073c6 */ /* 0x010f220000000000 */
[----:B---3--:R-:W-:Y:S11]  /*5b80*/  LOP3.LUT P0, RZ, R6, 0x1, RZ, 0xc0, !PT ;  /* 0x0000000106ff7812 */ /* 0x008ff6000780c0ff */
[----:B------:R-:W-:Y:S02]  /*5b90*/  @!UPT UIADD3 URZ, UPT, UPT, URZ, URZ, URZ ;  /* 0x000000fffffff290 */ /* 0x000fe4000fffe0ff */
[----:B----4-:R-:W-:Y:S01]  /*5ba0*/  VOTEU.ANY UP2, P0 ;  /* 0x0000000000ff7886 */ /* 0x010fe20000040100 */
[----:B------:R-:W-:Y:S11]  /*5bb0*/  PLOP3.LUT P0, PT, PT, PT, UP2, 0x80, 0x8 ;  /* 0x000000000008781c */ /* 0x000ff60003f0f028 */
[----:B------:R-:W-:Y:S02]  /*5bc0*/  @!UPT UIADD3 URZ, UPT, UPT, URZ, URZ, URZ ;  /* 0x000000fffffff290 */ /* 0x000fe4000fffe0ff */
[----:B--2---:R-:W-:Y:S02]  /*5bd0*/  @P0 SHF.R.U32.HI R0, RZ, 0x10, R5 ;  /* 0x00000010ff000819 */ /* 0x004fe40000011605 */
[----:B------:R-:W-:Y:S02]  /*5be0*/  @P0 MOV R2, R4 ;  /* 0x0000000400020202 */ /* 0x000fe40000000f00 */
[----:B------:R-:W-:Y:S01]  /*5bf0*/  @P0 R2UR UR4, R0 ;  /* 0x00000000000402ca */ /* 0x000fe200000e0000 */
[----:B------:R-:W-:Y:S01]  /*5c00*/  VIADD R0, R8, 0x230 ;  /* 0x0000023008007836 */ /* 0x000fe20000000000 */
[----:B------:R-:W-:Y:S02]  /*5c10*/  @P0 LOP3.LUT R4, R5, 0xffff, RZ, 0xc0, !PT ;  /* 0x0000ffff05040812 */ /* 0x000fe400078ec0ff */
[----:B------:R-:W-:Y:S02]  /*5c20*/  @P0 R2UR UR6, R2 ;  /* 0x00000000020602ca */ /* 0x000fe400000e0000 */
[----:B------:R-:W-:Y:S02]  /*5c30*/  PRMT R0, RZ, 0x654, R0 ;  /* 0x00000654ff007816 */ /* 0x000fe40000000000 */
[----:B------:R-:W-:Y:S02]  /*5c40*/  @P0 R2UR UR5, R4 ;  /* 0x00000000040502ca */ /* 0x000fe400000e0000 */
[----:B------:R2:W-:Y:S03]  /*5c50*/  SYNCS.ARRIVE.TRANS64.RED.A1T0 RZ, [R0+URZ], RZ ;  /* 0x000000ff00ff79a7 */ /* 0x0005e600081004ff */
[----:B------:R-:W-:Y:S04]  /*5c60*/  @UP2 UMOV UR29, UR4 ;  /* 0x00000004001d2c82 */ /* 0x000fe80008000000 */
[----:B------:R-:W-:Y:S04]  /*5c70*/  @UP2 UMOV UR14, UR6 ;  /* 0x00000006000e2c82 */ /* 0x000fe80008000000 */
[----:B------:R-:W-:Y:S01]  /*5c80*/  @UP2 UMOV UR13, UR5 ;  /* 0x00000005000d2c82 */ /* 0x000fe20008000000 */
[----:B------:R-:W-:Y:S05]  /*5c90*/  BRA.U !UP0, `(.L_x_107) ;  /* 0x0000000108c07547 */ /* 0x000fea000b800000 */
[----:B------:R-:W-:Y:S02]  /*5ca0*/  UIMAD.WIDE.U32 UR8, UR13, UR43, URZ ;  /* 0x0000002b0d0872a5 */ /* 0x000fe4000f8e00ff */
[----:B------:R-:W-:Y:S02]  /*5cb0*/  UP2UR UR12, UPR, URZ, 0x4 ;  /* 0x00000004ff0c7883 */ /* 0x000fe40008000000 */
[----:B------:R-:W-:Y:S02]  /*5cc0*/  UISETP.NE.AND UP2, UPT, UR42, 0x1, UPT ;  /* 0x000000012a00788c */ /* 0x000fe4000bf45270 */
[----:B------:R-:W-:Y:S02]  /*5cd0*/  UIMAD.WIDE.U32 UR10, UR14, UR40, URZ ;  /* 0x000000280e0a72a5 */ /* 0x000fe4000f8e00ff */
[----:B------:R-:W-:Y:S02]  /*5ce0*/  USEL UR4, UR34, UR36, !UP2 ;  /* 0x0000002422047287 */ /* 0x000fe4000d000000 */
[----:B------:R-:W-:Y:S02]  /*5cf0*/  UISETP.NE.AND UP0, UPT, UR15, 0x1, UPT ;  /* 0x000000010f00788c */ /* 0x000fe4000bf05270 */
[----:B------:R-:W-:Y:S02]  /*5d00*/  UP2UR UR20, UPR, URZ, 0x2 ;  /* 0x00000002ff147883 */ /* 0x000fe40008000000 */
[----:B------:R-:W-:Y:S02]  /*5d10*/  UISETP.NE.AND UP1, UPT, UR39, 0x1, UPT ;  /* 0x000000012700788c */ /* 0x000fe4000bf25270 */
[----:B-1----:R-:W-:Y:S02]  /*5d20*/  UIMAD.WIDE.U32 UR16, UR4, UR22, URZ ;  /* 0x00000016041072a5 */ /* 0x002fe4000f8e00ff */
[----:B------:R-:W-:Y:S01]  /*5d30*/  USEL UR7, UR35, UR37, !UP0 ;  /* 0x0000002523077287 */ /* 0x000fe2000c000000 */
[----:B------:R-:W-:Y:S02]  /*5d40*/  UMOV UR5, UR9 ;  /* 0x0000000900057c82 */ /* 0x000fe40008000000 */
[----:B------:R-:W-:Y:S02]  /*5d50*/  USHF.R.U32.HI UR6, URZ, UR45, UR5 ;  /* 0x0000002dff067299 */ /* 0x000fe40008011605 */
[----:B------:R-:W-:Y:S02]  /*5d60*/  UIMAD.WIDE.U32 UR18, UR7, UR22, URZ ;  /* 0x00000016071272a5 */ /* 0x000fe4000f8e00ff */
[----:B------:R-:W-:Y:S02]  /*5d70*/  USEL UR6, UR13, UR6, !UP2 ;  /* 0x000000060d067287 */ /* 0x000fe4000d000000 */
[----:B------:R-:W-:Y:S01]  /*5d80*/  UISETP.NE.AND UP2, UPT, UR12, URZ, UPT ;  /* 0x000000ff0c00728c */ /* 0x000fe2000bf45270 */
[----:B------:R-:W-:Y:S01]  /*5d90*/  UMOV UR5, UR11 ;  /* 0x0000000b00057c82 */ /* 0x000fe20008000000 */
[----:B------:R-:W-:Y:S02]  /*5da0*/  UIMAD.WIDE.U32 UR10, UR6, UR22, URZ ;  /* 0x00000016060a72a5 */ /* 0x000fe4000f8e00ff */
[----:B------:R-:W-:Y:S03]  /*5db0*/  USHF.R.U32.HI UR8, URZ, UR41, UR5 ;  /* 0x00000029ff087299 */ /* 0x000fe60008011605 */
[----:B------:R-:W-:Y:S02]  /*5dc0*/  UMOV UR5, UR17 ;  /* 0x0000001100057c82 */ /* 0x000fe40008000000 */
[----:B------:R-:W-:Y:S03]  /*5dd0*/  @UP1 USHF.R.U32.HI UR4, URZ, UR23, UR5 ;  /* 0x00000017ff041299 */ /* 0x000fe60008011605 */
[----:B------:R-:W-:Y:S01]  /*5de0*/  UMOV UR5, UR19 ;  /* 0x0000001300057c82 */ /* 0x000fe20008000000 */
[----:B------:R-:W-:Y:S02]  /*5df0*/  UIMAD UR4, UR39, UR4, URZ ;  /* 0x00000004270472a4 */ /* 0x000fe4000f8e02ff */
[----:B------:R-:W-:Y:S02]  /*5e00*/  @UP1 USHF.R.U32.HI UR7, URZ, UR23, UR5 ;  /* 0x00000017ff071299 */ /* 0x000fe40008011605 */
[----:B------:R-:W-:Y:S02]  /*5e10*/  USEL UR5, UR14, UR8, !UP0 ;  /* 0x000000080e057287 */ /* 0x000fe4000c000000 */
[----:B------:R-:W-:Y:S02]  /*5e20*/  UIMAD UR8, UR39, UR7, URZ ;  /* 0x00000007270872a4 */ /* 0x000fe4000f8e02ff */
[----:B------:R-:W-:Y:S03]  /*5e30*/  UISETP.GE.AND UP0, UPT, UR6, UR4, UPT ;  /* 0x000000040600728c */ /* 0x000fe6000bf06270 */
[----:B------:R-:W-:Y:S01]  /*5e40*/  UMOV UR4, UR11 ;  /* 0x0000000b00047c82 */ /* 0x000fe20008000000 */
[----:B------:R-:W-:Y:S02]  /*5e50*/  UISETP.GE.OR UP0, UPT, UR5, UR8, UP0 ;  /* 0x000000080500728c */ /* 0x000fe40008706670 */
[----:B------:R-:W-:Y:S02]  /*5e60*/  USHF.R.U32.HI UR4, URZ, UR23, UR4 ;  /* 0x00000017ff047299 */ /* 0x000fe40008011604 */
[----:B------:R-:W-:Y:S02]  /*5e70*/  UIMAD.WIDE.U32 UR8, UR5, UR22, URZ ;  /* 0x00000016050872a5 */ /* 0x000fe4000f8e00ff */
[----:B------:R-:W-:Y:S04]  /*5e80*/  USEL UR10, UR6, UR4, !UP1 ;  /* 0x00000004060a7287 */ /* 0x000fe8000c800000 */
[----:B------:R-:W-:Y:S01]  /*5e90*/  UIADD3 UR11, UPT, UPT, -UR10, URZ, URZ ;  /* 0x000000ff0a0b7290 */ /* 0x000fe2000fffe1ff */
[----:B------:R-:W-:Y:S02]  /*5ea0*/  @!UP0 UMOV UR4, UR9 ;  /* 0x0000000900048c82 */ /* 0x000fe40008000000 */
[----:B------:R-:W-:Y:S02]  /*5eb0*/  @!UP0 USHF.R.U32.HI UR4, URZ, UR23, UR4 ;  /* 0x00000017ff048299 */ /* 0x000fe40008011604 */
[----:B------:R-:W-:Y:S02]  /*5ec0*/  UIMAD UR8, UR39, UR11, UR6 ;  /* 0x0000000b270872a4 */ /* 0x000fe4000f8e0206 */
[----:B------:R-:W-:Y:S02]  /*5ed0*/  @!UP0 USEL UR4, UR5, UR4, !UP1 ;  /* 0x0000000405048287 */ /* 0x000fe4000c800000 */
[----:B------:R-:W-:Y:S02]  /*5ee0*/  UISETP.NE.AND UP1, UPT, UR20, URZ, UPT ;  /* 0x000000ff1400728c */ /* 0x000fe4000bf25270 */
[----:B------:R-:W-:Y:S02]  /*5ef0*/  @!UP0 UIMAD UR7, UR7, UR8, UR4 ;  /* 0x00000008070782a4 */ /* 0x000fe4000f8e0204 */
[----:B------:R-:W-:Y:S02]  /*5f00*/  @!UP0 UIADD3 UR9, UPT, UPT, UR10, -UR4, URZ ;  /* 0x800000040a098290 */ /* 0x000fe4000fffe0ff */
[----:B------:R-:W-:Y:S02]  /*5f10*/  UIADD3 UR8, UPT, UPT, -UR6, URZ, URZ ;  /* 0x000000ff06087290 */ /* 0x000fe4000fffe1ff */
[----:B------:R-:W-:Y:S02]  /*5f20*/  UIADD3 UR4, UPT, UPT, -UR5, URZ, URZ ;  /* 0x000000ff05047290 */ /* 0x000fe4000fffe1ff */
[----:B------:R-:W-:Y:S03]  /*5f30*/  @!UP0 UIMAD UR6, UR9, UR39, UR5 ;  /* 0x00000027090682a4 */ /* 0x000fe6000f8e0205 */
[----:B------:R-:W-:Y:S01]  /*5f40*/  @!UP0 UMOV UR5, UR7 ;  /* 0x0000000700058c82 */ /* 0x000fe20008000000 */
[----:B------:R-:W-:Y:S02]  /*5f50*/  UIMAD UR7, UR15, UR4, UR14 ;  /* 0x000000040f0772a4 */ /* 0x000fe4000f8e020e */
[----:B------:R-:W-:Y:S02]  /*5f60*/  UIMAD UR4, UR42, UR8, UR13 ;  /* 0x000000082a0472a4 */ /* 0x000fe4000f8e020d */
[----:B------:R-:W-:Y:S02]  /*5f70*/  UIMAD UR14, UR5, UR15, UR7 ;  /* 0x0000000f050e72a4 */ /* 0x000fe4000f8e0207 */
[----:B------:R-:W-:Y:S11]  /*5f80*/  UIMAD UR13, UR6, UR42, UR4 ;  /* 0x0000002a060d72a4 */ /* 0x000ff6000f8e0204 */
[----:B------:R-:W-:Y:S01]  /*5f90*/  @!UPT UIADD3 URZ, UPT, UPT, URZ, URZ, URZ ;  /* 0x000000fffffff290 */ /* 0x000fe2000fffe0ff */
.L_x_107:
[----:B------:R-:W3:Y:S01]  /*5fa0*/  @!UP4 LDCU.128 UR8, c[0x0][0xf10] ;  /* 0x0001e200ff08c7ac */ /* 0x000ee20008000c00 */
[----:B------:R-:W-:Y:S04]  /*5fb0*/  ISETP.NE.U32.AND P0, PT, RZ, UR32, PT ;  /* 0x00000020ff007c0c */ /* 0x000fe8000bf05070 */
[----:B------:R-:W-:Y:S01]  /*5fc0*/  ISETP.NE.AND.EX P0, PT, RZ, UR33, PT, P0 ;  /* 0x00000021ff007c0c */ /* 0x000fe2000bf05300 */
[----:B------:R-:W4:Y:S01]  /*5fd0*/  @!UP4 LDCU UR5, c[0x0][0xf0c] ;  /* 0x0001e180ff05c7ac */ /* 0x000f220008000800 */
[----:B------:R-:W-:Y:S02]  /*5fe0*/  USHF.L.U32 UR26, UR46, 0x6, URZ ;  /* 0x000000062e1a7899 */ /* 0x000fe400080006ff */
[----:B------:R-:W-:Y:S02]  /*5ff0*/  USHF.L.U32 UR27, UR27, 0x7, URZ ;  /* 0x000000071b1b7899 */ /* 0x000fe400080006ff */
[----:B---3--:R-:W-:Y:S07]  /*6000*/  UIMAD.WIDE.U32 UR6, UR14, UR8, URZ ;  /* 0x000000080e0672a5 */ /* 0x008fee000f8e00ff */
[----:B------:R-:W-:Y:S01]  /*6010*/  @!UP4 UMOV UR4, UR7 ;  /* 0x000000070004cc82 */ /* 0x000fe20008000000 */
[----:B----4-:R-:W-:Y:S02]  /*6020*/  @!UP4 UISETP.NE.AND UP0, UPT, UR5, 0x1, UPT ;  /* 0x000000010500c88c */ /* 0x010fe4000bf05270 */
[----:B------:R-:W-:Y:S02]  /*6030*/  @!UP4 USHF.R.U32.HI UR4, URZ, UR9, UR4 ;  /* 0x00000009ff04c299 */ /* 0x000fe40008011604 */
[----:B------:R-:W-:Y:S02]  /*6040*/  UIMAD.WIDE.U32 UR6, UR13, UR11, URZ ;  /* 0x0000000b0d0672a5 */ /* 0x000fe4000f8e00ff */
[----:B------:R-:W-:Y:S02]  /*6050*/  @!UP4 USEL UR8, UR14, UR4, !UP0 ;  /* 0x000000040e08c287 */ /* 0x000fe4000c000000 */
[----:B------:R-:W-:Y:S03]  /*6060*/  @!UP4 UISETP.NE.AND UP0, UPT, UR10, 0x1, UPT ;  /* 0x000000010a00c88c */ /* 0x000fe6000bf05270 */
[----:B------:R-:W-:Y:S02]  /*6070*/  @!UP4 UMOV UR6, UR7 ;  /* 0x000000070006cc82 */ /* 0x000fe40008000000 */
[----:B------:R-:W3:Y:S02]  /*6080*/  @!UP4 LDCU UR4, c[0x0][0xf20] ;  /* 0x0001e400ff04c7ac */ /* 0x000ee40008000800 */
[----:B---3--:R-:W-:Y:S04]  /*6090*/  @!UP4 USHF.R.U32.HI UR6, URZ, UR4, UR6 ;  /* 0x00000004ff06c299 */ /* 0x008fe80008011606 */
[----:B------:R-:W-:Y:S04]  /*60a0*/  @!UP4 USEL UR6, UR13, UR6, !UP0 ;  /* 0x000000060d06c287 */ /* 0x000fe8000c000000 */
[----:B------:R-:W-:Y:S02]  /*60b0*/  @!UP4 UIADD3 UR4, UPT, UPT, -UR8, UR6, URZ ;  /* 0x000000060804c290 */ /* 0x000fe4000fffe1ff */
[----:B------:R-:W-:Y:S02]  /*60c0*/  @!UP4 UIADD3 UR6, UPT, UPT, UR8, -UR6, URZ ;  /* 0x800000060806c290 */ /* 0x000fe4000fffe0ff */
[----:B------:R-:W-:Y:S02]  /*60d0*/  @!UP4 UIMAD UR14, UR4, UR5, UR14 ;  /* 0x00000005040ec2a4 */ /* 0x000fe4000f8e020e */
[----:B------:R-:W-:Y:S01]  /*60e0*/  @!UP4 UIMAD UR13, UR6, UR10, UR13 ;  /* 0x0000000a060dc2a4 */ /* 0x000fe2000f8e020d */
[----:B------:R-:W-:Y:S11]  /*60f0*/  BRA.U UP3, `(.L_x_108) ;  /* 0x0000000103107547 */ /* 0x000ff6000b800000 */
[----:B------:R-:W-:Y:S04]  /*6100*/  MOV R2, UR38 ;  /* 0x0000002600027c02 */ /* 0x000fe80008000f00 */
[----:B------:R-:W-:Y:S04]  /*6110*/  SHF.L.U32 R2, R2, 0x1f, RZ ;  /* 0x0000001f02027819 */ /* 0x000fe800000006ff */
[----:B------:R-:W3:Y:S02]  /*6120*/  SYNCS.PHASECHK.TRANS64.TRYWAIT P1, [UR21+0x218], R2 ;  /* 0x00021802ff0075a7 */ /* 0x000ee40008021115 */
[----:B---3--:R-:W-:Y:S05]  /*6130*/  @!P1 BRA `(.L_x_109) ;  /* 0x0000007000609947 */ /* 0x008fea0003800000 */
.L_x_108:
[----:B------:R-:W-:Y:S05]  /*6140*/  BRA.U !UP5, `(.L_x_110) ;  /* 0x000000010d387547 */ /* 0x000fea000b800000 */
[----:B------:R-:W-:Y:S01]  /*6150*/  UPLOP3.LUT UP1, UPT, UPT, UPT, UP6, 0x80, 0x8 ;  /* 0x000000000008789c */ /* 0x000fe20003f2f060 */
[----:B--2---:R-:W-:Y:S01]  /*6160*/  HFMA2 R0, -RZ, RZ, 0, 5.9604644775390625e-08 ;  /* 0x00000001ff007431 */ /* 0x004fe200000001ff */
[----:B------:R-:W2:Y:S01]  /*6170*/  LDCU.64 UR8, c[0x0][0x358] ;  /* 0x00006b00ff0877ac */ /* 0x000ea20008000a00 */
[----:B------:R-:W-:Y:S03]  /*6180*/  IMAD.MOV.U32 R85, RZ, RZ, 0x1 ;  /* 0x00000001ff557424 */ /* 0x000fe600078e00ff */
[----:B------:R-:W-:Y:S05]  /*6190*/  PLOP3.LUT P1, PT, PT, PT, UP1, 0x80, 0x8 ;  /* 0x000000000008781c */ /* 0x000fea0003f2f018 */
[----:B------:R-:W3:Y:S01]  /*61a0*/  @UP1 LDCU.64 UR4, c[0x0][0xc88] ;  /* 0x00019100ff0417ac */ /* 0x000ee20008000a00 */
[----:B------:R-:W-:Y:S07]  /*61b0*/  @UP1 UIMAD UR6, UR44, UR32, URZ ;  /* 0x000000202c0612a4 */ /* 0x000fee000f8e02ff */
[----:B------:R-:W-:Y:S01]  /*61c0*/  @!P1 PRMT R85, R0, 0x7610, R85 ;  /* 0x0000761000559816 */ /* 0x000fe20000000055 */
[----:B---3--:R-:W-:Y:S06]  /*61d0*/  @UP1 UIMAD.WIDE UR4, UR6, 0x4, UR4 ;  /* 0x00000004060418a5 */ /* 0x008fec000f8e0204 */
[----:B------:R-:W-:Y:S01]  /*61e0*/  IMAD.U32 R4, RZ, RZ, UR4 ;  /* 0x00000004ff047e24 */ /* 0x000fe2000f8e00ff */
[----:B------:R-:W-:Y:S04]  /*61f0*/  MOV R5, UR5 ;  /* 0x0000000500057c02 */ /* 0x000fe80008000f00 */
[----:B------:R-:W3:Y:S01]  /*6200*/  @!UP1 LDCU UR4, c[0x0][0xc80] ;  /* 0x00019000ff0497ac */ /* 0x000ee20008000800 */
[----:B--2--5:R4:W5:Y:S02]  /*6210*/  @P1 LDG.E R45, desc[UR8][R4.64] ;  /* 0x00000008042d1981 */ /* 0x024964000c1e1900 */
[----:B---34-:R-:W-:Y:S07]  /*6220*/  @!P1 IMAD.U32 R45, RZ, RZ, UR4 ;  /* 0x00000004ff2d9e24 */ /* 0x018fee000f8e00ff */
.L_x_110:
[----:B-----5:R-:W-:Y:S01]  /*6230*/  @!P0 FSETP.EQ.AND P2, PT, R45, RZ, PT ;  /* 0x000000ff2d00820b */ /* 0x020fe20003f42000 */
[----:B------:R-:W-:Y:S01]  /*6240*/  @!UPT UIADD3 URZ, UPT, UPT, URZ, URZ, URZ ;  /* 0x000000fffffff290 */ /* 0x000fe2000fffe0ff */
[----:B------:R-:W-:Y:S11]  /*6250*/  @!P0 BRA `(.L_x_111) ;  /* 0x0000000000148947 */ /* 0x000ff60003800000 */
[----:B------:R-:W-:Y:S02]  /*6260*/  LOP3.LUT P0, RZ, R85, 0xff, RZ, 0xc0, !PT ;  /* 0x000000ff55ff7812 */ /* 0x000fe4000780c0ff */
[----:B------:R-:W-:Y:S04]  /*6270*/  PLOP3.LUT P2, PT, PT, PT, UP1, 0x80, 0x8 ;  /* 0x000000000008781c */ /* 0x000fe80003f4f018 */
[----:B------:R-:W-:Y:S07]  /*6280*/  PLOP3.LUT P2, PT, P2, PT, PT, 0x8, 0x80 ;  /* 0x000000000080781c */ /* 0x000fee000174e170 */
[----:B------:R-:W-:Y:S11]  /*6290*/  @P0 FSETP.EQ.AND P2, PT, R45, RZ, PT ;  /* 0x000000ff2d00020b */ /* 0x000ff60003f42000 */
[----:B------:R-:W-:Y:S02]  /*62a0*/  @!UPT UIADD3 URZ, UPT, UPT, URZ, URZ, URZ ;  /* 0x000000fffffff290 */ /* 0x000fe4000fffe0ff */
.L_x_111:
[----:B------:R-:W-:Y:S01]  /*62b0*/  ULEA UR4, UR25, UR21, 0x3 ;  /* 0x0000001519047291 */ /* 0x000fe2000f8e18ff */
[----:B--2---:R-:W-:Y:S02]  /*62c0*/  SHF.L.U32 R2, R11, 0x1f, RZ ;  /* 0x0000001f0b027819 */ /* 0x004fe400000006ff */
[----:B------:R-:W-:Y:S04]  /*62d0*/  ELECT P1, URZ, PT ;  /* 0x0000000000ff782f */ /* 0x000fe80003820000 */
[----:B------:R-:W-:Y:S02]  /*62e0*/  PLOP3.LUT P1, PT, P2, P1, PT, 0xf2, 0x2f ;  /* 0x00000000002f781c */ /* 0x000fe40001723e72 */
[----:B------:R-:W2:Y:S02]  /*62f0*/  SYNCS.PHASECHK.TRANS64.TRYWAIT P0, [UR4+0x1f8], R2 ;  /* 0x0001f802ff0075a7 */ /* 0x000ea40008001104 */
[----:B--2---:R-:W-:Y:S09]  /*6300*/  @!P0 BRA `(.L_x_112) ;  /* 0x0000007000048947 */ /* 0x004ff20003800000 */
.L_x_261:
[----:B------:R-:W-:Y:S01]  /*6310*/  VOTEU.ALL UP0, P1 ;  /* 0x0000000000ff7886 */ /* 0x000fe20000800000 */
[----:B--2---:R-:W-:Y:S01]  /*6320*/  @!P1 IADD3 R2, P0, PT, R12, 0x980, RZ ;  /* 0x000009800c029810 */ /* 0x004fe20007f1e0ff */
[----:B------:R-:W-:Y:S01]  /*6330*/  UMOV UR30, 0x0 ;  /* 0x00000000001e7882 */ /* 0x000fe20000000000 */
[----:B------:R-:W-:Y:S01]  /*6340*/  UMOV UR31, 0x10000000 ;  /* 0x10000000001f7882 */ /* 0x000fe20000000000 */
[----:B------:R-:W-:Y:S01]  /*6350*/  UMOV UR28, UR44 ;  /* 0x0000002c001c7c82 */ /* 0x000fe20008000000 */
[----:B------:R-:W-:Y:S01]  /*6360*/  @!UP0 ULEA UR5, UR25, UR21, 0xc ;  /* 0x0000001519058291 */ /* 0x000fe2000f8e60ff */
[----:B------:R-:W-:Y:S01]  /*6370*/  @!P1 IMAD.X R0, RZ, RZ, R13, P0 ;  /* 0x000000ffff009224 */ /* 0x000fe200000e060d */
[----:B------:R-:W-:Y:S01]  /*6380*/  @!UP0 UIADD3 UR10, UPT, UPT, UR26, 0x20, URZ ;  /* 0x000000201a0a8890 */ /* 0x000fe2000fffe0ff */
[----:B------:R-:W-:Y:S01]  /*6390*/  @!P1 R2UR UR7, R2 ;  /* 0x00000000020792ca */ /* 0x000fe200000e0000 */
[----:B------:R-:W-:Y:S02]  /*63a0*/  @!UP0 UIADD3 UR24, UPT, UPT, UR5, 0x300, URZ ;  /* 0x0000030005188890 */ /* 0x000fe4000fffe0ff */
[----:B------:R-:W-:Y:S02]  /*63b0*/  @!UP0 UIADD3 UR8, UPT, UPT, UR5, 0xb00, URZ ;  /* 0x00000b0005088890 */ /* 0x000fe4000fffe0ff */
[----:B------:R-:W-:Y:S02]  /*63c0*/  UIADD3 UR5, UPT, UPT, UR25, 0x1, URZ ;  /* 0x0000000119057890 */ /* 0x000fe4000fffe0ff */
[----:B------:R-:W-:Y:S02]  /*63d0*/  UIADD3 UR25, UPT, UPT, UR4, 0x1e0, URZ ;  /* 0x000001e004197890 */ /* 0x000fe4000fffe0ff */
[----:B------:R-:W-:Y:S01]  /*63e0*/  UISETP.NE.AND UP0, UPT, UR5, 0x3, UPT ;  /* 0x000000030500788c */ /* 0x000fe2000bf05270 */
[----:B------:R-:W-:Y:S01]  /*63f0*/  UMOV UR11, UR27 ;  /* 0x0000001b000b7c82 */ /* 0x000fe20008000000 */
[----:B------:R-:W-:Y:S02]  /*6400*/  UMOV UR12, UR44 ;  /* 0x0000002c000c7c82 */ /* 0x000fe40008000000 */
[----:B------:R-:W-:Y:S01]  /*6410*/  USEL UR6, UR5, URZ, UP0 ;  /* 0x000000ff05067287 */ /* 0x000fe20008000000 */
[----:B------:R-:W-:Y:S01]  /*6420*/  @!P1 R2UR UR5, R0 ;  /* 0x00000000000592ca */ /* 0x000fe200000e0000 */
[----:B------:R-:W-:Y:S01]  /*6430*/  IMAD.U32 R4, RZ, RZ, UR7 ;  /* 0x00000007ff047e24 */ /* 0x000fe2000f8e00ff */
[----:B------:R-:W-:Y:S01]  /*6440*/  USEL UR18, URZ, 0x1, UP0 ;  /* 0x00000001ff127887 */ /* 0x000fe20008000000 */
[----:B------:R-:W-:Y:S01]  /*6450*/  @!P1 IMAD.MOV.U32 R0, RZ, RZ, 0x1000 ;  /* 0x00001000ff009424 */ /* 0x000fe200078e00ff */
[----:B------:R-:W-:Y:S01]  /*6460*/  VOTEU.ALL UP0, P1 ;  /* 0x0000000000ff7886 */ /* 0x000fe20000800000 */
[----:B------:R-:W-:Y:S01]  /*6470*/  UMOV UR9, UR25 ;  /* 0x0000001900097c82 */ /* 0x000fe20008000000 */
[----:B------:R-:W-:Y:S01]  /*6480*/  @!P1 R2UR UR16, R4 ;  /* 0x00000000041092ca */ /* 0x000fe200000e0000 */
[----:B------:R-:W-:Y:S01]  /*6490*/  UPRMT UR7, UR49, 0x654, UR25 ;  /* 0x0000065431077896 */ /* 0x000fe20008000019 */
[----:B------:R-:W-:Y:S04]  /*64a0*/  LOP3.LUT R11, R11, UR18, RZ, 0x3c, !PT ;  /* 0x000000120b0b7c12 */ /* 0x000fe8000f8e3cff */
[----:B------:R-:W-:Y:S01]  /*64b0*/  SHF.L.U32 R2, R11, 0x1f, RZ ;  /* 0x0000001f0b027819 */ /* 0x000fe200000006ff */
[----:B------:R-:W-:Y:S01]  /*64c0*/  IMAD.U32 R5, RZ, RZ, UR5 ;  /* 0x00000005ff057e24 */ /* 0x000fe2000f8e00ff */
[----:B------:R-:W-:Y:S04]  /*64d0*/  ULEA UR5, UR6, UR21, 0x3 ;  /* 0x0000001506057291 */ /* 0x000fe8000f8e18ff */
[----:B------:R-:W-:Y:S11]  /*64e0*/  @!P1 R2UR UR17, R5 ;  /* 0x00000000051192ca */ /* 0x000ff600000e0000 */
[----:B------:R-:W-:Y:S02]  /*64f0*/  @!UPT UIADD3 URZ, UPT, UPT, URZ, URZ, URZ ;  /* 0x000000fffffff290 */ /* 0x000fe4000fffe0ff */
[----:B------:R2:W-:Y:S01]  /*6500*/  @!UP0 UTMALDG.3D [UR24], [UR16], desc[UR30] ;  /* 0x00001e18100085b4 */ /* 0x0005e20008011000 */
[----:B------:R-:W-:Y:S05]  /*6510*/  VOTEU.ALL UP0, P1 ;  /* 0x0000000000ff7886 */ /* 0x000fea0000800000 */
[----:B------:R2:W-:Y:S01]  /*6520*/  @!UP0 UTMALDG.3D [UR8], [UR16], desc[UR30] ;  /* 0x00001e08100085b4 */ /* 0x0005e20008011000 */
[----:B------:R2:W-:Y:S01]  /*6530*/  @!P1 SYNCS.ARRIVE.TRANS64.RED.A0TR RZ, [UR4+0x1e0], R0 ;  /* 0x0001e000ffff99a7 */ /* 0x0005e20008300404 */
[----:B------:R-:W-:Y:S01]  /*6540*/  SYNCS.ARRIVE.TRANS64.RED.A1T0 RZ, [UR7], RZ ;  /* 0x000000ffffff79a7 */ /* 0x000fe20008100407 */
[----:B------:R-:W3:Y:S02]  /*6550*/  SYNCS.PHASECHK.TRANS64.TRYWAIT P0, [UR5+0x1f8], R2 ;  /* 0x0001f802ff0075a7 */ /* 0x000ee40008001105 */
[----:B--23--:R-:W-:Y:S05]  /*6560*/  @!P0 BRA `(.L_x_113) ;  /* 0x0000006c00848947 */ /* 0x00cfea0003800000 */
.L_x_263:
[----:B------:R-:W-:Y:S01]  /*6570*/  VOTEU.ALL UP0, P1 ;  /* 0x0000000000ff7886 */ /* 0x000fe20000800000 */
[----:B--2---:R-:W-:Y:S01]  /*6580*/  @!P1 IADD3 R2, P0, PT, R12, 0x980, RZ ;  /* 0x000009800c029810 */ /* 0x004fe20007f1e0ff */
[----:B------:R-:W-:Y:S01]  /*6590*/  UIADD3 UR17, UPT, UPT, UR5, 0x1e0, URZ ;  /* 0x000001e005117890 */ /* 0x000fe2000fffe0ff */
[----:B------:R-:W-:Y:S02]  /*65a0*/  UMOV UR30, 0x0 ;  /* 0x00000000001e7882 */ /* 0x000fe40000000000 */
[----:B------:R-:W-:Y:S01]  /*65b0*/  @!UP0 ULEA UR4, UR6, UR21, 0xc ;  /* 0x0000001506048291 */ /* 0x000fe2000f8e60ff */
[----:B------:R-:W-:Y:S01]  /*65c0*/  @!P1 IMAD.X R0, RZ, RZ, R13, P0 ;  /* 0x000000ffff009224 */ /* 0x000fe200000e060d */
[----:B------:R-:W-:Y:S01]  /*65d0*/  @!UP0 UIADD3 UR19, UPT, UPT, UR27, 0x40, URZ ;  /* 0x000000401b138890 */ /* 0x000fe2000fffe0ff */
[----:B------:R-:W-:Y:S01]  /*65e0*/  @!P1 R2UR UR7, R2 ;  /* 0x00000000020792ca */ /* 0x000fe200000e0000 */
[----:B------:R-:W-:Y:S02]  /*65f0*/  @!UP0 UIADD3 UR16, UPT, UPT, UR4, 0x300, URZ ;  /* 0x0000030004108890 */ /* 0x000fe4000fffe0ff */
[----:B------:R-:W-:Y:S02]  /*6600*/  @!UP0 UIADD3 UR8, UPT, UPT, UR4, 0xb00, URZ ;  /* 0x00000b0004088890 */ /* 0x000fe4000fffe0ff */
[----:B------:R-:W-:Y:S02]  /*6610*/  UIADD3 UR4, UPT, UPT, UR6, 0x1, URZ ;  /* 0x0000000106047890 */ /* 0x000fe4000fffe0ff */
[----:B------:R-:W-:Y:S02]  /*6620*/  @!UP0 UIADD3 UR10, UPT, UPT, UR26, 0x20, URZ ;  /* 0x000000201a0a8890 */ /* 0x000fe4000fffe0ff */
[----:B------:R-:W-:Y:S01]  /*6630*/  UISETP.NE.AND UP0, UPT, UR4, 0x3, UPT ;  /* 0x000000030400788c */ /* 0x000fe2000bf05270 */
[----:B------:R-:W-:Y:S01]  /*6640*/  UMOV UR31, 0x10000000 ;  /* 0x10000000001f7882 */ /* 0x000fe20000000000 */
        /* <DEDUP_REMOVED lines=9> */
[----:B------:R-:W-:Y:S01]  /*66e0*/  UMOV UR12, UR44 ;  /* 0x0000002c000c7c82 */ /* 0x000fe20008000000 */
[----:B------:R-:W-:Y:S01]  /*66f0*/  UMOV UR9, UR17 ;  /* 0x0000001100097c82 */ /* 0x000fe20008000000 */
[----:B------:R-:W-:Y:S01]  /*6700*/  UMOV UR11, UR19 ;  /* 0x00000013000b7c82 */ /* 0x000fe20008000000 */
[----:B------:R-:W-:Y:S01]  /*6710*/  UPRMT UR7, UR49, 0x654, UR17 ;  /* 0x0000065431077896 */ /* 0x000fe20008000011 */
[----:B------:R-:W-:Y:S02]  /*6720*/  LOP3.LUT R11, R11, UR28, RZ, 0x3c, !PT ;  /* 0x0000001c0b0b7c12 */ /* 0x000fe4000f8e3cff */
[----:B------:R-:W-:Y:S01]  /*6730*/  IMAD.U32 R5, RZ, RZ, UR4 ;  /* 0x00000004ff057e24 */ /* 0x000fe2000f8e00ff */
[----:B------:R-:W-:Y:S01]  /*6740*/  ULEA UR4, UR6, UR21, 0x3 ;  /* 0x0000001506047291 */ /* 0x000fe2000f8e18ff */
[----:B------:R-:W-:Y:S03]  /*6750*/  SHF.L.U32 R2, R11, 0x1f, RZ ;  /* 0x0000001f0b027819 */ /* 0x000fe600000006ff */
        /* <DEDUP_REMOVED lines=9> */
.L_x_265:
[----:B------:R-:W-:Y:S01]  /*67f0*/  VOTEU.ALL UP0, P1 ;  /* 0x0000000000ff7886 */ /* 0x000fe20000800000 */
[----:B--2---:R-:W-:Y:S01]  /*6800*/  @!P1 IADD3 R2, P0, PT, R12, 0x980, RZ ;  /* 0x000009800c029810 */ /* 0x004fe20007f1e0ff */
[----:B------:R-:W-:Y:S01]  /*6810*/  UIADD3 UR18, UPT, UPT, UR26, 0x10, URZ ;  /* 0x000000101a127890 */ /* 0x000fe2000fffe0ff */
[----:B------:R-:W-:Y:S01]  /*6820*/  VIADD R10, R10, 0x1 ;  /* 0x000000010a0a7836 */ /* 0x000fe20000000000 */
[----:B------:R-:W-:Y:S01]  /*6830*/  UIADD3 UR17, UPT, UPT, UR4, 0x1e0, URZ ;  /* 0x000001e004117890 */ /* 0x000fe2000fffe0ff */
[----:B------:R-:W-:Y:S01]  /*6840*/  @!P1 R2UR UR7, R2 ;  /* 0x00000000020792ca */ /* 0x000fe200000e0000 */
[----:B------:R-:W-:Y:S01]  /*6850*/  @!UP0 ULEA UR5, UR6, UR21, 0xc ;  /* 0x0000001506058291 */ /* 0x000fe2000f8e60ff */
[----:B------:R-:W-:Y:S01]  /*6860*/  @!P1 IMAD.X R0, RZ, RZ, R13, P0 ;  /* 0x000000ffff009224 */ /* 0x000fe200000e060d */
[----:B------:R-:W-:Y:S01]  /*6870*/  @!UP0 UIADD3 UR10, UPT, UPT, UR26, 0x30, URZ ;  /* 0x000000301a0a8890 */ /* 0x000fe2000fffe0ff */
[----:B------:R-:W-:Y:S01]  /*6880*/  @!P1 IMAD.MOV.U32 R2, RZ, RZ, 0x1000 ;  /* 0x00001000ff029424 */ /* 0x000fe200078e00ff */
[----:B------:R-:W-:Y:S02]  /*6890*/  @!UP0 UIADD3 UR16, UPT, UPT, UR5, 0x300, URZ ;  /* 0x0000030005108890 */ /* 0x000fe4000fffe0ff */
[----:B------:R-:W-:Y:S02]  /*68a0*/  @!UP0 UIADD3 UR8, UPT, UPT, UR5, 0xb00, URZ ;  /* 0x00000b0005088890 */ /* 0x000fe4000fffe0ff */
[----:B------:R-:W-:Y:S01]  /*68b0*/  UIADD3 UR5, UPT, UPT, UR6, 0x1, URZ ;  /* 0x0000000106057890 */ /* 0x000fe2000fffe0ff */
[----:B------:R-:W-:Y:S01]  /*68c0*/  UMOV UR30, 0x0 ;  /* 0x00000000001e7882 */ /* 0x000fe20000000000 */
[----:B------:R-:W-:Y:S02]  /*68d0*/  UMOV UR31, 0x10000000 ;  /* 0x10000000001f7882 */ /* 0x000fe40000000000 */
[----:B------:R-:W-:Y:S01]  /*68e0*/  UISETP.NE.AND UP0, UPT, UR5, 0x3, UPT ;  /* 0x000000030500788c */ /* 0x000fe2000bf05270 */
[----:B------:R-:W-:Y:S01]  /*68f0*/  IMAD.U32 R4, RZ, RZ, UR7 ;  /* 0x00000007ff047e24 */ /* 0x000fe2000f8e00ff */
[----:B------:R-:W-:Y:S01]  /*6900*/  UMOV UR19, UR27 ;  /* 0x0000001b00137c82 */ /* 0x000fe20008000000 */
[----:B------:R-:W-:Y:S01]  /*6910*/  UMOV UR20, UR44 ;  /* 0x0000002c00147c82 */ /* 0x000fe20008000000 */
[----:B------:R-:W-:Y:S01]  /*6920*/  USEL UR6, UR5, URZ, UP0 ;  /* 0x000000ff05067287 */ /* 0x000fe20008000000 */
[----:B------:R-:W-:Y:S01]  /*6930*/  @!P1 R2UR UR5, R0 ;  /* 0x00000000000592ca */ /* 0x000fe200000e0000 */
[----:B------:R-:W-:Y:S01]  /*6940*/  USEL UR28, URZ, 0x1, UP0 ;  /* 0x00000001ff1c7887 */ /* 0x000fe20008000000 */
[----:B------:R-:W-:Y:S01]  /*6950*/  @!P1 R2UR UR24, R4 ;  /* 0x00000000041892ca */ /* 0x000fe200000e0000 */
[----:B------:R-:W-:Y:S01]  /*6960*/  VOTEU.ALL UP0, P1 ;  /* 0x0000000000ff7886 */ /* 0x000fe20000800000 */
[----:B------:R-:W-:Y:S01]  /*6970*/  UMOV UR11, UR27 ;  /* 0x0000001b000b7c82 */ /* 0x000fe20008000000 */
[----:B------:R-:W-:Y:S01]  /*6980*/  UMOV UR12, UR44 ;  /* 0x0000002c000c7c82 */ /* 0x000fe20008000000 */
[----:B------:R-:W-:Y:S01]  /*6990*/  UMOV UR9, UR17 ;  /* 0x0000001100097c82 */ /* 0x000fe20008000000 */
        /* <DEDUP_REMOVED lines=14> */
.L_x_267:
[----:B------:R-:W-:Y:S01]  /*6a80*/  UIADD3 UR17, UPT, UPT, UR5, 0x1e0, URZ ;  /* 0x000001e005117890 */ /* 0x000fe2000fffe0ff */
[----:B--2---:R-:W-:Y:S01]  /*6a90*/  @!P1 IADD3 R2, P0, PT, R12, 0x980, RZ ;  /* 0x000009800c029810 */ /* 0x004fe20007f1e0ff */
[----:B------:R-:W-:Y:S01]  /*6aa0*/  UPLOP3.LUT UP3, UPT, UPT, UPT, UPT, 0x80, 0x8 ;  /* 0x000000000008789c */ /* 0x000fe20003f6f070 */
[----:B------:R-:W-:Y:S01]  /*6ab0*/  R2UR UR30, R91 ;  /* 0x000000005b1e72ca */ /* 0x000fe200000e0000 */
[----:B------:R-:W-:Y:S01]  /*6ac0*/  UMOV UR20, UR44 ;  /* 0x0000002c00147c82 */ /* 0x000fe20008000000 */
[----:B------:R-:W-:Y:S01]  /*6ad0*/  UMOV UR12, UR44 ;  /* 0x0000002c000c7c82 */ /* 0x000fe20008000000 */
[----:B------:R-:W-:Y:S01]  /*6ae0*/  VOTEU.ALL UP0, P1 ;  /* 0x0000000000ff7886 */ /* 0x000fe20000800000 */
[----:B------:R-:W-:Y:S01]  /*6af0*/  UMOV UR9, UR17 ;  /* 0x0000001100097c82 */ /* 0x000fe20008000000 */
[----:B------:R-:W-:Y:S01]  /*6b00*/  @!P1 IMAD.X R0, RZ, RZ, R13, P0 ;  /* 0x000000ffff009224 */ /* 0x000fe200000e060d */
[----:B------:R-:W-:Y:S01]  /*6b10*/  R2UR UR28, R92 ;  /* 0x000000005c1c72ca */ /* 0x000fe200000e0000 */
[----:B------:R-:W-:Y:S01]  /*6b20*/  UMOV UR44, UR29 ;  /* 0x0000001d002c7c82 */ /* 0x000fe20008000000 */
[----:B------:R-:W-:Y:S01]  /*6b30*/  @!UP0 ULEA UR4, UR6, UR21, 0xc ;  /* 0x0000001506048291 */ /* 0x000fe2000f8e60ff */
[C---:B------:R-:W-:Y:S01]  /*6b40*/  ISETP.NE.AND P0, PT, R10.reuse, 0x2, PT ;  /* 0x000000020a00780c */ /* 0x040fe20003f05270 */
[----:B------:R-:W-:Y:S02]  /*6b50*/  @!UP0 UIADD3 UR19, UPT, UPT, UR27, 0x40, URZ ;  /* 0x000000401b138890 */ /* 0x000fe4000fffe0ff */
[----:B------:R-:W-:Y:S01]  /*6b60*/  @!UP0 UIADD3 UR16, UPT, UPT, UR4, 0x300, URZ ;  /* 0x0000030004108890 */ /* 0x000fe2000fffe0ff */
[----:B------:R-:W-:Y:S01]  /*6b70*/  SEL R10, R10, RZ, P0 ;  /* 0x000000ff0a0a7207 */ /* 0x000fe20000000000 */
[----:B------:R-:W-:Y:S02]  /*6b80*/  @!UP0 UIADD3 UR8, UPT, UPT, UR4, 0xb00, URZ ;  /* 0x00000b0004088890 */ /* 0x000fe4000fffe0ff */
[----:B------:R-:W-:Y:S01]  /*6b90*/  UIADD3 UR4, UPT, UPT, UR6, 0x1, URZ ;  /* 0x0000000106047890 */ /* 0x000fe2000fffe0ff */
[----:B------:R-:W-:Y:S01]  /*6ba0*/  @!P1 R2UR UR6, R2 ;  /* 0x00000000020692ca */ /* 0x000fe200000e0000 */
[----:B------:R-:W-:Y:S02]  /*6bb0*/  @!UP0 UIADD3 UR10, UPT, UPT, UR26, 0x30, URZ ;  /* 0x000000301a0a8890 */ /* 0x000fe4000fffe0ff */
[----:B------:R-:W-:Y:S01]  /*6bc0*/  UISETP.NE.AND UP0, UPT, UR4, 0x3, UPT ;  /* 0x000000030400788c */ /* 0x000fe2000bf05270 */
[----:B------:R-:W-:Y:S01]  /*6bd0*/  UMOV UR26, 0x0 ;  /* 0x00000000001a7882 */ /* 0x000fe20000000000 */
[----:B------:R-:W-:Y:S02]  /*6be0*/  UMOV UR27, 0x10000000 ;  /* 0x10000000001b7882 */ /* 0x000fe40000000000 */
[----:B------:R-:W-:Y:S01]  /*6bf0*/  USEL UR25, UR4, URZ, UP0 ;  /* 0x000000ff04197287 */ /* 0x000fe20008000000 */
[----:B------:R-:W-:Y:S01]  /*6c00*/  @!P1 R2UR UR4, R0 ;  /* 0x00000000000492ca */ /* 0x000fe200000e0000 */
[----:B------:R-:W-:Y:S01]  /*6c10*/  USEL UR24, URZ, 0x1, UP0 ;  /* 0x00000001ff187887 */ /* 0x000fe20008000000 */
[----:B------:R-:W-:Y:S01]  /*6c20*/  SEL R0, RZ, 0x1, P0 ;  /* 0x00000001ff007807 */ /* 0x000fe20000000000 */
[----:B------:R-:W-:Y:S01]  /*6c30*/  VOTEU.ALL UP0, P1 ;  /* 0x0000000000ff7886 */ /* 0x000fe20000800000 */
[----:B------:R-:W-:Y:S01]  /*6c40*/  UMOV UR11, UR19 ;  /* 0x00000013000b7c82 */ /* 0x000fe20008000000 */
[----:B------:R-:W-:Y:S01]  /*6c50*/  IMAD.U32 R4, RZ, RZ, UR6 ;  /* 0x00000006ff047e24 */ /* 0x000fe2000f8e00ff */
[----:B------:R-:W-:Y:S01]  /*6c60*/  LOP3.LUT R9, R9, R0, RZ, 0x3c, !PT ;  /* 0x0000000009097212 */ /* 0x000fe200078e3cff */
[----:B------:R-:W-:Y:S01]  /*6c70*/  UIADD3 UR46, UPT, UPT, UR13, UR30, URZ ;  /* 0x0000001e0d2e7290 */ /* 0x000fe2000fffe0ff */
[----:B------:R-:W-:Y:S02]  /*6c80*/  LOP3.LUT R11, R11, UR24, RZ, 0x3c, !PT ;  /* 0x000000180b0b7c12 */ /* 0x000fe4000f8e3cff */
[----:B------:R-:W-:Y:S03]  /*6c90*/  @!P1 R2UR UR6, R4 ;  /* 0x00000000040692ca */ /* 0x000fe600000e0000 */
[----:B------:R-:W-:Y:S01]  /*6ca0*/  IMAD.U32 R5, RZ, RZ, UR4 ;  /* 0x00000004ff057e24 */ /* 0x000fe2000f8e00ff */
[----:B------:R-:W-:Y:S04]  /*6cb0*/  UPRMT UR4, UR49, 0x654, UR17 ;  /* 0x0000065431047896 */ /* 0x000fe80008000011 */
[----:B------:R-:W-:Y:S11]  /*6cc0*/  @!P1 R2UR UR7, R5 ;  /* 0x00000000050792ca */ /* 0x000ff600000e0000 */
[----:B------:R-:W-:Y:S02]  /*6cd0*/  @!UPT UIADD3 URZ, UPT, UPT, URZ, URZ, URZ ;  /* 0x000000fffffff290 */ /* 0x000fe4000fffe0ff */
[----:B------:R-:W-:Y:S01]  /*6ce0*/  @!UP0 UTMALDG.3D [UR16], [UR6], desc[UR26] ;  /* 0x00001a10060085b4 */ /* 0x000fe20008011000 */
[----:B------:R-:W-:Y:S05]  /*6cf0*/  VOTEU.ALL UP0, P1 ;  /* 0x0000000000ff7886 */ /* 0x000fea0000800000 */
[----:B------:R2:W-:Y:S01]  /*6d00*/  @!UP0 UTMALDG.3D [UR8], [UR6], desc[UR26] ;  /* 0x00001a08060085b4 */ /* 0x0005e20008011000 */
[----:B------:R3:W-:Y:S01]  /*6d10*/  @!P1 SYNCS.ARRIVE.TRANS64.RED.A0TR RZ, [UR5+0x1e0], R3 ;  /* 0x0001e003ffff99a7 */ /* 0x0007e20008300405 */
[----:B------:R-:W-:Y:S01]  /*6d20*/  SYNCS.ARRIVE.TRANS64.RED.A1T0 RZ, [UR4], RZ ;  /* 0x000000ffffff79a7 */ /* 0x000fe20008100404 */
[----:B--2---:R-:W-:Y:S01]  /*6d30*/  UIADD3 UR27, UPT, UPT, UR14, UR28, URZ ;  /* 0x0000001c0e1b7290 */ /* 0x004fe2000fffe0ff */
[----:B------:R-:W-:Y:S11]  /*6d40*/  BRA.U UP2, `(.L_x_116) ;  /* 0xffffffed02587547 */ /* 0x000ff6000b83ffff */
[----:B------:R-:W-:Y:S01]  /*6d50*/  UIADD3 UR21, UPT, UPT, UR21, 0x1f8, URZ ;  /* 0x000001f815157890 */ /* 0x000fe2000fffe0ff */
[----:B------:R-:W-:-:S03]  /*6d60*/  SHF.L.U32 R2, R11, 0x1f, RZ ;  /* 0x0000001f0b027819 */ /* 0x000fc600000006ff */
[----:B------:R-:W-:-:S09]  /*6d70*/  ULEA UR4, UR25, UR21, 0x3 ;  /* 0x0000001519047291 */ /* 0x000fd2000f8e18ff */
[----:B------:R-:W2:Y:S02]  /*6d80*/  SYNCS.PHASECHK.TRANS64.TRYWAIT P0, [UR4], R2 ;  /* 0x00000002ff0075a7 */ /* 0x000ea40008001104 */
[----:B--2---:R-:W-:Y:S05]  /*6d90*/  @!P0 BRA `(.L_x_117) ;  /* 0x0000006400c08947 */ /* 0x004fea0003800000 */
.L_x_269:
[----:B------:R-:W-:-:S04]  /*6da0*/  UIADD3 UR4, UPT, UPT, UR25, 0x1, URZ ;  /* 0x0000000119047890 */ /* 0x000fc8000fffe0ff */
[----:B------:R-:W-:-:S04]  /*6db0*/  UISETP.NE.AND UP0, UPT, UR4, 0x3, UPT ;  /* 0x000000030400788c */ /* 0x000fc8000bf05270 */
[----:B------:R-:W-:Y:S02]  /*6dc0*/  USEL UR6, URZ, 0x1, UP0 ;  /* 0x00000001ff067887 */ /* 0x000fe40008000000 */
[----:B------:R-:W-:-:S04]  /*6dd0*/  USEL UR4, UR4, URZ, UP0 ;  /* 0x000000ff04047287 */ /* 0x000fc80008000000 */
[----:B------:R-:W-:Y:S01]  /*6de0*/  ULEA UR5, UR4, UR21, 0x3 ;  /* 0x0000001504057291 */ /* 0x000fe2000f8e18ff */
[----:B------:R-:W-:-:S04]  /*6df0*/  LOP3.LUT R11, R11, UR6, RZ, 0x3c, !PT ;  /* 0x000000060b0b7c12 */ /* 0x000fc8000f8e3cff */
[----:B--2---:R-:W-:-:S04]  /*6e00*/  SHF.L.U32 R2, R11, 0x1f, RZ ;  /* 0x0000001f0b027819 */ /* 0x004fc800000006ff */
[----:B------:R-:W2:Y:S02]  /*6e10*/  SYNCS.PHASECHK.TRANS64.TRYWAIT P0, [UR5], R2 ;  /* 0x00000002ff0075a7 */ /* 0x000ea40008001105 */
[----:B--2---:R-:W-:Y:S05]  /*6e20*/  @!P0 BRA `(.L_x_118) ;  /* 0x0000006400b48947 */ /* 0x004fea0003800000 */
.L_x_271:
[----:B------:R-:W-:-:S04]  /*6e30*/  UIADD3 UR4, UPT, UPT, UR4, 0x1, URZ ;  /* 0x0000000104047890 */ /* 0x000fc8000fffe0ff */
[----:B------:R-:W-:-:S04]  /*6e40*/  UISETP.NE.AND UP0, UPT, UR4, 0x3, UPT ;  /* 0x000000030400788c */ /* 0x000fc8000bf05270 */
[----:B------:R-:W-:Y:S02]  /*6e50*/  USEL UR5, URZ, 0x1, UP0 ;  /* 0x00000001ff057887 */ /* 0x000fe40008000000 */
[----:B------:R-:W-:-:S04]  /*6e60*/  USEL UR4, UR4, URZ, UP0 ;  /* 0x000000ff04047287 */ /* 0x000fc80008000000 */
[----:B------:R-:W-:Y:S01]  /*6e70*/  ULEA UR4, UR4, UR21, 0x3 ;  /* 0x0000001504047291 */ /* 0x000fe2000f8e18ff */
[----:B--2---:R-:W-:-:S04]  /*6e80*/  LOP3.LUT R2, R11, UR5, RZ, 0x3c, !PT ;  /* 0x000000050b027c12 */ /* 0x004fc8000f8e3cff */
[----:B------:R-:W-:Y:S01]  /*6e90*/  SHF.L.U32 R2, R2, 0x1f, RZ ;  /* 0x0000001f02027819 */ /* 0x000fe200000006ff */
[----:B------:R-:W-:-:S07]  /*6ea0*/  IMAD.U32 R0, RZ, RZ, UR4 ;  /* 0x00000004ff007e24 */ /* 0x000fce000f8e00ff */
.L_x_119:
[----:B--2---:R2:W4:Y:S02]  /*6eb0*/  SYNCS.PHASECHK.TRANS64.TRYWAIT P0, [R0+URZ], R2 ;  /* 0x00000002000075a7 */ /* 0x00452400080011ff */
[----:B----4-:R-:W-:Y:S05]  /*6ec0*/  @!P0 NANOSLEEP.SYNCS 0x989680 ;  /* 0x009896800000895d */ /* 0x010fea0003900000 */
[----:B------:R-:W4:Y:S02]  /*6ed0*/  @!P0 SYNCS.PHASECHK.TRANS64 P0, [R0+URZ], R2 ;  /* 0x00000002000085a7 */ /* 0x000f2400080010ff */
[----:B-1--4-:R-:W-:Y:S05]  /*6ee0*/  @P0 EXIT ;  /* 0x000000000000094d */ /* 0x012fea0003800000 */
[----:B------:R-:W-:Y:S05]  /*6ef0*/  BRA `(.L_x_119) ;  /* 0xfffffffc00ec7947 */ /* 0x000fea000383ffff */
.L_x_105:
[----:B------:R-:W-:-:S06]  /*6f00*/  UISETP.GE.AND UP0, UPT, UR22, 0x4, UPT ;  /* 0x000000041600788c */ /* 0x000fcc000bf06270 */
[----:B------:R-:W-:-:S13]  /*6f10*/  PLOP3.LUT P0, PT, PT, PT, UP0, 0x80, 0x8 ;  /* 0x000000000008781c */ /* 0x000fda0003f0f008 */
[----:B-1----:R-:W-:Y:S05]  /*6f20*/  @!P0 EXIT ;  /* 0x000000000000894d */ /* 0x002fea0003800000 */
[----:B------:R-:W-:Y:S01]  /*6f30*/  BAR.SYNC.DEFER_BLOCKING 0x6, 0xa0 ;  /* 0x0182800000007b1d */ /* 0x000fe20000010000 */
[C---:B------:R-:W-:Y:S01]  /*6f40*/  IMAD.SHL.U32 R83, R81.reuse, 0x10, RZ ;  /* 0x0000001051537824 */ /* 0x040fe200078e00ff */
[C---:B------:R-:W-:Y:S01]  /*6f50*/  LOP3.LUT R84, R86.reuse, 0x3, RZ, 0xc0, !PT ;  /* 0x0000000356547812 */ /* 0x040fe200078ec0ff */
[C---:B------:R-:W-:Y:S01]  /*6f60*/  IMAD.SHL.U32 R82, R81.reuse, 0x2, RZ ;  /* 0x0000000251527824 */ /* 0x040fe200078e00ff */
[----:B------:R-:W-:Y:S01]  /*6f70*/  CS2R R78, SRZ ;  /* 0x00000000004e7805 */ /* 0x000fe2000001ff00 */
[----:B------:R-:W-:Y:S01]  /*6f80*/  IMAD.SHL.U32 R2, R86, 0x200, RZ ;  /* 0x0000020056027824 */ /* 0x000fe200078e00ff */
[----:B------:R-:W-:Y:S01]  /*6f90*/  UMOV UR4, 0x400 ;  /* 0x0000040000047882 */ /* 0x000fe20000000000 */
[----:B------:R-:W1:Y:S01]  /*6fa0*/  LDCU UR5, c[0x0][0x370] ;  /* 0x00006e00ff0577ac */ /* 0x000e620008000800 */
[----:B------:R-:W2:Y:S01]  /*6fb0*/  LDC.64 R74, c[0x0][0xcb0] ;  /* 0x00032c00ff4a7b82 */ /* 0x000ea20000000a00 */
[----:B------:R-:W-:Y:S01]  /*6fc0*/  IMAD.U32 R81, R81, 0x10000, RZ ;  /* 0x0001000051517824 */ /* 0x000fe200078e00ff */
[C---:B------:R-:W-:Y:S01]  /*6fd0*/  LOP3.LUT R6, R83.reuse, 0x40, RZ, 0xc0, !PT ;  /* 0x0000004053067812 */ /* 0x040fe200078ec0ff */
[----:B------:R-:W-:Y:S01]  /*6fe0*/  ULEA UR4, UR49, UR4, 0x18 ;  /* 0x0000000431047291 */ /* 0x000fe2000f8ec0ff */
[----:B------:R-:W-:Y:S01]  /*6ff0*/  LOP3.LUT R3, R83, 0x1b0, RZ, 0xc0, !PT ;  /* 0x000001b053037812 */ /* 0x000fe200078ec0ff */
[----:B------:R-:W3:Y:S01]  /*7000*/  LDCU.64 UR6, c[0x0][0xc90] ;  /* 0x00019200ff0677ac */ /* 0x000ee20008000a00 */
[----:B------:R-:W-:Y:S01]  /*7010*/  LOP3.LUT R82, R6, 0x8, R82, 0xf8, !PT ;  /* 0x0000000806527812 */ /* 0x000fe200078ef852 */
[----:B------:R-:W-:Y:S01]  /*7020*/  IMAD.MOV.U32 R80, RZ, RZ, RZ ;  /* 0x000000ffff507224 */ /* 0x000fe200078e00ff */
[----:B------:R-:W4:Y:S01]  /*7030*/  LDC.64 R72, c[0x0][0xca8] ;  /* 0x00032a00ff487b82 */ /* 0x000f220000000a00 */
[----:B------:R-:W-:Y:S01]  /*7040*/  LOP3.LUT R2, R3, 0x200, R2, 0xf8, !PT ;  /* 0x0000020003027812 */ /* 0x000fe200078ef802 */
[----:B------:R-:W-:Y:S01]  /*7050*/  IMAD.MOV.U32 R77, RZ, RZ, RZ ;  /* 0x000000ffff4d7224 */ /* 0x000fe200078e00ff */
[----:B------:R-:W-:Y:S01]  /*7060*/  LOP3.LUT R81, R81, 0x200000, RZ, 0xc0, !PT ;  /* 0x0020000051517812 */ /* 0x000fe200078ec0ff */
[----:B------:R-:W2:Y:S01]  /*7070*/  LDCU UR42, c[0x0][0xf0c] ;  /* 0x0001e180ff2a77ac */ /* 0x000ea20008000800 */
[----:B------:R-:W-:-:S02]  /*7080*/  LOP3.LUT P0, RZ, R83, 0x40, RZ, 0xc0, !PT ;  /* 0x0000004053ff7812 */ /* 0x000fc4000780c0ff */
[----:B------:R-:W-:Y:S01]  /*7090*/  LOP3.LUT R82, R2, R82, RZ, 0xfc, !PT ;  /* 0x0000005202527212 */ /* 0x000fe200078efcff */
[----:B------:R-:W2:Y:S01]  /*70a0*/  LDS R0, [UR4+0x2b0] ;  /* 0x0002b004ff007984 */ /* 0x000ea20008000800 */
[----:B-1----:R-:W-:Y:S01]  /*70b0*/  IMAD.U32 R90, RZ, RZ, UR5 ;  /* 0x00000005ff5a7e24 */ /* 0x002fe2000f8e00ff */
[----:B------:R-:W1:Y:S01]  /*70c0*/  LDCU UR5, c[0x0][0x374] ;  /* 0x00006e80ff0577ac */ /* 0x000e620008000800 */
[----:B------:R-:W-:Y:S01]  /*70d0*/  P2R R2, PR, RZ, 0x1 ;  /* 0x00000001ff027803 */ /* 0x000fe20000000000 */
[----:B------:R-:W-:Y:S01]  /*70e0*/  UIADD3 UR4, UPT, UPT, UR4, 0x300, URZ ;  /* 0x0000030004047890 */ /* 0x000fe2000fffe0ff */
[----:B---3--:R-:W-:Y:S01]  /*70f0*/  IMAD.U32 R88, RZ, RZ, UR6 ;  /* 0x00000006ff587e24 */ /* 0x008fe2000f8e00ff */
[----:B------:R-:W-:Y:S01]  /*7100*/  MOV R87, UR7 ;  /* 0x0000000700577c02 */ /* 0x000fe20008000f00 */
[----:B------:R-:W3:Y:S03]  /*7110*/  LDCU UR38, c[0x0][0xf30] ;  /* 0x0001e600ff2677ac */ /* 0x000ee60008000800 */
[----:B------:R-:W-:Y:S01]  /*7120*/  MOV R94, UR4 ;  /* 0x00000004005e7c02 */ /* 0x000fe20008000f00 */
[----:B------:R-:W2:Y:S01]  /*7130*/  LDCU.64 UR58, c[0x0][0xc88] ;  /* 0x00019100ff3a77ac */ /* 0x000ea20008000a00 */
[----:B------:R-:W2:Y:S01]  /*7140*/  LDCU.64 UR40, c[0x0][0xf28] ;  /* 0x0001e500ff2877ac */ /* 0x000ea20008000a00 */
[----:B-1----:R-:W-:Y:S01]  /*7150*/  IMAD.U32 R89, RZ, RZ, UR5 ;  /* 0x00000005ff597e24 */ /* 0x002fe2000f8e00ff */
[----:B------:R-:W1:Y:S01]  /*7160*/  LDCU.128 UR60, c[0x0][0xf10] ;  /* 0x0001e200ff3c77ac */ /* 0x000e620008000c00 */
[----:B------:R-:W-:Y:S01]  /*7170*/  UMOV UR57, 0x1 ;  /* 0x0000000100397882 */ /* 0x000fe20000000000 */
[----:B------:R-:W-:Y:S01]  /*7180*/  UMOV UR45, URZ ;  /* 0x000000ff002d7c82 */ /* 0x000fe20008000000 */
[----:B------:R-:W-:Y:S01]  /*7190*/  UMOV UR56, URZ ;  /* 0x000000ff00387c82 */ /* 0x000fe20008000000 */
[----:B------:R-:W-:Y:S01]  /*71a0*/  UMOV UR52, URZ ;  /* 0x000000ff00347c82 */ /* 0x000fe20008000000 */
[----:B-1234-:R-:W-:-:S07]  /*71b0*/  IMAD.IADD R81, R0, 0x1, R81 ;  /* 0x0000000100517824 */ /* 0x01efce00078e0251 */
.L_x_178:
[----:B-1----:R-:W1:Y:S01]  /*71c0*/  S2UR UR43, SR_CgaCtaId ;  /* 0x00000000002b79c3 */ /* 0x002e620000008800 */
[----:B------:R-:W-:Y:S01]  /*71d0*/  UMOV UR4, 0x400 ;  /* 0x0000040000047882 */ /* 0x000fe20000000000 */
[----:B------:R-:W-:Y:S01]  /*71e0*/  SHF.L.U32 R2, R78, 0x1f, RZ ;  /* 0x0000001f4e027819 */ /* 0x000fe200000006ff */
[----:B-1----:R-:W-:Y:S06]  /*71f0*/  ULEA UR43, UR43, UR4, 0x18 ;  /* 0x000000042b2b7291 */ /* 0x002fec000f8ec0ff */
[C---:B------:R-:W-:Y:S02]  /*7200*/  LEA R0, R77.reuse, UR43, 0x3 ;  /* 0x0000002b4d007c11 */ /* 0x040fe4000f8e18ff */
[----:B------:R-:W-:Y:S02]  /*7210*/  LEA R4, R77, UR43, 0x4 ;  /* 0x0000002b4d047c11 */ /* 0x000fe4000f8e20ff */
[----:B------:R-:W1:Y:S02]  /*7220*/  SYNCS.PHASECHK.TRANS64.TRYWAIT P0, [R0+URZ+0x220], R2 ;  /* 0x00022002000075a7 */ /* 0x000e6400080011ff */
[----:B-1----:R-:W-:Y:S05]  /*7230*/  @!P0 BRA `(.L_x_120) ;  /* 0x0000006000c88947 */ /* 0x002fea0003800000 */
.L_x_272:
[----:B------:R-:W-:Y:S01]  /*7240*/  R2UR UR7, R93 ;  /* 0x000000005d0772ca */ /* 0x000fe200000e0000 */
[----:B------:R-:W2:Y:S01]  /*7250*/  LDS.128 R4, [R4+0x290] ;  /* 0x0002900004047984 */ /* 0x000ea20000000c00 */
[----:B-1----:R-:W-:Y:S01]  /*7260*/  VIADD R0, R0, 0x230 ;  /* 0x0000023000007836 */ /* 0x002fe20000000000 */
[----:B------:R-:W-:Y:S04]  /*7270*/  UISETP.GE.AND UP0, UPT, UR39, 0x1, UPT ;  /* 0x000000012700788c */ /* 0x000fe8000bf06270 */
[----:B------:R-:W-:Y:S01]  /*7280*/  PRMT R0, RZ, 0x654, R0 ;  /* 0x00000654ff007816 */ /* 0x000fe20000000000 */
[----:B------:R-:W-:Y:S01]  /*7290*/  @!PT LDS RZ, [RZ] ;  /* 0x00000000fffff984 */ /* 0x000fe20000000800 */
[----:B------:R-:W-:Y:S01]  /*72a0*/  @!PT LDS RZ, [RZ] ;  /* 0x00000000fffff984 */ /* 0x000fe20000000800 */
[----:B------:R-:W-:Y:S01]  /*72b0*/  @!PT LDS RZ, [RZ] ;  /* 0x00000000fffff984 */ /* 0x000fe20000000800 */
[----:B------:R-:W-:Y:S01]  /*72c0*/  @!PT LDS RZ, [RZ] ;  /* 0x00000000fffff984 */ /* 0x000fe20000000800 */
[----:B------:R1:W-:Y:S06]  /*72d0*/  MEMBAR.ALL.CTA ;  /* 0x0000000000007992 */ /* 0x0003ec0000008000 */
[----:B-1----:R-:W1:Y:S02]  /*72e0*/  FENCE.VIEW.ASYNC.S ;  /* 0x00000000000073c6 */ /* 0x002e640000000000 */
[----:B-1----:R1:W-:Y:S01]  /*72f0*/  SYNCS.ARRIVE.TRANS64.RED.A1T0 RZ, [R0+URZ], RZ ;  /* 0x000000ff00ff79a7 */ /* 0x0023e200081004ff */
[----:B--2---:R-:W-:Y:S11]  /*7300*/  LOP3.LUT P0, RZ, R6, 0x1, RZ, 0xc0, !PT ;  /* 0x0000000106ff7812 */ /* 0x004ff6000780c0ff */
[----:B------:R-:W-:Y:S02]  /*7310*/  @!UPT UIADD3 URZ, UPT, UPT, URZ, URZ, URZ ;  /* 0x000000fffffff290 */ /* 0x000fe4000fffe0ff */
[----:B------:R-:W-:Y:S01]  /*7320*/  VOTEU.ANY UP1, P0 ;  /* 0x0000000000ff7886 */ /* 0x000fe20000020100 */
[----:B------:R-:W-:Y:S01]  /*7330*/  PLOP3.LUT P0, PT, PT, PT, UP1, 0x80, 0x8 ;  /* 0x000000000008781c */ /* 0x000fe20003f0f018 */
[----:B------:R-:W-:Y:S06]  /*7340*/  UP2UR UR4, UPR, URZ, 0x2 ;  /* 0x00000002ff047883 */ /* 0x000fec0008000000 */
[----:B------:R-:W-:Y:S06]  /*7350*/  IMAD.U32 R95, RZ, RZ, UR4 ;  /* 0x00000004ff5f7e24 */ /* 0x000fec000f8e00ff */
[----:B------:R-:W-:Y:S02]  /*7360*/  @P0 SHF.R.U32.HI R2, RZ, 0x10, R5 ;  /* 0x00000010ff020819 */ /* 0x000fe40000011605 */
[----:B------:R-:W-:Y:S02]  /*7370*/  @P0 MOV R3, R4 ;  /* 0x0000000400030202 */ /* 0x000fe40000000f00 */
[----:B------:R-:W-:Y:S02]  /*7380*/  @P0 R2UR UR4, R2 ;  /* 0x00000000020402ca */ /* 0x000fe400000e0000 */
[----:B------:R-:W-:Y:S02]  /*7390*/  @P0 LOP3.LUT R4, R5, 0xffff, RZ, 0xc0, !PT ;  /* 0x0000ffff05040812 */ /* 0x000fe400078ec0ff */
[----:B------:R-:W-:Y:S02]  /*73a0*/  @P0 R2UR UR6, R3 ;  /* 0x00000000030602ca */ /* 0x000fe400000e0000 */
[----:B------:R-:W-:Y:S07]  /*73b0*/  @P0 R2UR UR5, R4 ;  /* 0x00000000040502ca */ /* 0x000fee00000e0000 */
[----:B------:R-:W-:Y:S02]  /*73c0*/  @UP1 UMOV UR7, UR4 ;  /* 0x0000000400071c82 */ /* 0x000fe40008000000 */
[----:B------:R-:W-:Y:S02]  /*73d0*/  IMAD.U32 R93, RZ, RZ, UR7 ;  /* 0x00000007ff5d7e24 */ /* 0x000fe4000f8e00ff */
[----:B------:R-:W-:Y:S02]  /*73e0*/  @UP1 UMOV UR37, UR6 ;  /* 0x0000000600251c82 */ /* 0x000fe40008000000 */
[----:B------:R-:W-:Y:S01]  /*73f0*/  @UP1 UMOV UR36, UR5 ;  /* 0x0000000500241c82 */ /* 0x000fe20008000000 */
[----:B-1----:R-:W-:Y:S05]  /*7400*/  BRA.U !UP0, `(.L_x_121) ;  /* 0x0000000108d47547 */ /* 0x002fea000b800000 */
[----:B------:R-:W1:Y:S01]  /*7410*/  LDCU UR13, c[0x0][0xf20] ;  /* 0x0001e400ff0d77ac */ /* 0x000e620008000800 */
[----:B------:R-:W-:Y:S02]  /*7420*/  R2UR UR14, R89 ;  /* 0x00000000590e72ca */ /* 0x000fe400000e0000 */
[----:B------:R-:W-:Y:S01]  /*7430*/  R2UR UR12, R90 ;  /* 0x000000005a0c72ca */ /* 0x000fe200000e0000 */
[----:B------:R-:W-:Y:S02]  /*7440*/  UISETP.NE.AND UP0, UPT, UR62, 0x1, UPT ;  /* 0x000000013e00788c */ /* 0x000fe4000bf05270 */
[----:B------:R-:W-:Y:S02]  /*7450*/  UIMAD.WIDE.U32 UR8, UR36, UR63, URZ ;  /* 0x0000003f240872a5 */ /* 0x000fe4000f8e00ff */
[----:B------:R-:W-:Y:S02]  /*7460*/  UIMAD.WIDE.U32 UR10, UR37, UR60, URZ ;  /* 0x0000003c250a72a5 */ /* 0x000fe4000f8e00ff */
[----:B------:R-:W-:Y:S02]  /*7470*/  UISETP.NE.AND UP1, UPT, UR42, 0x1, UPT ;  /* 0x000000012a00788c */ /* 0x000fe4000bf25270 */
[----:B------:R-:W-:Y:S02]  /*7480*/  UISETP.NE.AND UP2, UPT, UR39, 0x1, UPT ;  /* 0x000000012700788c */ /* 0x000fe4000bf45270 */
[----:B------:R-:W-:Y:S02]  /*7490*/  UIMAD.WIDE.U32 UR4, UR14, UR63, URZ ;  /* 0x0000003f0e0472a5 */ /* 0x000fe4000f8e00ff */
[----:B------:R-:W-:Y:S05]  /*74a0*/  UIMAD.WIDE.U32 UR6, UR12, UR60, URZ ;  /* 0x0000003c0c0672a5 */ /* 0x000fea000f8e00ff */
[----:B------:R-:W-:Y:S02]  /*74b0*/  UMOV UR4, UR5 ;  /* 0x0000000500047c82 */ /* 0x000fe40008000000 */
[----:B-1----:R-:W-:Y:S03]  /*74c0*/  USHF.R.U32.HI UR5, URZ, UR13, UR4 ;  /* 0x0000000dff057299 */ /* 0x002fe60008011604 */
[----:B------:R-:W-:Y:S02]  /*74d0*/  UMOV UR4, UR7 ;  /* 0x0000000700047c82 */ /* 0x000fe40008000000 */
[----:B------:R-:W-:Y:S02]  /*74e0*/  USHF.R.U32.HI UR7, URZ, UR61, UR4 ;  /* 0x0000003dff077299 */ /* 0x000fe40008011604 */
[----:B------:R-:W-:Y:S02]  /*74f0*/  USEL UR4, UR14, UR5, !UP0 ;  /* 0x000000050e047287 */ /* 0x000fe4000c000000 */
[----:B------:R-:W-:Y:S01]  /*7500*/  USEL UR7, UR12, UR7, !UP1 ;  /* 0x000000070c077287 */ /* 0x000fe2000c800000 */
[----:B------:R-:W-:Y:S01]  /*7510*/  UMOV UR5, UR9 ;  /* 0x0000000900057c82 */ /* 0x000fe20008000000 */
[----:B------:R-:W-:Y:S02]  /*7520*/  UIMAD.WIDE.U32 UR8, UR4, UR40, URZ ;  /* 0x00000028040872a5 */ /* 0x000fe4000f8e00ff */
[----:B------:R-:W-:Y:S03]  /*7530*/  USHF.R.U32.HI UR6, URZ, UR13, UR5 ;  /* 0x0000000dff067299 */ /* 0x000fe60008011605 */
[----:B------:R-:W-:Y:S01]  /*7540*/  UMOV UR5, UR11 ;  /* 0x0000000b00057c82 */ /* 0x000fe20008000000 */
[----:B------:R-:W-:Y:S02]  /*7550*/  UIMAD.WIDE.U32 UR10, UR7, UR40, URZ ;  /* 0x00000028070a72a5 */ /* 0x000fe4000f8e00ff */
[----:B------:R-:W-:Y:S02]  /*7560*/  USHF.R.U32.HI UR12, URZ, UR61, UR5 ;  /* 0x0000003dff0c7299 */ /* 0x000fe40008011605 */
[----:B------:R-:W-:Y:S01]  /*7570*/  USEL UR6, UR36, UR6, !UP0 ;  /* 0x0000000624067287 */ /* 0x000fe2000c000000 */
[----:B------:R-:W-:Y:S02]  /*7580*/  UMOV UR5, UR9 ;  /* 0x0000000900057c82 */ /* 0x000fe40008000000 */
[----:B------:R-:W-:Y:S01]  /*7590*/  UMOV UR10, UR11 ;  /* 0x0000000b000a7c82 */ /* 0x000fe20008000000 */
[----:B------:R-:W-:Y:S02]  /*75a0*/  @UP2 USHF.R.U32.HI UR4, URZ, UR41, UR5 ;  /* 0x00000029ff042299 */ /* 0x000fe40008011605 */
[----:B------:R-:W-:Y:S02]  /*75b0*/  @UP2 USHF.R.U32.HI UR7, URZ, UR41, UR10 ;  /* 0x00000029ff072299 */ /* 0x000fe4000801160a */
[----:B------:R-:W-:Y:S02]  /*75c0*/  UIMAD UR4, UR39, UR4, URZ ;  /* 0x00000004270472a4 */ /* 0x000fe4000f8e02ff */
[----:B------:R-:W-:Y:S02]  /*75d0*/  UIMAD.WIDE.U32 UR10, UR6, UR40, URZ ;  /* 0x00000028060a72a5 */ /* 0x000fe4000f8e00ff */
[----:B------:R-:W-:Y:S02]  /*75e0*/  USEL UR5, UR37, UR12, !UP1 ;  /* 0x0000000c25057287 */ /* 0x000fe4000c800000 */
[----:B------:R-:W-:Y:S02]  /*75f0*/  UIMAD UR8, UR39, UR7, URZ ;  /* 0x00000007270872a4 */ /* 0x000fe4000f8e02ff */
[----:B------:R-:W-:Y:S03]  /*7600*/  UISETP.GE.AND UP0, UPT, UR6, UR4, UPT ;  /* 0x000000040600728c */ /* 0x000fe6000bf06270 */
[----:B------:R-:W-:Y:S01]  /*7610*/  UMOV UR4, UR11 ;  /* 0x0000000b00047c82 */ /* 0x000fe20008000000 */
[----:B------:R-:W-:Y:S02]  /*7620*/  UISETP.GE.OR UP0, UPT, UR5, UR8, UP0 ;  /* 0x000000080500728c */ /* 0x000fe40008706670 */
[----:B------:R-:W-:Y:S02]  /*7630*/  USHF.R.U32.HI UR4, URZ, UR41, UR4 ;  /* 0x00000029ff047299 */ /* 0x000fe40008011604 */
[----:B------:R-:W-:Y:S02]  /*7640*/  UIMAD.WIDE.U32 UR8, UR5, UR40, URZ ;  /* 0x00000028050872a5 */ /* 0x000fe4000f8e00ff */
[----:B------:R-:W-:Y:S02]  /*7650*/  USEL UR11, UR6, UR4, !UP2 ;  /* 0x00000004060b7287 */ /* 0x000fe4000d000000 */
[----:B------:R-:W-:Y:S02]  /*7660*/  UIADD3 UR8, UPT, UPT, -UR5, URZ, URZ ;  /* 0x000000ff05087290 */ /* 0x000fe4000fffe1ff */
[----:B------:R-:W-:Y:S01]  /*7670*/  UIADD3 UR10, UPT, UPT, -UR11, URZ, URZ ;  /* 0x000000ff0b0a7290 */ /* 0x000fe2000fffe1ff */
[----:B------:R-:W-:Y:S01]  /*7680*/  @!UP0 UMOV UR4, UR9 ;  /* 0x0000000900048c82 */ /* 0x000fe20008000000 */
[----:B------:R-:W-:Y:S02]  /*7690*/  UIADD3 UR9, UPT, UPT, -UR6, URZ, URZ ;  /* 0x000000ff06097290 */ /* 0x000fe4000fffe1ff */
[----:B------:R-:W-:Y:S02]  /*76a0*/  @!UP0 USHF.R.U32.HI UR4, URZ, UR41, UR4 ;  /* 0x00000029ff048299 */ /* 0x000fe40008011604 */
[----:B------:R-:W-:Y:S02]  /*76b0*/  UIMAD UR10, UR39, UR10, UR6 ;  /* 0x0000000a270a72a4 */ /* 0x000fe4000f8e0206 */
[----:B------:R-:W-:Y:S04]  /*76c0*/  @!UP0 USEL UR4, UR5, UR4, !UP2 ;  /* 0x0000000405048287 */ /* 0x000fe8000d000000 */
[----:B------:R-:W-:Y:S02]  /*76d0*/  @!UP0 UIMAD UR10, UR7, UR10, UR4 ;  /* 0x0000000a070a82a4 */ /* 0x000fe4000f8e0204 */
[----:B------:R-:W-:Y:S02]  /*76e0*/  @!UP0 UIADD3 UR11, UPT, UPT, UR11, -UR4, URZ ;  /* 0x800000040b0b8290 */ /* 0x000fe4000fffe0ff */
[----:B------:R-:W-:Y:S02]  /*76f0*/  UIMAD UR7, UR42, UR8, UR37 ;  /* 0x000000082a0772a4 */ /* 0x000fe4000f8e0225 */
[----:B------:R-:W-:Y:S02]  /*7700*/  @!UP0 UIMAD UR6, UR11, UR39, UR5 ;  /* 0x000000270b0682a4 */ /* 0x000fe4000f8e0205 */
[----:B------:R-:W-:Y:S01]  /*7710*/  UIMAD UR4, UR62, UR9, UR36 ;  /* 0x000000093e0472a4 */ /* 0x000fe2000f8e0224 */
[----:B------:R-:W-:Y:S02]  /*7720*/  @!UP0 UMOV UR5, UR10 ;  /* 0x0000000a00058c82 */ /* 0x000fe40008000000 */
[----:B------:R-:W-:Y:S02]  /*7730*/  UIMAD UR37, UR5, UR42, UR7 ;  /* 0x0000002a052572a4 */ /* 0x000fe4000f8e0207 */
[----:B------:R-:W-:Y:S11]  /*7740*/  UIMAD UR36, UR6, UR62, UR4 ;  /* 0x0000003e062472a4 */ /* 0x000ff6000f8e0204 */
[----:B------:R-:W-:Y:S01]  /*7750*/  @!UPT UIADD3 URZ, UPT, UPT, URZ, URZ, URZ ;  /* 0x000000fffffff290 */ /* 0x000fe2000fffe0ff */
.L_x_121:
[----:B------:R-:W-:Y:S01]  /*7760*/  UISETP.NE.AND UP0, UPT, UR38, 0x1, UPT ;  /* 0x000000012600788c */ /* 0x000fe2000bf05270 */
[----:B------:R-:W-:Y:S01]  /*7770*/  R2UR UR11, R94 ;  /* 0x000000005e0b72ca */ /* 0x000fe200000e0000 */
[----:B------:R-:W-:Y:S01]  /*7780*/  USHF.L.U32 UR50, UR27, 0x7, URZ ;  /* 0x000000071b327899 */ /* 0x000fe200080006ff */
[----:B------:R-:W-:Y:S01]  /*7790*/  IADD3 R77, PT, PT, R77, 0x1, RZ ;  /* 0x000000014d4d7810 */ /* 0x000fe20007ffe0ff */
[----:B------:R-:W-:Y:S07]  /*77a0*/  USHF.L.U32 UR49, UR46, 0x6, URZ ;  /* 0x000000062e317899 */ /* 0x000fee00080006ff */
[----:B------:R-:W1:Y:S01]  /*77b0*/  @!UP0 LDCU.128 UR12, c[0x0][0xf10] ;  /* 0x0001e200ff0c87ac */ /* 0x000e620008000c00 */
[----:B------:R-:W2:Y:S01]  /*77c0*/  @!UP0 LDCU UR5, c[0x0][0xf0c] ;  /* 0x0001e180ff0587ac */ /* 0x000ea20008000800 */
[----:B------:R-:W3:Y:S01]  /*77d0*/  @!UP0 LDCU UR10, c[0x0][0xf20] ;  /* 0x0001e400ff0a87ac */ /* 0x000ee20008000800 */
[----:B-1----:R-:W-:Y:S02]  /*77e0*/  UIMAD.WIDE.U32 UR8, UR37, UR12, URZ ;  /* 0x0000000c250872a5 */ /* 0x002fe4000f8e00ff */
[----:B------:R-:W-:Y:S02]  /*77f0*/  UIMAD.WIDE.U32 UR6, UR36, UR15, URZ ;  /* 0x0000000f240672a5 */ /* 0x000fe4000f8e00ff */
[----:B------:R-:W-:Y:S03]  /*7800*/  @!UP0 UISETP.NE.AND UP1, UPT, UR14, 0x1, UPT ;  /* 0x000000010e00888c */ /* 0x000fe6000bf25270 */
[----:B------:R-:W-:Y:S01]  /*7810*/  @!UP0 UMOV UR4, UR9 ;  /* 0x0000000900048c82 */ /* 0x000fe20008000000 */
[----:B--2---:R-:W-:Y:S02]  /*7820*/  @!UP0 UISETP.NE.AND UP2, UPT, UR5, 0x1, UPT ;  /* 0x000000010500888c */ /* 0x004fe4000bf45270 */
[----:B------:R-:W-:Y:S01]  /*7830*/  @!UP0 USHF.R.U32.HI UR4, URZ, UR13, UR4 ;  /* 0x0000000dff048299 */ /* 0x000fe20008011604 */
[----:B------:R-:W-:Y:S02]  /*7840*/  @!UP0 UMOV UR6, UR7 ;  /* 0x0000000700068c82 */ /* 0x000fe40008000000 */
[----:B---3--:R-:W-:Y:S02]  /*7850*/  @!UP0 USHF.R.U32.HI UR6, URZ, UR10, UR6 ;  /* 0x0000000aff068299 */ /* 0x008fe40008011606 */
[----:B------:R-:W-:Y:S02]  /*7860*/  @!UP0 USEL UR7, UR37, UR4, !UP2 ;  /* 0x0000000425078287 */ /* 0x000fe4000d000000 */
[----:B------:R-:W-:Y:S04]  /*7870*/  @!UP0 USEL UR6, UR36, UR6, !UP1 ;  /* 0x0000000624068287 */ /* 0x000fe8000c800000 */
[----:B------:R-:W-:Y:S02]  /*7880*/  @!UP0 UIADD3 UR4, UPT, UPT, -UR7, UR6, URZ ;  /* 0x0000000607048290 */ /* 0x000fe4000fffe1ff */
[----:B------:R-:W-:Y:S02]  /*7890*/  @!UP0 UIADD3 UR6, UPT, UPT, UR7, -UR6, URZ ;  /* 0x8000000607068290 */ /* 0x000fe4000fffe0ff */
[----:B------:R-:W-:Y:S02]  /*78a0*/  @!UP0 UIMAD UR37, UR4, UR5, UR37 ;  /* 0x00000005042582a4 */ /* 0x000fe4000f8e0225 */
[----:B------:R-:W-:Y:S02]  /*78b0*/  @!UP0 UIMAD UR36, UR6, UR14, UR36 ;  /* 0x0000000e062482a4 */ /* 0x000fe4000f8e0224 */
[----:B------:R-:W-:Y:S09]  /*78c0*/  ULOP3.LUT UP0, URZ, UR11, 0x90, URZ, 0xc0, !UPT ;  /* 0x000000900bff7892 */ /* 0x000ff2000f80c0ff */
[----:B------:R-:W-:Y:S05]  /*78d0*/  BRA.U !UP0, `(.L_x_122) ;  /* 0x00000001087c7547 */ /* 0x000fea000b800000 */
[----:B------:R-:W1:Y:S01]  /*78e0*/  LDCU.64 UR8, c[0x4][0x80] ;  /* 0x01001000ff0877ac */ /* 0x000e620008000a00 */
[----:B------:R-:W-:Y:S01]  /*78f0*/  MOV R2, 0x0 ;  /* 0x0000000000027802 */ /* 0x000fe20000000f00 */
[----:B------:R-:W-:Y:S02]  /*7900*/  HFMA2 R12, -RZ, RZ, 0, 5.9604644775390625e-08 ;  /* 0x00000001ff0c7431 */ /* 0x000fe400000001ff */
[----:B------:R-:W-:Y:S01]  /*7910*/  IMAD.MOV.U32 R8, RZ, RZ, 0x70 ;  /* 0x00000070ff087424 */ /* 0x000fe200078e00ff */
[----:B------:R2:W3:Y:S01]  /*7920*/  LDC.64 R14, c[0x4][R2] ;  /* 0x01000000020e7b82 */ /* 0x0004e20000000a00 */
[----:B------:R-:W4:Y:S01]  /*7930*/  LDCU.64 UR6, c[0x4][0x88] ;  /* 0x01001100ff0677ac */ /* 0x000f220008000a00 */
[----:B------:R-:W-:Y:S01]  /*7940*/  IMAD.MOV.U32 R13, RZ, RZ, RZ ;  /* 0x000000ffff0d7224 */ /* 0x000fe200078e00ff */
[----:B------:R-:W2:Y:S01]  /*7950*/  LDCU.64 UR4, c[0x4][0x8] ;  /* 0x01000100ff0477ac */ /* 0x000ea20008000a00 */
[----:B-1----:R-:W-:Y:S01]  /*7960*/  MOV R5, UR9 ;  /* 0x0000000900057c02 */ /* 0x002fe20008000f00 */
[----:B------:R-:W-:Y:S01]  /*7970*/  IMAD.U32 R4, RZ, RZ, UR8 ;  /* 0x00000008ff047e24 */ /* 0x000fe2000f8e00ff */
[----:B----4-:R-:W-:Y:S01]  /*7980*/  MOV R7, UR7 ;  /* 0x0000000700077c02 */ /* 0x010fe20008000f00 */
[----:B------:R-:W-:Y:S01]  /*7990*/  IMAD.U32 R6, RZ, RZ, UR6 ;  /* 0x00000006ff067e24 */ /* 0x000fe2000f8e00ff */
[----:B--2---:R-:W-:Y:S01]  /*79a0*/  MOV R11, UR5 ;  /* 0x00000005000b7c02 */ /* 0x004fe20008000f00 */
[----:B------:R-:W-:Y:S02]  /*79b0*/  IMAD.U32 R10, RZ, RZ, UR4 ;  /* 0x00000004ff0a7e24 */ /* 0x000fe4000f8e00ff */
[----:B------:R-:W-:Y:S07]  /*79c0*/  LEPC R20, `(.L_x_123) ;  /* 0x000000001014794e */ /* 0x000fee0000000000 */
[----:B---3-5:R-:W-:Y:S05]  /*79d0*/  CALL.ABS.NOINC R14 ;  /* 0x000000000e007343 */ /* 0x028fea0003c00000 */
.L_x_123:
[----:B------:R-:W1:Y:S01]  /*79e0*/  LDCU.64 UR8, c[0x4][0x80] ;  /* 0x01001000ff0877ac */ /* 0x000e620008000a00 */
[----:B------:R-:W2:Y:S01]  /*79f0*/  LDC.64 R2, c[0x4][R2] ;  /* 0x0100000002027b82 */ /* 0x000ea20000000a00 */
[----:B------:R-:W-:Y:S02]  /*7a00*/  HFMA2 R12, -RZ, RZ, 0, 5.9604644775390625e-08 ;  /* 0x00000001ff0c7431 */ /* 0x000fe400000001ff */
[----:B------:R-:W-:Y:S02]  /*7a10*/  IMAD.MOV.U32 R8, RZ, RZ, 0x70 ;  /* 0x00000070ff087424 */ /* 0x000fe400078e00ff */
[----:B------:R-:W-:Y:S01]  /*7a20*/  IMAD.MOV.U32 R13, RZ, RZ, RZ ;  /* 0x000000ffff0d7224 */ /* 0x000fe200078e00ff */
[----:B------:R-:W3:Y:S01]  /*7a30*/  LDCU.64 UR6, c[0x4][0x88] ;  /* 0x01001100ff0677ac */ /* 0x000ee20008000a00 */
[----:B------:R-:W4:Y:S01]  /*7a40*/  LDCU.64 UR4, c[0x4][0x8] ;  /* 0x01000100ff0477ac */ /* 0x000f220008000a00 */
[----:B-1----:R-:W-:Y:S02]  /*7a50*/  MOV R4, UR8 ;  /* 0x0000000800047c02 */ /* 0x002fe40008000f00 */
[----:B------:R-:W-:Y:S02]  /*7a60*/  MOV R5, UR9 ;  /* 0x0000000900057c02 */ /* 0x000fe40008000f00 */
[----:B---3--:R-:W-:Y:S01]  /*7a70*/  MOV R7, UR7 ;  /* 0x0000000700077c02 */ /* 0x008fe20008000f00 */
[----:B------:R-:W-:Y:S01]  /*7a80*/  IMAD.U32 R6, RZ, RZ, UR6 ;  /* 0x00000006ff067e24 */ /* 0x000fe2000f8e00ff */
[----:B----4-:R-:W-:Y:S01]  /*7a90*/  MOV R11, UR5 ;  /* 0x00000005000b7c02 */ /* 0x010fe20008000f00 */
[----:B------:R-:W-:Y:S02]  /*7aa0*/  IMAD.U32 R10, RZ, RZ, UR4 ;  /* 0x00000004ff0a7e24 */ /* 0x000fe4000f8e00ff */
[----:B------:R-:W-:Y:S07]  /*7ab0*/  LEPC R20, `(.L_x_122) ;  /* 0x000000001014794e */ /* 0x000fee0000000000 */
[----:B--2---:R-:W-:Y:S05]  /*7ac0*/  CALL.ABS.NOINC R2 ;  /* 0x0000000002007343 */ /* 0x004fea0003c00000 */
.L_x_122:
[----:B------:R-:W-:Y:S02]  /*7ad0*/  R2UR UR6, R96 ;  /* 0x00000000600672ca */ /* 0x000fe400000e0000 */
[----:B------:R-:W-:Y:S02]  /*7ae0*/  R2UR UR5, R88 ;  /* 0x00000000580572ca */ /* 0x000fe400000e0000 */
[----:B------:R-:W-:Y:S02]  /*7af0*/  R2UR UR4, R87 ;  /* 0x00000000570472ca */ /* 0x000fe400000e0000 */
[----:B------:R-:W-:Y:S02]  /*7b00*/  ISETP.NE.U32.AND P4, PT, R74, RZ, PT ;  /* 0x000000ff4a00720c */ /* 0x000fe40003f85070 */
[----:B------:R-:W-:Y:S02]  /*7b10*/  ISETP.NE.U32.AND P2, PT, RZ, UR58, PT ;  /* 0x0000003aff007c0c */ /* 0x000fe4000bf45070 */
[----:B------:R-:W-:Y:S02]  /*7b20*/  ISETP.NE.AND.EX P4, PT, R75, RZ, PT, P4 ;  /* 0x000000ff4b00720c */ /* 0x000fe40003f85340 */
[----:B------:R-:W-:Y:S01]  /*7b30*/  ISETP.NE.AND.EX P2, PT, RZ, UR59, PT, P2 ;  /* 0x0000003bff007c0c */ /* 0x000fe2000bf45320 */
[----:B------:R-:W-:Y:S02]  /*7b40*/  UISETP.NE.AND UP2, UPT, UR6, URZ, UPT ;  /* 0x000000ff0600728c */ /* 0x000fe4000bf45270 */
[----:B------:R-:W-:Y:S04]  /*7b50*/  UISETP.NE.U32.AND UP0, UPT, UR5, URZ, UPT ;  /* 0x000000ff0500728c */ /* 0x000fe8000bf05070 */
[----:B------:R-:W-:Y:S01]  /*7b60*/  UISETP.NE.AND.EX UP1, UPT, UR4, URZ, UPT, UP0 ;  /* 0x000000ff0400728c */ /* 0x000fe2000bf25300 */
[----:B------:R-:W-:Y:S01]  /*7b70*/  PLOP3.LUT P1, PT, PT, PT, UP2, 0x80, 0x8 ;  /* 0x000000000008781c */ /* 0x000fe20003f2f028 */
[----:B------:R-:W-:Y:S03]  /*7b80*/  UPLOP3.LUT UP0, UPT, UPT, UPT, UPT, 0x40, 0x4 ;  /* 0x000000000004789c */ /* 0x000fe60003f0e870 */
[----:B------:R-:W-:Y:S06]  /*7b90*/  @UP2 UPLOP3.LUT UP0, UPT, UPT, UPT, UP1, 0x80, 0x8 ;  /* 0x000000000008289c */ /* 0x000fec0003f0f010 */
[----:B------:R-:W-:Y:S01]  /*7ba0*/  PLOP3.LUT P0, PT, PT, PT, UP0, 0x80, 0x8 ;  /* 0x000000000008781c */ /* 0x000fe20003f0f008 */
[----:B------:R-:W-:Y:S01]  /*7bb0*/  @!UPT UIADD3 URZ, UPT, UPT, URZ, URZ, URZ ;  /* 0x000000fffffff290 */ /* 0x000fe2000fffe0ff */
[----:B------:R-:W-:Y:S11]  /*7bc0*/  BRA.U !UP1, `(.L_x_124) ;  /* 0x0000000109407547 */ /* 0x000ff6000b800000 */
[----:B------:R-:W-:Y:S01]  /*7bd0*/  UISETP.NE.U32.AND UP0, UPT, UR58, URZ, UPT ;  /* 0x000000ff3a00728c */ /* 0x000fe2000bf05070 */
[----:B------:R-:W-:Y:S01]  /*7be0*/  R2UR UR6, R88 ;  /* 0x00000000580672ca */ /* 0x000fe200000e0000 */
[----:B------:R-:W1:Y:S01]  /*7bf0*/  LDCU.64 UR8, c[0x0][0x358] ;  /* 0x00006b00ff0877ac */ /* 0x000e620008000a00 */
[----:B------:R-:W-:Y:S02]  /*7c00*/  HFMA2 R85, -RZ, RZ, 0, 5.9604644775390625e-08 ;  /* 0x00000001ff557431 */ /* 0x000fe400000001ff */
[----:B------:R-:W-:Y:S01]  /*7c10*/  IMAD.MOV.U32 R0, RZ, RZ, 0x1 ;  /* 0x00000001ff007424 */ /* 0x000fe200078e00ff */
[----:B------:R-:W-:Y:S06]  /*7c20*/  UISETP.NE.AND.EX UP0, UPT, UR59, URZ, UPT, UP0 ;  /* 0x000000ff3b00728c */ /* 0x000fec000bf05300 */
[----:B------:R-:W-:Y:S05]  /*7c30*/  PLOP3.LUT P3, PT, PT, PT, UP0, 0x80, 0x8 ;  /* 0x000000000008781c */ /* 0x000fea0003f6f008 */
[----:B------:R-:W2:Y:S01]  /*7c40*/  @UP0 LDCU.64 UR4, c[0x0][0xc88] ;  /* 0x00019100ff0407ac */ /* 0x000ea20008000a00 */
[----:B------:R-:W-:Y:S07]  /*7c50*/  @UP0 UIMAD UR6, UR44, UR6, URZ ;  /* 0x000000062c0602a4 */ /* 0x000fee000f8e02ff */
[----:B------:R-:W-:Y:S01]  /*7c60*/  @!P3 PRMT R85, R0, 0x7610, R85 ;  /* 0x000076100055b816 */ /* 0x000fe20000000055 */
[----:B--2---:R-:W-:Y:S06]  /*7c70*/  @UP0 UIMAD.WIDE UR4, UR6, 0x4, UR4 ;  /* 0x00000004060408a5 */ /* 0x004fec000f8e0204 */
[----:B------:R-:W-:Y:S02]  /*7c80*/  IMAD.U32 R2, RZ, RZ, UR4 ;  /* 0x00000004ff027e24 */ /* 0x000fe4000f8e00ff */
[----:B------:R-:W-:Y:S03]  /*7c90*/  IMAD.U32 R3, RZ, RZ, UR5 ;  /* 0x00000005ff037e24 */ /* 0x000fe6000f8e00ff */
[----:B------:R-:W2:Y:S02]  /*7ca0*/  @!UP0 LDCU UR4, c[0x0][0xc80] ;  /* 0x00019000ff0487ac */ /* 0x000ea40008000800 */
[----:B-1---5:R1:W5:Y:S02]  /*7cb0*/  @P3 LDG.E R45, desc[UR8][R2.64] ;  /* 0x00000008022d3981 */ /* 0x022364000c1e1900 */
[----:B-12---:R-:W-:Y:S02]  /*7cc0*/  @!P3 MOV R45, UR4 ;  /* 0x00000004002dbc02 */ /* 0x006fe40008000f00 */
.L_x_124:
[----:B------:R-:W-:Y:S05]  /*7cd0*/  @!P4 BRA `(.L_x_125) ;  /* 0x000000000024c947 */ /* 0x000fea0003800000 */
[----:B------:R-:W-:Y:S01]  /*7ce0*/  ISETP.NE.U32.AND P3, PT, R72, RZ, PT ;  /* 0x000000ff4800720c */ /* 0x000fe20003f65070 */
[----:B------:R-:W1:Y:S03]  /*7cf0*/  LDCU.64 UR4, c[0x0][0x358] ;  /* 0x00006b00ff0477ac */ /* 0x000e660008000a00 */
[----:B------:R-:W-:Y:S11]  /*7d00*/  ISETP.NE.AND.EX P3, PT, R73, RZ, PT, P3 ;  /* 0x000000ff4900720c */ /* 0x000ff60003f65330 */
[----:B------:R-:W-:Y:S02]  /*7d10*/  @!UPT UIADD3 URZ, UPT, UPT, URZ, URZ, URZ ;  /* 0x000000fffffff290 */ /* 0x000fe4000fffe0ff */
[----:B------:R-:W2:Y:S01]  /*7d20*/  @P3 LDC.64 R2, c[0x0][0xca8] ;  /* 0x00032a00ff023b82 */ /* 0x000ea20000000a00 */
[----:B------:R-:W-:Y:S04]  /*7d30*/  @P3 IMAD R0, R74, UR44, RZ ;  /* 0x0000002c4a003c24 */ /* 0x000fe8000f8e02ff */
[----:B--2---:R-:W-:Y:S05]  /*7d40*/  @P3 IMAD.WIDE R2, R0, 0x4, R2 ;  /* 0x0000000400023825 */ /* 0x004fea00078e0202 */
[----:B-1---5:R1:W5:Y:S02]  /*7d50*/  @P3 LDG.E R43, desc[UR4][R2.64] ;  /* 0x00000004022b3981 */ /* 0x022364000c1e1900 */
[----:B-1----:R-:W2:Y:S02]  /*7d60*/  @!P3 LDC R43, c[0x0][0xca0] ;  /* 0x00032800ff2bbb82 */ /* 0x002ea40000000800 */
.L_x_125:
[----:B-----5:R-:W-:Y:S01]  /*7d70*/  FSETP.NEU.AND P3, PT, R45, RZ, PT ;  /* 0x000000ff2d00720b */ /* 0x020fe20003f6d000 */
[----:B------:R-:W-:Y:S01]  /*7d80*/  ULOP3.LUT UR4, UR57, 0x1, URZ, 0x3c, !UPT ;  /* 0x0000000139047892 */ /* 0x000fe2000f8e3cff */
[----:B------:R-:W-:Y:S01]  /*7d90*/  SEL R4, RZ, 0xffffffff, P2 ;  /* 0xffffffffff047807 */ /* 0x000fe20001000000 */
[----:B------:R-:W-:Y:S01]  /*7da0*/  IMAD.U32 R51, RZ, RZ, UR45 ;  /* 0x0000002dff337e24 */ /* 0x000fe2000f8e00ff */
[----:B------:R-:W-:Y:S01]  /*7db0*/  @P1 LOP3.LUT P2, RZ, R85, 0xff, RZ, 0xc0, !PT ;  /* 0x000000ff55ff1812 */ /* 0x000fe2000784c0ff */
[----:B------:R-:W-:Y:S01]  /*7dc0*/  IMAD.MOV.U32 R98, RZ, RZ, 0x10 ;  /* 0x00000010ff627424 */ /* 0x000fe200078e00ff */
[----:B------:R-:W-:Y:S01]  /*7dd0*/  @P1 SEL R0, RZ, 0xffffffff, P3 ;  /* 0xffffffffff001807 */ /* 0x000fe20001800000 */
[----:B------:R-:W-:Y:S01]  /*7de0*/  IMAD.U32 R112, RZ, RZ, UR4 ;  /* 0x00000004ff707e24 */ /* 0x000fe2000f8e00ff */
[----:B------:R-:W-:Y:S01]  /*7df0*/  LEA R104, R80, UR43, 0x3 ;  /* 0x0000002b50687c11 */ /* 0x000fe2000f8e18ff */
[----:B------:R-:W-:Y:S01]  /*7e00*/  IMAD.SHL.U32 R99, R82, 0x2, RZ ;  /* 0x0000000252637824 */ /* 0x000fe200078e00ff */
[----:B------:R-:W-:Y:S01]  /*7e10*/  @P0 SEL R0, R4, R0, !P2 ;  /* 0x0000000004000207 */ /* 0x000fe20005000000 */
[----:B------:R-:W-:Y:S01]  /*7e20*/  IMAD.SHL.U32 R51, R51, 0x1000, RZ ;  /* 0x0000100033337824 */ /* 0x000fe200078e00ff */
[----:B------:R-:W-:Y:S01]  /*7e30*/  PLOP3.LUT P2, PT, PT, PT, UP1, 0x80, 0x8 ;  /* 0x000000000008781c */ /* 0x000fe20003f4f018 */
[----:B------:R-:W-:Y:S01]  /*7e40*/  BSSY B1, `(.L_x_126) ;  /* 0x000003b000017945 */ /* 0x000fe20003800000 */
[----:B------:R-:W-:Y:S01]  /*7e50*/  @P1 LOP3.LUT R0, R0, 0x1, RZ, 0xc0, !PT ;  /* 0x0000000100001812 */ /* 0x000fe200078ec0ff */
[----:B------:R-:W-:Y:S01]  /*7e60*/  IMAD.MOV.U32 R107, RZ, RZ, 0x1 ;  /* 0x00000001ff6b7424 */ /* 0x000fe200078e00ff */
[----:B------:R-:W-:Y:S01]  /*7e70*/  LOP3.LUT P4, R76, R85, 0xff, RZ, 0xc0, !PT ;  /* 0x000000ff554c7812 */ /* 0x000fe2000788c0ff */
[----:B------:R-:W-:Y:S01]  /*7e80*/  IMAD R105, R80, 0x40, R81 ;  /* 0x0000004050697824 */ /* 0x000fe200078e0251 */
[----:B------:R-:W-:Y:S01]  /*7e90*/  ISETP.NE.U32.OR P5, PT, R0, 0x1, !P1 ;  /* 0x000000010000780c */ /* 0x000fe20004fa5470 */
[----:B------:R-:W-:Y:S01]  /*7ea0*/  IMAD.U32 R0, RZ, RZ, UR45 ;  /* 0x0000002dff007e24 */ /* 0x000fe2000f8e00ff */
[----:B------:R-:W-:Y:S01]  /*7eb0*/  SEL R3, RZ, 0xffffffff, P3 ;  /* 0xffffffffff037807 */ /* 0x000fe20001800000 */
[----:B------:R-:W-:Y:S01]  /*7ec0*/  IMAD.U32 R106, RZ, RZ, UR45 ;  /* 0x0000002dff6a7e24 */ /* 0x000fe2000f8e00ff */
[----:B------:R-:W-:Y:S02]  /*7ed0*/  LOP3.LUT P6, RZ, R83, 0x40, RZ, 0xc0, !PT ;  /* 0x0000004053ff7812 */ /* 0x000fe400078cc0ff */
[----:B------:R-:W-:Y:S02]  /*7ee0*/  CS2R R70, SRZ ;  /* 0x0000000000467805 */ /* 0x000fe4000001ff00 */
[----:B------:R-:W-:Y:S02]  /*7ef0*/  LEA R0, R0, UR43, 0x3 ;  /* 0x0000002b00007c11 */ /* 0x000fe4000f8e18ff */
[----:B------:R-:W-:Y:S02]  /*7f00*/  CS2R R68, SRZ ;  /* 0x0000000000447805 */ /* 0x000fe4000001ff00 */
[----:B------:R-:W-:Y:S02]  /*7f10*/  @P2 SEL R3, R4, R3, !P4 ;  /* 0x0000000304032207 */ /* 0x000fe40006000000 */
[----:B------:R-:W-:Y:S02]  /*7f20*/  CS2R R66, SRZ ;  /* 0x0000000000427805 */ /* 0x000fe4000001ff00 */
[----:B------:R-:W-:Y:S02]  /*7f30*/  SEL R98, R98, 0xfffffff0, !P6 ;  /* 0xfffffff062627807 */ /* 0x000fe40007000000 */
[----:B------:R-:W-:Y:S02]  /*7f40*/  CS2R R64, SRZ ;  /* 0x0000000000407805 */ /* 0x000fe4000001ff00 */
[----:B------:R-:W-:Y:S02]  /*7f50*/  LOP3.LUT R3, R3, 0x1, RZ, 0xc0, !PT ;  /* 0x0000000103037812 */ /* 0x000fe400078ec0ff */
[----:B------:R-:W-:Y:S02]  /*7f60*/  CS2R R58, SRZ ;  /* 0x00000000003a7805 */ /* 0x000fe4000001ff00 */
[----:B------:R-:W-:Y:S02]  /*7f70*/  @P5 SHF.L.U32 R2, R112, 0x1f, RZ ;  /* 0x0000001f70025819 */ /* 0x000fe400000006ff */
[----:B------:R-:W-:Y:S02]  /*7f80*/  CS2R R56, SRZ ;  /* 0x0000000000387805 */ /* 0x000fe4000001ff00 */
[----:B------:R-:W-:Y:S02]  /*7f90*/  IADD3 R50, PT, PT, R51, UR43, R99 ;  /* 0x0000002b33327c10 */ /* 0x000fe4000fffe063 */
[----:B------:R-:W-:Y:S01]  /*7fa0*/  CS2R R54, SRZ ;  /* 0x0000000000367805 */ /* 0x000fe2000001ff00 */
[----:B------:R1:W3:Y:S01]  /*7fb0*/  @P5 SYNCS.PHASECHK.TRANS64.TRYWAIT P1, [R0+URZ+0x1e0], R2 ;  /* 0x0001e002000055a7 */ /* 0x0002e200080211ff */
[----:B------:R-:W-:Y:S02]  /*7fc0*/  ISETP.NE.U32.AND P2, PT, R3, 0x1, PT ;  /* 0x000000010300780c */ /* 0x000fe40003f45070 */
[----:B------:R-:W-:Y:S02]  /*7fd0*/  CS2R R52, SRZ ;  /* 0x0000000000347805 */ /* 0x000fe4000001ff00 */
[----:B------:R-:W-:Y:S01]  /*7fe0*/  P2R R97, PR, RZ, 0x20 ;  /* 0x00000020ff617803 */ /* 0x000fe20000000000 */
[----:B------:R-:W-:Y:S01]  /*7ff0*/  IMAD.IADD R49, R50, 0x1, R98 ;  /* 0x0000000132317824 */ /* 0x000fe200078e0262 */
[----:B------:R-:W-:Y:S02]  /*8000*/  P2R R113, PR, RZ, 0x4 ;  /* 0x00000004ff717803 */ /* 0x000fe40000000000 */
[----:B-1----:R-:W-:Y:S04]  /*8010*/  SHF.L.U32 R2, R79, 0x1f, RZ ;  /* 0x0000001f4f027819 */ /* 0x002fe800000006ff */
[----:B------:R1:W4:Y:S01]  /*8020*/  SYNCS.PHASECHK.TRANS64.TRYWAIT P0, [R104+URZ+0x240], R2 ;  /* 0x00024002680075a7 */ /* 0x00032200080011ff */
[----:B---3--:R-:W-:Y:S01]  /*8030*/  @P5 SEL R107, RZ, 0x1, !P1 ;  /* 0x00000001ff6b5807 */ /* 0x008fe20004800000 */
[----:B-1----:R-:W-:Y:S06]  /*8040*/  @!P5 BRA `(.L_x_127) ;  /* 0x000000000068d947 */ /* 0x002fec0003800000 */
[----:B------:R-:W-:Y:S01]  /*8050*/  ISETP.NE.AND P1, PT, R107, RZ, PT ;  /* 0x000000ff6b00720c */ /* 0x000fe20003f25270 */
[----:B------:R-:W-:Y:S01]  /*8060*/  BSSY B0, `(.L_x_128) ;  /* 0x000000d000007945 */ /* 0x000fe20003800000 */
[----:B------:R-:W-:Y:S02]  /*8070*/  CS2R R54, SRZ ;  /* 0x0000000000367805 */ /* 0x000fe4000001ff00 */
[----:B------:R-:W-:Y:S02]  /*8080*/  CS2R R52, SRZ ;  /* 0x0000000000347805 */ /* 0x000fe4000001ff00 */
[----:B------:R-:W-:Y:S02]  /*8090*/  CS2R R58, SRZ ;  /* 0x00000000003a7805 */ /* 0x000fe4000001ff00 */
[----:B------:R-:W-:Y:S02]  /*80a0*/  CS2R R56, SRZ ;  /* 0x0000000000387805 */ /* 0x000fe4000001ff00 */
[----:B------:R-:W-:Y:S02]  /*80b0*/  CS2R R66, SRZ ;  /* 0x0000000000427805 */ /* 0x000fe4000001ff00 */
[----:B------:R-:W-:Y:S02]  /*80c0*/  CS2R R64, SRZ ;  /* 0x0000000000407805 */ /* 0x000fe4000001ff00 */
[----:B------:R-:W-:Y:S02]  /*80d0*/  CS2R R70, SRZ ;  /* 0x0000000000467805 */ /* 0x000fe4000001ff00 */
[----:B------:R-:W-:Y:S01]  /*80e0*/  CS2R R68, SRZ ;  /* 0x0000000000447805 */ /* 0x000fe2000001ff00 */
[----:B------:R-:W-:Y:S06]  /*80f0*/  @P1 BRA `(.L_x_129) ;  /* 0x00000000000c1947 */ /* 0x000fec0003800000 */
[----:B------:R-:W-:Y:S04]  /*8100*/  SHF.L.U32 R3, R112, 0x1f, RZ ;  /* 0x0000001f70037819 */ /* 0x000fe800000006ff */
[----:B------:R-:W1:Y:S02]  /*8110*/  SYNCS.PHASECHK.TRANS64.TRYWAIT P1, [R0+URZ+0x1e0], R3 ;  /* 0x0001e003000075a7 */ /* 0x000e6400080211ff */
[----:B-1----:R-:W-:Y:S05]  /*8120*/  @!P1 BRA `(.L_x_130) ;  /* 0x0000005400209947 */ /* 0x002fea0003800000 */
.L_x_129:
[----:B------:R-:W-:Y:S05]  /*8130*/  BSYNC B0 ;  /* 0x0000000000007941 */ /* 0x000fea0003800000 */
.L_x_128:
[----:B------:R-:W-:Y:S01]  /*8140*/  ISETP.NE.AND P1, PT, R113, RZ, PT ;  /* 0x000000ff7100720c */ /* 0x000fe20003f25270 */
[----:B------:R-:W-:Y:S04]  /*8150*/  UIADD3 UR4, UPT, UPT, UR45, 0x1, URZ ;  /* 0x000000012d047890 */ /* 0x000fe8000fffe0ff */
[----:B------:R-:W-:Y:S04]  /*8160*/  UISETP.NE.AND UP0, UPT, UR4, 0x3, UPT ;  /* 0x000000030400788c */ /* 0x000fe8000bf05270 */
[----:B------:R-:W-:Y:S02]  /*8170*/  USEL UR5, URZ, 0x1, UP0 ;  /* 0x00000001ff057887 */ /* 0x000fe40008000000 */
[----:B------:R-:W-:Y:S02]  /*8180*/  USEL UR4, UR4, URZ, UP0 ;  /* 0x000000ff04047287 */ /* 0x000fe40008000000 */
[----:B------:R3:W1:Y:S02]  /*8190*/  @P1 LDS.128 R52, [R50+0x300] ;  /* 0x0003000032341984 */ /* 0x0006640000000c00 */
[----:B------:R-:W-:Y:S02]  /*81a0*/  LOP3.LUT R112, R112, UR5, RZ, 0x3c, !PT ;  /* 0x0000000570707c12 */ /* 0x000fe4000f8e3cff */
[----:B------:R3:W1:Y:S01]  /*81b0*/  @P1 LDS.128 R56, [R49+0x300] ;  /* 0x0003000031381984 */ /* 0x0006620000000c00 */
[----:B------:R-:W-:Y:S03]  /*81c0*/  IMAD.U32 R106, RZ, RZ, UR4 ;  /* 0x00000004ff6a7e24 */ /* 0x000fe6000f8e00ff */
[----:B------:R3:W1:Y:S04]  /*81d0*/  @P1 LDS.128 R64, [R50+0xb00] ;  /* 0x000b000032401984 */ /* 0x0006680000000c00 */
[----:B------:R3:W1:Y:S02]  /*81e0*/  @P1 LDS.128 R68, [R49+0xb00] ;  /* 0x000b000031441984 */ /* 0x0006640000000c00 */
.L_x_127:
[----:B------:R-:W-:Y:S05]  /*81f0*/  BSYNC B1 ;  /* 0x0000000000017941 */ /* 0x000fea0003800000 */
.L_x_126:
[----:B------:R-:W-:Y:S01]  /*8200*/  HFMA2 R39, -RZ, RZ, 0, 0 ;  /* 0x00000000ff277431 */ /* 0x000fe200000001ff */
[----:B-1----:R-:W-:Y:S01]  /*8210*/  SHF.R.U32.HI R0, RZ, 0x15, R105 ;  /* 0x00000015ff007819 */ /* 0x002fe20000011669 */
[----:B----4-:R-:W-:Y:S06]  /*8220*/  @P0 BRA `(.L_x_131) ;  /* 0x0000000000080947 */ /* 0x010fec0003800000 */
[----:B------:R-:W1:Y:S02]  /*8230*/  SYNCS.PHASECHK.TRANS64.TRYWAIT P0, [R104+URZ+0x240], R2 ;  /* 0x00024002680075a7 */ /* 0x000e6400080011ff */
[----:B-1----:R-:W-:Y:S05]  /*8240*/  @!P0 BRA `(.L_x_132) ;  /* 0x0000005000ec8947 */ /* 0x002fea0003800000 */
.L_x_131:
[----:B-1----:R-:W-:Y:S01]  /*8250*/  LOP3.LUT R2, R0, 0x3, RZ, 0xc0, !PT ;  /* 0x0000000300027812 */ /* 0x002fe200078ec0ff */
[----:B------:R-:W-:Y:S01]  /*8260*/  IMAD.MOV.U32 R38, RZ, RZ, RZ ;  /* 0x000000ffff267224 */ /* 0x000fe200078e00ff */
[----:B------:R-:W-:Y:S02]  /*8270*/  CS2R R36, SRZ ;  /* 0x0000000000247805 */ /* 0x000fe4000001ff00 */
[----:B------:R-:W-:Y:S02]  /*8280*/  CS2R R34, SRZ ;  /* 0x0000000000227805 */ /* 0x000fe4000001ff00 */
[----:B------:R-:W-:Y:S02]  /*8290*/  ISETP.NE.AND P0, PT, R84, R2, PT ;  /* 0x000000025400720c */ /* 0x000fe40003f05270 */
[----:B------:R-:W-:Y:S02]  /*82a0*/  CS2R R32, SRZ ;  /* 0x0000000000207805 */ /* 0x000fe4000001ff00 */
        /* <DEDUP_REMOVED lines=13> */
[----:B------:R-:W-:Y:S11]  /*8380*/  LOP3.LUT P0, RZ, R0, 0x3, R86, 0x48, !PT ;  /* 0x0000000300ff7812 */ /* 0x000ff60007804856 */
[----:B------:R-:W-:Y:S02]  /*8390*/  @!UPT UIADD3 URZ, UPT, UPT, URZ, URZ, URZ ;  /* 0x000000fffffff290 */ /* 0x000fe4000fffe0ff */
[----:B------:R-:W-:Y:S05]  /*83a0*/  @!P0 BRA `(.L_x_134) ;  /* 0x0000000000408947 */ /* 0x000fea0003800000 */
[----:B------:R-:W1:Y:S01]  /*83b0*/  LDCU.64 UR8, c[0x4][0x70] ;  /* 0x01000e00ff0877ac */ /* 0x000e620008000a00 */
[----:B------:R-:W-:Y:S01]  /*83c0*/  MOV R15, 0x0 ;  /* 0x00000000000f7802 */ /* 0x000fe20000000f00 */
[----:B------:R-:W-:Y:S02]  /*83d0*/  HFMA2 R12, -RZ, RZ, 0, 5.9604644775390625e-08 ;  /* 0x00000001ff0c7431 */ /* 0x000fe400000001ff */
[----:B------:R-:W-:Y:S02]  /*83e0*/  IMAD.MOV.U32 R8, RZ, RZ, 0x192 ;  /* 0x00000192ff087424 */ /* 0x000fe400078e00ff */
[----:B------:R-:W-:Y:S01]  /*83f0*/  IMAD.MOV.U32 R13, RZ, RZ, RZ ;  /* 0x000000ffff0d7224 */ /* 0x000fe200078e00ff */
[----:B------:R-:W4:Y:S01]  /*8400*/  LDCU.64 UR6, c[0x4][0x78] ;  /* 0x01000f00ff0677ac */ /* 0x000f220008000a00 */
[----:B------:R-:W2:Y:S01]  /*8410*/  LDC.64 R14, c[0x4][R15] ;  /* 0x010000000f0e7b82 */ /* 0x000ea20000000a00 */
[----:B------:R-:W5:Y:S01]  /*8420*/  LDCU.64 UR4, c[0x4][0x10] ;  /* 0x01000200ff0477ac */ /* 0x000f620008000a00 */
[----:B-1----:R-:W-:Y:S01]  /*8430*/  MOV R5, UR9 ;  /* 0x0000000900057c02 */ /* 0x002fe20008000f00 */
[----:B------:R-:W-:Y:S01]  /*8440*/  IMAD.U32 R4, RZ, RZ, UR8 ;  /* 0x00000008ff047e24 */ /* 0x000fe2000f8e00ff */
[----:B----4-:R-:W-:Y:S01]  /*8450*/  MOV R7, UR7 ;  /* 0x0000000700077c02 */ /* 0x010fe20008000f00 */
[----:B------:R-:W-:Y:S01]  /*8460*/  IMAD.U32 R6, RZ, RZ, UR6 ;  /* 0x00000006ff067e24 */ /* 0x000fe2000f8e00ff */
[----:B-----5:R-:W-:Y:S01]  /*8470*/  MOV R11, UR5 ;  /* 0x00000005000b7c02 */ /* 0x020fe20008000f00 */
[----:B------:R-:W-:Y:S02]  /*8480*/  IMAD.U32 R10, RZ, RZ, UR4 ;  /* 0x00000004ff0a7e24 */ /* 0x000fe4000f8e00ff */
[----:B------:R-:W-:Y:S07]  /*8490*/  LEPC R20, `(.L_x_134) ;  /* 0x000000001014794e */ /* 0x000fee0000000000 */
[----:B--23--:R-:W-:Y:S05]  /*84a0*/  CALL.ABS.NOINC R14 ;  /* 0x000000000e007343 */ /* 0x00cfea0003c00000 */
.L_x_134:
[----:B------:R-:W-:Y:S05]  /*84b0*/  WARPSYNC.ALL ;  /* 0x0000000000007948 */ /* 0x000fea0003800000 */
[C---:B------:R-:W-:Y:S01]  /*84c0*/  R2UR UR4, R105.reuse ;  /* 0x00000000690472ca */ /* 0x040fe200000e0000 */
[----:B------:R-:W-:Y:S05]  /*84d0*/  VIADD R0, R105, 0x20 ;  /* 0x0000002069007836 */ /* 0x000fea0000000000 */
[----:B------:R-:W-:Y:S04]  /*84e0*/  SHF.R.U32.HI R0, RZ, 0x15, R0 ;  /* 0x00000015ff007819 */ /* 0x000fe80000011600 */
[----:B------:R-:W-:Y:S03]  /*84f0*/  LOP3.LUT P0, RZ, R0, 0x3, R86, 0x48, !PT ;  /* 0x0000000300ff7812 */ /* 0x000fe60007804856 */
[----:B------:R-:W1:Y:S10]  /*8500*/  LDTM.x16 R24, tmem[UR4] ;  /* 0x00000004001879ee */ /* 0x000e740008240000 */
[----:B-1----:R-:W-:Y:S05]  /*8510*/  @!P0 BRA `(.L_x_135) ;  /* 0x0000000000408947 */ /* 0x002fea0003800000 */
        /* <DEDUP_REMOVED lines=16> */
.L_x_135:
[----:B------:R-:W-:Y:S05]  /*8620*/  WARPSYNC.ALL ;  /* 0x0000000000007948 */ /* 0x000fea0003800000 */
[----:B------:R-:W-:Y:S11]  /*8630*/  R2UR UR4, R105 ;  /* 0x00000000690472ca */ /* 0x000ff600000e0000 */
[----:B------:R-:W-:Y:S02]  /*8640*/  @!UPT UIADD3 URZ, UPT, UPT, URZ, URZ, URZ ;  /* 0x000000fffffff290 */ /* 0x000fe4000fffe0ff */
[----:B------:R-:W1:Y:S02]  /*8650*/  LDTM.x16 R4, tmem[UR4+0x20] ;  /* 0x00002004000479ee */ /* 0x000e640008240000 */
[----:B-1----:R-:W-:Y:S01]  /*8660*/  NOP ;  /* 0x0000000000007918 */ /* 0x002fe20000000000 */
.L_x_133:
[----:B------:R-:W-:Y:S01]  /*8670*/  SHF.L.U32 R20, R52, 0x10, RZ ;  /* 0x0000001034147819 */ /* 0x000fe200000006ff */
[C---:B--2---:R-:W-:Y:S01]  /*8680*/  FMUL R0, R43.reuse, R24 ;  /* 0x000000182b007220 */ /* 0x044fe20000400000 */
[----:B------:R-:W-:Y:S01]  /*8690*/  ISETP.NE.AND P0, PT, R84, R2, PT ;  /* 0x000000025400720c */ /* 0x000fe20003f05270 */
[----:B------:R-:W-:Y:S01]  /*86a0*/  FMUL R2, R43, R25 ;  /* 0x000000192b027220 */ /* 0x000fe20000400000 */
[----:B------:R-:W-:Y:S01]  /*86b0*/  LOP3.LUT R21, R52, 0xffff0000, RZ, 0xc0, !PT ;  /* 0xffff000034157812 */ /* 0x000fe200078ec0ff */
[----:B------:R-:W-:Y:S01]  /*86c0*/  FFMA R0, R45, R20, R0 ;  /* 0x000000142d007223 */ /* 0x000fe20000000000 */
[----:B------:R-:W-:Y:S01]  /*86d0*/  SHF.L.U32 R22, R53, 0x10, RZ ;  /* 0x0000001035167819 */ /* 0x000fe200000006ff */
[----:B------:R-:W-:Y:S01]  /*86e0*/  FMUL R3, R43, R26 ;  /* 0x0000001a2b037220 */ /* 0x000fe20000400000 */
[----:B------:R-:W-:Y:S01]  /*86f0*/  LOP3.LUT R23, R53, 0xffff0000, RZ, 0xc0, !PT ;  /* 0xffff000035177812 */ /* 0x000fe200078ec0ff */
[----:B------:R-:W-:Y:S01]  /*8700*/  FFMA R2, R45, R21, R2 ;  /* 0x000000152d027223 */ /* 0x000fe20000000002 */
[C---:B------:R-:W-:Y:S01]  /*8710*/  SHF.L.U32 R40, R54.reuse, 0x10, RZ ;  /* 0x0000001036287819 */ /* 0x040fe200000006ff */
[----:B------:R-:W-:Y:S01]  /*8720*/  FMUL R20, R43, R27 ;  /* 0x0000001b2b147220 */ /* 0x000fe20000400000 */
[----:B------:R-:W-:Y:S01]  /*8730*/  LOP3.LUT R41, R54, 0xffff0000, RZ, 0xc0, !PT ;  /* 0xffff000036297812 */ /* 0x000fe200078ec0ff */
[----:B------:R-:W-:Y:S01]  /*8740*/  FFMA R3, R45, R22, R3 ;  /* 0x000000162d037223 */ /* 0x000fe20000000003 */
[----:B------:R-:W-:Y:S01]  /*8750*/  F2FP.BF16.F32.PACK_AB R60, R2, R0 ;  /* 0x00000000023c723e */ /* 0x000fe200000010ff */
[----:B------:R-:W-:Y:S01]  /*8760*/  FMUL R21, R43, R28 ;  /* 0x0000001c2b157220 */ /* 0x000fe20000400000 */
[----:B------:R-:W-:Y:S01]  /*8770*/  LOP3.LUT R42, R69, 0xffff0000, RZ, 0xc0, !PT ;  /* 0xffff0000452a7812 */ /* 0x000fe200078ec0ff */
[----:B------:R-:W-:Y:S01]  /*8780*/  FMUL R22, R43, R29 ;  /* 0x0000001d2b167220 */ /* 0x000fe20000400000 */
[----:B------:R-:W-:Y:S01]  /*8790*/  SHF.L.U32 R44, R70, 0x10, RZ ;  /* 0x00000010462c7819 */ /* 0x000fe200000006ff */
[----:B------:R-:W-:Y:S01]  /*87a0*/  FFMA R20, R45, R23, R20 ;  /* 0x000000172d147223 */ /* 0x000fe20000000014 */
[----:B------:R-:W-:Y:S01]  /*87b0*/  SHF.L.U32 R23, R55, 0x10, RZ ;  /* 0x0000001037177819 */ /* 0x000fe200000006ff */
[----:B------:R-:W-:Y:S01]  /*87c0*/  FFMA R21, R45, R40, R21 ;  /* 0x000000282d157223 */ /* 0x000fe20000000015 */
[----:B------:R-:W-:Y:S01]  /*87d0*/  LOP3.LUT R40, R55, 0xffff0000, RZ, 0xc0, !PT ;  /* 0xffff000037287812 */ /* 0x000fe200078ec0ff */
[----:B------:R-:W-:Y:S01]  /*87e0*/  FFMA R22, R45, R41, R22 ;  /* 0x000000292d167223 */ /* 0x000fe20000000016 */
[----:B------:R-:W-:Y:S01]  /*87f0*/  F2FP.BF16.F32.PACK_AB R61, R20, R3 ;  /* 0x00000003143d723e */ /* 0x000fe200000010ff */
[C---:B------:R-:W-:Y:S01]  /*8800*/  FMUL R0, R43.reuse, R30 ;  /* 0x0000001e2b007220 */ /* 0x040fe20000400000 */
[----:B------:R-:W-:Y:S01]  /*8810*/  LOP3.LUT R41, R58, 0xffff0000, RZ, 0xc0, !PT ;  /* 0xffff00003a297812 */ /* 0x000fe200078ec0ff */
[----:B------:R-:W-:Y:S01]  /*8820*/  FMUL R2, R43, R31 ;  /* 0x0000001f2b027220 */ /* 0x000fe20000400000 */
[----:B------:R-:W-:Y:S01]  /*8830*/  F2FP.BF16.F32.PACK_AB R62, R22, R21 ;  /* 0x00000015163e723e */ /* 0x000fe200000010ff */
[C---:B------:R-:W-:Y:S01]  /*8840*/  FFMA R0, R45.reuse, R23, R0 ;  /* 0x000000172d007223 */ /* 0x040fe20000000000 */
[C---:B------:R-:W-:Y:S01]  /*8850*/  SHF.L.U32 R22, R56.reuse, 0x10, RZ ;  /* 0x0000001038167819 */ /* 0x040fe200000006ff */
[----:B------:R-:W-:Y:S01]  /*8860*/  FFMA R2, R45, R40, R2 ;  /* 0x000000282d027223 */ /* 0x000fe20000000002 */
[----:B------:R-:W-:Y:S01]  /*8870*/  LOP3.LUT R23, R56, 0xffff0000, RZ, 0xc0, !PT ;  /* 0xffff000038177812 */ /* 0x000fe200078ec0ff */
[----:B------:R-:W-:Y:S01]  /*8880*/  FMUL R3, R43, R32 ;  /* 0x000000202b037220 */ /* 0x000fe20000400000 */
[----:B------:R-:W-:Y:S01]  /*8890*/  SHF.L.U32 R40, R57, 0x10, RZ ;  /* 0x0000001039287819 */ /* 0x000fe200000006ff */
[C---:B------:R-:W-:Y:S01]  /*88a0*/  FMUL R20, R43.reuse, R33 ;  /* 0x000000212b147220 */ /* 0x040fe20000400000 */
[----:B------:R-:W-:Y:S01]  /*88b0*/  F2FP.BF16.F32.PACK_AB R63, R2, R0 ;  /* 0x00000000023f723e */ /* 0x000fe200000010ff */
[----:B------:R-:W-:Y:S01]  /*88c0*/  FMUL R21, R43, R34 ;  /* 0x000000222b157220 */ /* 0x000fe20000400000 */
[----:B------:R-:W-:Y:S01]  /*88d0*/  LOP3.LUT R46, R70, 0xffff0000, RZ, 0xc0, !PT ;  /* 0xffff0000462e7812 */ /* 0x000fe200078ec0ff */
[----:B------:R-:W-:Y:S01]  /*88e0*/  FFMA R3, R45, R22, R3 ;  /* 0x000000162d037223 */ /* 0x000fe20000000003 */
[----:B------:R-:W-:Y:S01]  /*88f0*/  SHF.L.U32 R47, R71, 0x10, RZ ;  /* 0x00000010472f7819 */ /* 0x000fe200000006ff */
[----:B------:R-:W-:Y:S01]  /*8900*/  FFMA R20, R45, R23, R20 ;  /* 0x000000172d147223 */ /* 0x000fe20000000014 */
[----:B------:R-:W-:Y:S01]  /*8910*/  LOP3.LUT R23, R57, 0xffff0000, RZ, 0xc0, !PT ;  /* 0xffff000039177812 */ /* 0x000fe200078ec0ff */
[----:B------:R-:W-:Y:S01]  /*8920*/  FFMA R21, R45, R40, R21 ;  /* 0x000000282d157223 */ /* 0x000fe20000000015 */
[----:B------:R-:W-:Y:S01]  /*8930*/  SHF.L.U32 R40, R58, 0x10, RZ ;  /* 0x000000103a287819 */ /* 0x000fe200000006ff */
[C---:B------:R-:W-:Y:S01]  /*8940*/  FMUL R0, R43.reuse, R35 ;  /* 0x000000232b007220 */ /* 0x040fe20000400000 */
[----:B------:R-:W-:Y:S01]  /*8950*/  F2FP.BF16.F32.PACK_AB R100, R20, R3 ;  /* 0x000000031464723e */ /* 0x000fe200000010ff */
[----:B------:R-:W-:Y:S01]  /*8960*/  FMUL R2, R43, R36 ;  /* 0x000000242b027220 */ /* 0x000fe20000400000 */
[----:B------:R-:W-:Y:S01]  /*8970*/  LOP3.LUT R48, R71, 0xffff0000, RZ, 0xc0, !PT ;  /* 0xffff000047307812 */ /* 0x000fe200078ec0ff */
[----:B------:R-:W-:Y:S01]  /*8980*/  FMUL R22, R43, R37 ;  /* 0x000000252b167220 */ /* 0x000fe20000400000 */
[----:B------:R-:W-:Y:S01]  /*8990*/  ISETP.NE.AND P1, PT, R84, RZ, PT ;  /* 0x000000ff5400720c */ /* 0x000fe20003f25270 */
[----:B------:R-:W-:Y:S01]  /*89a0*/  FFMA R0, R45, R23, R0 ;  /* 0x000000172d007223 */ /* 0x000fe20000000000 */
[----:B------:R-:W-:Y:S01]  /*89b0*/  SHF.L.U32 R23, R59, 0x10, RZ ;  /* 0x000000103b177819 */ /* 0x000fe200000006ff */
[----:B------:R-:W-:Y:S01]  /*89c0*/  FFMA R2, R45, R40, R2 ;  /* 0x000000282d027223 */ /* 0x000fe20000000002 */
[----:B------:R-:W-:Y:S01]  /*89d0*/  LOP3.LUT R40, R59, 0xffff0000, RZ, 0xc0, !PT ;  /* 0xffff00003b287812 */ /* 0x000fe200078ec0ff */
[----:B------:R1:W-:Y:S01]  /*89e0*/  @!P0 STS.128 [R50+0x300], R60 ;  /* 0x0003003c32008388 */ /* 0x0003e20000000c00 */
[----:B------:R-:W-:Y:S01]  /*89f0*/  F2FP.BF16.F32.PACK_AB R101, R0, R21 ;  /* 0x000000150065723e */ /* 0x000fe200000010ff */
[----:B------:R-:W-:Y:S01]  /*8a00*/  FFMA R22, R45, R41, R22 ;  /* 0x000000292d167223 */ /* 0x000fe20000000016 */
[----:B------:R-:W-:Y:S01]  /*8a10*/  LOP3.LUT R41, R66, 0xffff0000, RZ, 0xc0, !PT ;  /* 0xffff000042297812 */ /* 0x000fe200078ec0ff */
[C---:B------:R-:W-:Y:S01]  /*8a20*/  FMUL R3, R43.reuse, R38 ;  /* 0x000000262b037220 */ /* 0x040fe20000400000 */
[C---:B------:R-:W-:Y:S01]  /*8a30*/  FMUL R20, R43.reuse, R39 ;  /* 0x000000272b147220 */ /* 0x040fe20000400000 */
        /* <DEDUP_REMOVED lines=8> */
[----:B------:R-:W-:Y:S01]  /*8ac0*/  FMUL R21, R43, R6 ;  /* 0x000000062b157220 */ /* 0x000fe20000400000 */
[C---:B------:R-:W-:Y:S01]  /*8ad0*/  FFMA R0, R45.reuse, R22, R0 ;  /* 0x000000162d007223 */ /* 0x040fe20000000000 */
[C---:B------:R-:W-:Y:S01]  /*8ae0*/  FFMA R2, R45.reuse, R23, R2 ;  /* 0x000000172d027223 */ /* 0x040fe20000000002 */
[----:B------:R-:W-:Y:S01]  /*8af0*/  F2FP.BF16.F32.PACK_AB R103, R20, R3 ;  /* 0x000000031467723e */ /* 0x000fe200000010ff */
[----:B------:R-:W-:Y:S01]  /*8b00*/  FFMA R21, R45, R40, R21 ;  /* 0x000000282d157223 */ /* 0x000fe20000000015 */
[----:B------:R-:W-:Y:S01]  /*8b10*/  LOP3.LUT R23, R65, 0xffff0000, RZ, 0xc0, !PT ;  /* 0xffff000041177812 */ /* 0x000fe200078ec0ff */
[C---:B------:R-:W-:Y:S01]  /*8b20*/  FMUL R3, R43.reuse, R7 ;  /* 0x000000072b037220 */ /* 0x040fe20000400000 */
[----:B------:R-:W-:Y:S01]  /*8b30*/  SHF.L.U32 R40, R66, 0x10, RZ ;  /* 0x0000001042287819 */ /* 0x000fe200000006ff */
[----:B------:R1:W-:Y:S01]  /*8b40*/  @!P0 STS.128 [R49+0x300], R100 ;  /* 0x0003006431008388 */ /* 0x0003e20000000c00 */
[C---:B------:R-:W-:Y:S01]  /*8b50*/  FMUL R20, R43.reuse, R8 ;  /* 0x000000082b147220 */ /* 0x040fe20000400000 */
[----:B------:R-:W-:Y:S01]  /*8b60*/  FMUL R22, R43, R9 ;  /* 0x000000092b167220 */ /* 0x000fe20000400000 */
[C---:B------:R-:W-:Y:S01]  /*8b70*/  FFMA R3, R45.reuse, R23, R3 ;  /* 0x000000172d037223 */ /* 0x040fe20000000003 */
[----:B------:R-:W-:Y:S01]  /*8b80*/  F2FP.BF16.F32.PACK_AB R108, R2, R0 ;  /* 0x00000000026c723e */ /* 0x000fe200000010ff */
[----:B------:R-:W-:Y:S01]  /*8b90*/  FFMA R20, R45, R40, R20 ;  /* 0x000000282d147223 */ /* 0x000fe20000000014 */
[----:B------:R-:W-:Y:S01]  /*8ba0*/  SHF.L.U32 R23, R67, 0x10, RZ ;  /* 0x0000001043177819 */ /* 0x000fe200000006ff */
[----:B------:R-:W-:Y:S01]  /*8bb0*/  FMUL R0, R43, R10 ;  /* 0x0000000a2b007220 */ /* 0x000fe20000400000 */
[----:B------:R-:W-:Y:S01]  /*8bc0*/  LOP3.LUT R40, R67, 0xffff0000, RZ, 0xc0, !PT ;  /* 0xffff000043287812 */ /* 0x000fe200078ec0ff */
[----:B------:R-:W-:Y:S01]  /*8bd0*/  FFMA R22, R45, R41, R22 ;  /* 0x000000292d167223 */ /* 0x000fe20000000016 */
[----:B------:R-:W-:Y:S01]  /*8be0*/  FMUL R2, R43, R11 ;  /* 0x0000000b2b027220 */ /* 0x000fe20000400000 */
[----:B------:R-:W-:Y:S01]  /*8bf0*/  FFMA R0, R45, R23, R0 ;  /* 0x000000172d007223 */ /* 0x000fe20000000000 */
[----:B------:R-:W-:Y:S01]  /*8c00*/  F2FP.BF16.F32.PACK_AB R109, R3, R21 ;  /* 0x00000015036d723e */ /* 0x000fe200000010ff */
[----:B------:R-:W-:Y:S01]  /*8c10*/  FMUL R3, R43, R12 ;  /* 0x0000000c2b037220 */ /* 0x000fe20000400000 */
[----:B------:R-:W-:Y:S01]  /*8c20*/  FFMA R2, R45, R40, R2 ;  /* 0x000000282d027223 */ /* 0x000fe20000000002 */
[----:B------:R-:W-:Y:S01]  /*8c30*/  SHF.L.U32 R23, R68, 0x10, RZ ;  /* 0x0000001044177819 */ /* 0x000fe200000006ff */
[C---:B------:R-:W-:Y:S01]  /*8c40*/  FMUL R21, R43.reuse, R14 ;  /* 0x0000000e2b157220 */ /* 0x040fe20000400000 */
[----:B------:R-:W-:Y:S01]  /*8c50*/  F2FP.BF16.F32.PACK_AB R110, R22, R20 ;  /* 0x00000014166e723e */ /* 0x000fe200000010ff */
[C---:B------:R-:W-:Y:S01]  /*8c60*/  FMUL R20, R43.reuse, R13 ;  /* 0x0000000d2b147220 */ /* 0x040fe20000400000 */
[----:B------:R-:W-:Y:S01]  /*8c70*/  LOP3.LUT R40, R68, 0xffff0000, RZ, 0xc0, !PT ;  /* 0xffff000044287812 */ /* 0x000fe200078ec0ff */
[----:B------:R-:W-:Y:S01]  /*8c80*/  FMUL R22, R43, R15 ;  /* 0x0000000f2b167220 */ /* 0x000fe20000400000 */
[----:B------:R-:W-:Y:S01]  /*8c90*/  SHF.L.U32 R41, R69, 0x10, RZ ;  /* 0x0000001045297819 */ /* 0x000fe200000006ff */
[----:B------:R-:W-:Y:S01]  /*8ca0*/  FFMA R3, R45, R23, R3 ;  /* 0x000000172d037223 */ /* 0x000fe20000000003 */
[----:B------:R-:W-:Y:S01]  /*8cb0*/  FMUL R23, R43, R16 ;  /* 0x000000102b177220 */ /* 0x000fe20000400000 */
[----:B------:R-:W-:Y:S01]  /*8cc0*/  FFMA R20, R45, R40, R20 ;  /* 0x000000282d147223 */ /* 0x000fe20000000014 */
[----:B------:R-:W-:Y:S01]  /*8cd0*/  FMUL R40, R43, R17 ;  /* 0x000000112b287220 */ /* 0x000fe20000400000 */
[C---:B------:R-:W-:Y:S01]  /*8ce0*/  FFMA R21, R45.reuse, R41, R21 ;  /* 0x000000292d157223 */ /* 0x040fe20000000015 */
[----:B------:R-:W-:Y:S01]  /*8cf0*/  FFMA R22, R45, R42, R22 ;  /* 0x0000002a2d167223 */ /* 0x000fe20000000016 */
[C---:B------:R-:W-:Y:S01]  /*8d00*/  FMUL R41, R43.reuse, R18 ;  /* 0x000000122b297220 */ /* 0x040fe20000400000 */
[----:B------:R-:W-:Y:S01]  /*8d10*/  FMUL R42, R43, R19 ;  /* 0x000000132b2a7220 */ /* 0x000fe20000400000 */
[----:B------:R-:W-:Y:S01]  /*8d20*/  F2FP.BF16.F32.PACK_AB R111, R2, R0 ;  /* 0x00000000026f723e */ /* 0x000fe200000010ff */
[C---:B------:R-:W-:Y:S01]  /*8d30*/  FFMA R23, R45.reuse, R44, R23 ;  /* 0x0000002c2d177223 */ /* 0x040fe20000000017 */
[C---:B------:R-:W-:Y:S01]  /*8d40*/  FFMA R40, R45.reuse, R46, R40 ;  /* 0x0000002e2d287223 */ /* 0x040fe20000000028 */
[C---:B------:R-:W-:Y:S01]  /*8d50*/  FFMA R41, R45.reuse, R47, R41 ;  /* 0x0000002f2d297223 */ /* 0x040fe20000000029 */
[----:B------:R-:W-:Y:S01]  /*8d60*/  FFMA R42, R45, R48, R42 ;  /* 0x000000302d2a7223 */ /* 0x000fe2000000002a */
[----:B------:R1:W-:Y:S01]  /*8d70*/  @!P0 STS.128 [R50+0xb00], R108 ;  /* 0x000b006c32008388 */ /* 0x0003e20000000c00 */
[----:B------:R-:W-:Y:S02]  /*8d80*/  F2FP.BF16.F32.PACK_AB R21, R22, R21 ;  /* 0x000000151615723e */ /* 0x000fe400000010ff */
[----:B------:R-:W-:Y:S02]  /*8d90*/  F2FP.BF16.F32.PACK_AB R22, R40, R23 ;  /* 0x000000172816723e */ /* 0x000fe400000010ff */
[----:B------:R-:W-:Y:S02]  /*8da0*/  F2FP.BF16.F32.PACK_AB R20, R20, R3 ;  /* 0x000000031414723e */ /* 0x000fe400000010ff */
[----:B------:R-:W-:Y:S05]  /*8db0*/  F2FP.BF16.F32.PACK_AB R23, R42, R41 ;  /* 0x000000292a17723e */ /* 0x000fea00000010ff */
[----:B------:R1:W-:Y:S01]  /*8dc0*/  @!P0 STS.128 [R49+0xb00], R20 ;  /* 0x000b001431008388 */ /* 0x0003e20000000c00 */
[----:B------:R-:W-:Y:S01]  /*8dd0*/  @!PT LDS RZ, [RZ] ;  /* 0x00000000fffff984 */ /* 0x000fe20000000800 */
[----:B------:R-:W-:Y:S01]  /*8de0*/  @!PT LDS RZ, [RZ] ;  /* 0x00000000fffff984 */ /* 0x000fe20000000800 */
[----:B------:R-:W-:Y:S01]  /*8df0*/  @!PT LDS RZ, [RZ] ;  /* 0x00000000fffff984 */ /* 0x000fe20000000800 */
[----:B------:R-:W-:Y:S01]  /*8e00*/  @!PT LDS RZ, [RZ] ;  /* 0x00000000fffff984 */ /* 0x000fe20000000800 */
[----:B------:R2:W-:Y:S07]  /*8e10*/  MEMBAR.ALL.CTA ;  /* 0x0000000000007992 */ /* 0x0005ee0000008000 */
[----:B--2---:R-:W2:Y:S01]  /*8e20*/  FENCE.VIEW.ASYNC.S ;  /* 0x00000000000073c6 */ /* 0x004ea20000000000 */
[----:B------:R-:W-:Y:S05]  /*8e30*/  WARPSYNC.ALL ;  /* 0x0000000000007948 */ /* 0x000fea0003800000 */
[----:B------:R-:W-:Y:S01]  /*8e40*/  BSSY.RECONVERGENT B0, `(.L_x_136) ;  /* 0x0000011000007945 */ /* 0x000fe20003800200 */
[----:B--2---:R-:W-:Y:S06]  /*8e50*/  BAR.SYNC.DEFER_BLOCKING 0x1, 0x80 ;  /* 0x0042000000007b1d */ /* 0x004fec0000010000 */
[----:B------:R-:W-:Y:S05]  /*8e60*/  @P1 BRA `(.L_x_137) ;  /* 0x0000000000381947 */ /* 0x000fea0003800000 */
[----:B------:R-:W2:Y:S01]  /*8e70*/  LDCU.64 UR6, c[0x0][0x348] ;  /* 0x00006900ff0677ac */ /* 0x000ea20008000a00 */
[----:B------:R-:W-:Y:S01]  /*8e80*/  R2UR UR5, R51 ;  /* 0x00000000330572ca */ /* 0x000fe200000e0000 */
[----:B------:R-:W-:Y:S01]  /*8e90*/  UMOV UR51, UR44 ;  /* 0x0000002c00337c82 */ /* 0x000fe20008000000 */
[----:B------:R-:W-:Y:S01]  /*8ea0*/  UIADD3 UR9, UPT, UPT, UR49, 0x20, URZ ;  /* 0x0000002031097890 */ /* 0x000fe2000fffe0ff */
[----:B------:R-:W-:Y:S01]  /*8eb0*/  UMOV UR10, UR50 ;  /* 0x00000032000a7c82 */ /* 0x000fe20008000000 */
[----:B------:R-:W-:Y:S09]  /*8ec0*/  UMOV UR11, UR44 ;  /* 0x0000002c000b7c82 */ /* 0x000ff20008000000 */
[----:B------:R-:W-:Y:S02]  /*8ed0*/  UIADD3 UR5, UPT, UPT, UR43, UR5, URZ ;  /* 0x000000052b057290 */ /* 0x000fe4000fffe0ff */
[----:B--2---:R-:W-:Y:S02]  /*8ee0*/  UIADD3 UR4, UP0, UPT, UR6, 0xa80, URZ ;  /* 0x00000a8006047890 */ /* 0x004fe4000ff1e0ff */
[----:B------:R-:W-:Y:S02]  /*8ef0*/  UIADD3 UR48, UPT, UPT, UR5, 0x300, URZ ;  /* 0x0000030005307890 */ /* 0x000fe4000fffe0ff */
[----:B------:R-:W-:Y:S02]  /*8f00*/  UIADD3 UR8, UPT, UPT, UR5, 0xb00, URZ ;  /* 0x00000b0005087890 */ /* 0x000fe4000fffe0ff */
[----:B------:R-:W-:Y:S09]  /*8f10*/  UIADD3.X UR5, UPT, UPT, URZ, UR7, URZ, UP0, !UPT ;  /* 0x00000007ff057290 */ /* 0x000ff200087fe4ff */
[----:B------:R2:W-:Y:S01]  /*8f20*/  UTMASTG.3D [UR48], [UR4] ;  /* 0x00000030040073b5 */ /* 0x0005e20008010000 */
[----:B------:R2:W-:Y:S02]  /*8f30*/  UTMASTG.3D [UR8], [UR4] ;  /* 0x00000008040073b5 */ /* 0x0005e40008010000 */
[----:B--2---:R0:W-:Y:S02]  /*8f40*/  UTMACMDFLUSH ;  /* 0x00000000000079b7 */ /* 0x0041e40000000000 */
.L_x_137:
[----:B------:R-:W-:Y:S05]  /*8f50*/  BSYNC.RECONVERGENT B0 ;  /* 0x0000000000007941 */ /* 0x000fea0003800200 */
.L_x_136:
[----:B------:R-:W-:Y:S01]  /*8f60*/  UIADD3 UR47, UPT, UPT, UR45, 0x1, URZ ;  /* 0x000000012d2f7890 */ /* 0x000fe2000fffe0ff */
[----:B------:R-:W-:Y:S03]  /*8f70*/  BSSY.RECONVERGENT B0, `(.L_x_138) ;  /* 0x0000005000007945 */ /* 0x000fe60003800200 */
[----:B------:R-:W-:Y:S04]  /*8f80*/  UISETP.NE.AND UP0, UPT, UR47, 0x3, UPT ;  /* 0x000000032f00788c */ /* 0x000fe8000bf05270 */
[----:B------:R-:W-:Y:S01]  /*8f90*/  USEL UR46, UR47, URZ, UP0 ;  /* 0x000000ff2f2e7287 */ /* 0x000fe20008000000 */
[----:B------:R-:W-:Y:S11]  /*8fa0*/  @P1 BRA `(.L_x_139) ;  /* 0x0000000000041947 */ /* 0x000ff60003800000 */
[----:B------:R-:W-:Y:S04]  /*8fb0*/  DEPBAR.LE SB0, 0x1 ;  /* 0x000080400000791a */ /* 0x000fe80000000000 */
.L_x_139:
[----:B------:R-:W-:Y:S05]  /*8fc0*/  BSYNC.RECONVERGENT B0 ;  /* 0x0000000000007941 */ /* 0x000fea0003800200 */
.L_x_138:
[----:B------:R-:W-:Y:S01]  /*8fd0*/  BAR.SYNC.DEFER_BLOCKING 0x1, 0x80 ;  /* 0x0042000000007b1d */ /* 0x000fe20000010000 */
[----:B------:R-:W-:Y:S01]  /*8fe0*/  ISETP.NE.AND P1, PT, R97, RZ, PT ;  /* 0x000000ff6100720c */ /* 0x000fe20003f25270 */
[----:B------:R-:W-:Y:S01]  /*8ff0*/  UISETP.NE.AND UP0, UPT, UR56, URZ, UPT ;  /* 0x000000ff3800728c */ /* 0x000fe2000bf05270 */
[----:B-1----:R-:W-:Y:S11]  /*9000*/  LEA R20, R106, UR43, 0x3 ;  /* 0x0000002b6a147c11 */ /* 0x002ff6000f8e18ff */
[----:B------:R-:W-:Y:S01]  /*9010*/  @P1 SHF.L.U32 R3, R112, 0x1f, RZ ;  /* 0x0000001f70031819 */ /* 0x000fe200000006ff */
[----:B------:R-:W-:Y:S06]  /*9020*/  BRA.U !UP0, `(.L_x_140) ;  /* 0x0000000108247547 */ /* 0x000fec000b800000 */
[----:B------:R-:W1:Y:S01]  /*9030*/  S2R R0, SR_CgaCtaId ;  /* 0x0000000000007919 */ /* 0x000e620000008800 */
[----:B------:R-:W-:Y:S01]  /*9040*/  IMAD.U32 R2, RZ, RZ, UR52 ;  /* 0x00000034ff027e24 */ /* 0x000fe2000f8e00ff */
[----:B------:R-:W-:Y:S04]  /*9050*/  UIADD3 UR4, UPT, UPT, UR52, 0x1, URZ ;  /* 0x0000000134047890 */ /* 0x000fe8000fffe0ff */
[----:B------:R-:W-:Y:S01]  /*9060*/  @P1 LEA R2, R2, UR43, 0x3 ;  /* 0x0000002b02021c11 */ /* 0x000fe2000f8e18ff */
[----:B------:R-:W-:Y:S04]  /*9070*/  UISETP.NE.AND UP0, UPT, UR4, 0x3, UPT ;  /* 0x000000030400788c */ /* 0x000fe8000bf05270 */
[----:B------:R-:W-:Y:S01]  /*9080*/  @P1 VIADD R2, R2, 0x1f8 ;  /* 0x000001f802021836 */ /* 0x000fe20000000000 */
[----:B------:R-:W-:Y:S04]  /*9090*/  USEL UR52, UR4, URZ, UP0 ;  /* 0x000000ff04347287 */ /* 0x000fe80008000000 */
[----:B-1----:R-:W-:Y:S04]  /*90a0*/  @P1 PRMT R0, R0, 0x654, R2 ;  /* 0x0000065400001816 */ /* 0x002fe80000000002 */
[----:B------:R1:W-:Y:S04]  /*90b0*/  @P1 SYNCS.ARRIVE.TRANS64.RED.A1T0 RZ, [R0+URZ], RZ ;  /* 0x000000ff00ff19a7 */ /* 0x0003e800081004ff */
.L_x_140:
[----:B------:R-:W2:Y:S01]  /*90c0*/  @P1 SYNCS.PHASECHK.TRANS64.TRYWAIT P0, [R20+URZ+0x1e0], R3 ;  /* 0x0001e003140015a7 */ /* 0x000ea200080011ff */
[----:B------:R-:W-:Y:S01]  /*90d0*/  BSSY B1, `(.L_x_141) ;  /* 0x0000019000017945 */ /* 0x000fe20003800000 */
[----:B--2---:R-:W-:Y:S03]  /*90e0*/  @P1 SEL R107, RZ, 0x1, !P0 ;  /* 0x00000001ff6b1807 */ /* 0x004fe60004000000 */
[----:B------:R-:W-:Y:S05]  /*90f0*/  @!P1 BRA `(.L_x_142) ;  /* 0x0000000000589947 */ /* 0x000fea0003800000 */
[----:B------:R-:W-:Y:S01]  /*9100*/  ISETP.NE.AND P1, PT, R113, RZ, PT ;  /* 0x000000ff7100720c */ /* 0x000fe20003f25270 */
[----:B------:R-:W-:Y:S01]  /*9110*/  BSSY B0, `(.L_x_143) ;  /* 0x0000009000007945 */ /* 0x000fe20003800000 */
[----:B------:R-:W-:Y:S11]  /*9120*/  ISETP.NE.AND P0, PT, R107, RZ, PT ;  /* 0x000000ff6b00720c */ /* 0x000ff60003f05270 */
[----:B------:R-:W-:Y:S05]  /*9130*/  @P1 IMAD R3, R106, 0x1000, R99 ;  /* 0x000010006a031824 */ /* 0x000fea00078e0263 */
[----:B------:R-:W-:Y:S05]  /*9140*/  @P1 IADD3 R2, PT, PT, R3, UR43, RZ ;  /* 0x0000002b03021c10 */ /* 0x000fea000fffe0ff */
[----:B------:R-:W-:Y:S01]  /*9150*/  @P1 IMAD.IADD R2, R98, 0x1, R2 ;  /* 0x0000000162021824 */ /* 0x000fe200078e0202 */
[----:B------:R-:W-:Y:S06]  /*9160*/  @P0 BRA `(.L_x_144) ;  /* 0x00000000000c0947 */ /* 0x000fec0003800000 */
[----:B-1----:R-:W-:Y:S04]  /*9170*/  SHF.L.U32 R0, R112, 0x1f, RZ ;  /* 0x0000001f70007819 */ /* 0x002fe800000006ff */
[----:B------:R-:W1:Y:S02]  /*9180*/  SYNCS.PHASECHK.TRANS64.TRYWAIT P0, [R20+URZ+0x1e0], R0 ;  /* 0x0001e000140075a7 */ /* 0x000e6400080011ff */
[----:B-1----:R-:W-:Y:S05]  /*9190*/  @!P0 BRA `(.L_x_145) ;  /* 0x00000044002c8947 */ /* 0x002fea0003800000 */
.L_x_144:
[----:B------:R-:W-:Y:S05]  /*91a0*/  BSYNC B0 ;  /* 0x0000000000007941 */ /* 0x000fea0003800000 */
.L_x_143:
[----:B------:R-:W-:Y:S01]  /*91b0*/  ISETP.NE.AND P0, PT, R113, RZ, PT ;  /* 0x000000ff7100720c */ /* 0x000fe20003f05270 */
[----:B------:R-:W-:Y:S11]  /*91c0*/  VIADD R106, R106, 0x1 ;  /* 0x000000016a6a7836 */ /* 0x000ff60000000000 */
[----:B------:R-:W-:Y:S01]  /*91d0*/  @!UPT UIADD3 URZ, UPT, UPT, URZ, URZ, URZ ;  /* 0x000000fffffff290 */ /* 0x000fe2000fffe0ff */
[----:B------:R2:W4:Y:S04]  /*91e0*/  @P0 LDS.128 R52, [R3+UR43+0x300] ;  /* 0x0003002b03340984 */ /* 0x0005280008000c00 */
[----:B------:R2:W2:Y:S04]  /*91f0*/  @P0 LDS.128 R64, [R3+UR43+0xb00] ;  /* 0x000b002b03400984 */ /* 0x0004a80008000c00 */
[----:B------:R2:W2:Y:S04]  /*9200*/  @P0 LDS.128 R56, [R2+0x300] ;  /* 0x0003000002380984 */ /* 0x0004a80000000c00 */
[----:B------:R2:W2:Y:S01]  /*9210*/  @P0 LDS.128 R68, [R2+0xb00] ;  /* 0x000b000002440984 */ /* 0x0004a20000000c00 */
[C---:B------:R-:W-:Y:S04]  /*9220*/  ISETP.NE.AND P0, PT, R106.reuse, 0x3, PT ;  /* 0x000000036a00780c */ /* 0x040fe80003f05270 */
[----:B-1----:R-:W-:Y:S02]  /*9230*/  SEL R0, RZ, 0x1, P0 ;  /* 0x00000001ff007807 */ /* 0x002fe40000000000 */
[----:B------:R-:W-:Y:S02]  /*9240*/  SEL R106, R106, RZ, P0 ;  /* 0x000000ff6a6a7207 */ /* 0x000fe40000000000 */
[----:B------:R-:W-:Y:S02]  /*9250*/  LOP3.LUT R112, R112, R0, RZ, 0x3c, !PT ;  /* 0x0000000070707212 */ /* 0x000fe400078e3cff */
.L_x_142:
[----:B------:R-:W-:Y:S05]  /*9260*/  BSYNC B1 ;  /* 0x0000000000017941 */ /* 0x000fea0003800000 */
.L_x_141:
[----:B--2---:R-:W-:Y:S05]  /*9270*/  VIADD R3, R105, 0x400000 ;  /* 0x0040000069037836 */ /* 0x004fea0000000000 */
[----:B-1----:R-:W-:Y:S04]  /*9280*/  SHF.R.U32.HI R0, RZ, 0x15, R3 ;  /* 0x00000015ff007819 */ /* 0x002fe80000011603 */
[----:B------:R-:W-:Y:S04]  /*9290*/  LOP3.LUT R2, R0, 0x3, RZ, 0xc0, !PT ;  /* 0x0000000300027812 */ /* 0x000fe800078ec0ff */
[----:B------:R-:W-:Y:S11]  /*92a0*/  ISETP.NE.AND P0, PT, R84, R2, PT ;  /* 0x000000025400720c */ /* 0x000ff60003f05270 */
[----:B------:R-:W-:Y:S02]  /*92b0*/  @!UPT UIADD3 URZ, UPT, UPT, URZ, URZ, URZ ;  /* 0x000000fffffff290 */ /* 0x000fe4000fffe0ff */
[----:B------:R-:W-:Y:S05]  /*92c0*/  @P0 BRA `(.L_x_146) ;  /* 0x0000000000bc0947 */ /* 0x000fea0003800000 */
[----:B------:R-:W-:Y:S02]  /*92d0*/  LOP3.LUT P0, RZ, R0, 0x3, R86, 0x48, !PT ;  /* 0x0000000300ff7812 */ /* 0x000fe40007804856 */
[----:B------:R-:W-:Y:S11]  /*92e0*/  MOV R16, R3 ;  /* 0x0000000300107202 */ /* 0x000ff60000000f00 */
[----:B------:R-:W-:Y:S05]  /*92f0*/  @!P0 BRA `(.L_x_147) ;  /* 0x0000000000408947 */ /* 0x000fea0003800000 */
[----:B------:R-:W1:Y:S01]  /*9300*/  LDCU.64 UR8, c[0x4][0x70] ;  /* 0x01000e00ff0877ac */ /* 0x000e620008000a00 */
[----:B------:R-:W-:Y:S01]  /*9310*/  MOV R15, 0x0 ;  /* 0x00000000000f7802 */ /* 0x000fe20000000f00 */
[----:B------:R-:W-:Y:S02]  /*9320*/  HFMA2 R12, -RZ, RZ, 0, 5.9604644775390625e-08 ;  /* 0x00000001ff0c7431 */ /* 0x000fe400000001ff */
[----:B------:R-:W-:Y:S02]  /*9330*/  IMAD.MOV.U32 R8, RZ, RZ, 0x192 ;  /* 0x00000192ff087424 */ /* 0x000fe400078e00ff */
[----:B------:R-:W-:Y:S01]  /*9340*/  IMAD.MOV.U32 R13, RZ, RZ, RZ ;  /* 0x000000ffff0d7224 */ /* 0x000fe200078e00ff */
[----:B------:R-:W2:Y:S01]  /*9350*/  LDCU.64 UR6, c[0x4][0x78] ;  /* 0x01000f00ff0677ac */ /* 0x000ea20008000a00 */
[----:B------:R-:W3:Y:S01]  /*9360*/  LDC.64 R14, c[0x4][R15] ;  /* 0x010000000f0e7b82 */ /* 0x000ee20000000a00 */
[----:B------:R-:W5:Y:S01]  /*9370*/  LDCU.64 UR4, c[0x4][0x10] ;  /* 0x01000200ff0477ac */ /* 0x000f620008000a00 */
[----:B-1----:R-:W-:Y:S01]  /*9380*/  MOV R5, UR9 ;  /* 0x0000000900057c02 */ /* 0x002fe20008000f00 */
[----:B------:R-:W-:Y:S01]  /*9390*/  IMAD.U32 R4, RZ, RZ, UR8 ;  /* 0x00000008ff047e24 */ /* 0x000fe2000f8e00ff */
[----:B--2---:R-:W-:Y:S01]  /*93a0*/  MOV R7, UR7 ;  /* 0x0000000700077c02 */ /* 0x004fe20008000f00 */
[----:B------:R-:W-:Y:S01]  /*93b0*/  IMAD.U32 R6, RZ, RZ, UR6 ;  /* 0x00000006ff067e24 */ /* 0x000fe2000f8e00ff */
[----:B-----5:R-:W-:Y:S01]  /*93c0*/  MOV R11, UR5 ;  /* 0x00000005000b7c02 */ /* 0x020fe20008000f00 */
[----:B------:R-:W-:Y:S02]  /*93d0*/  IMAD.U32 R10, RZ, RZ, UR4 ;  /* 0x00000004ff0a7e24 */ /* 0x000fe4000f8e00ff */
[----:B------:R-:W-:Y:S07]  /*93e0*/  LEPC R20, `(.L_x_147) ;  /* 0x000000001014794e */ /* 0x000fee0000000000 */
[----:B---34-:R-:W-:Y:S05]  /*93f0*/  CALL.ABS.NOINC R14 ;  /* 0x000000000e007343 */ /* 0x018fea0003c00000 */
.L_x_147:
        /* <DEDUP_REMOVED lines=23> */
.L_x_148:
[----:B------:R-:W-:Y:S05]  /*9570*/  WARPSYNC.ALL ;  /* 0x0000000000007948 */ /* 0x000fea0003800000 */
[----:B------:R-:W-:Y:S11]  /*9580*/  R2UR UR4, R16 ;  /* 0x00000000100472ca */ /* 0x000ff600000e0000 */
[----:B------:R-:W-:Y:S02]  /*9590*/  @!UPT UIADD3 URZ, UPT, UPT, URZ, URZ, URZ ;  /* 0x000000fffffff290 */ /* 0x000fe4000fffe0ff */
[----:B------:R-:W1:Y:S02]  /*95a0*/  LDTM.x16 R4, tmem[UR4+0x20] ;  /* 0x00002004000479ee */ /* 0x000e640008240000 */
[----:B-1----:R-:W-:Y:S01]  /*95b0*/  NOP ;  /* 0x0000000000007918 */ /* 0x002fe20000000000 */
.L_x_146:
[----:B----4-:R-:W-:Y:S01]  /*95c0*/  SHF.L.U32 R3, R52, 0x10, RZ ;  /* 0x0000001034037819 */ /* 0x010fe200000006ff */
[C---:B------:R-:W-:Y:S01]  /*95d0*/  FMUL R0, R43.reuse, R24 ;  /* 0x000000182b007220 */ /* 0x040fe20000400000 */
[----:B------:R-:W-:Y:S01]  /*95e0*/  ISETP.NE.AND P1, PT, R84, R2, PT ;  /* 0x000000025400720c */ /* 0x000fe20003f25270 */
[----:B------:R-:W-:Y:S01]  /*95f0*/  FMUL R2, R43, R25 ;  /* 0x000000192b027220 */ /* 0x000fe20000400000 */
[----:B------:R-:W-:Y:S01]  /*9600*/  LOP3.LUT R21, R52, 0xffff0000, RZ, 0xc0, !PT ;  /* 0xffff000034157812 */ /* 0x000fe200078ec0ff */
[----:B------:R-:W-:Y:S01]  /*9610*/  FFMA R0, R45, R3, R0 ;  /* 0x000000032d007223 */ /* 0x000fe20000000000 */
[----:B------:R-:W-:Y:S01]  /*9620*/  SHF.L.U32 R22, R53, 0x10, RZ ;  /* 0x0000001035167819 */ /* 0x000fe200000006ff */
[----:B------:R-:W-:Y:S01]  /*9630*/  FMUL R3, R43, R26 ;  /* 0x0000001a2b037220 */ /* 0x000fe20000400000 */
[----:B------:R-:W-:Y:S01]  /*9640*/  LOP3.LUT R23, R53, 0xffff0000, RZ, 0xc0, !PT ;  /* 0xffff000035177812 */ /* 0x000fe200078ec0ff */
[----:B------:R-:W-:Y:S01]  /*9650*/  FMUL R20, R43, R27 ;  /* 0x0000001b2b147220 */ /* 0x000fe20000400000 */
[----:B------:R-:W-:Y:S01]  /*9660*/  SHF.L.U32 R40, R54, 0x10, RZ ;  /* 0x0000001036287819 */ /* 0x000fe200000006ff */
[----:B------:R-:W-:Y:S01]  /*9670*/  FFMA R2, R45, R21, R2 ;  /* 0x000000152d027223 */ /* 0x000fe20000000002 */
[----:B------:R-:W-:Y:S01]  /*9680*/  LOP3.LUT R41, R57, 0xffff0000, RZ, 0xc0, !PT ;  /* 0xffff000039297812 */ /* 0x000fe200078ec0ff */
[C---:B------:R-:W-:Y:S01]  /*9690*/  FFMA R3, R45.reuse, R22, R3 ;  /* 0x000000162d037223 */ /* 0x040fe20000000003 */
[----:B------:R-:W-:Y:S01]  /*96a0*/  LOP3.LUT R42, R66, 0xffff0000, RZ, 0xc0, !PT ;  /* 0xffff0000422a7812 */ /* 0x000fe200078ec0ff */
[----:B------:R-:W-:Y:S01]  /*96b0*/  FFMA R20, R45, R23, R20 ;  /* 0x000000172d147223 */ /* 0x000fe20000000014 */
[----:B------:R-:W-:Y:S01]  /*96c0*/  LOP3.LUT R23, R54, 0xffff0000, RZ, 0xc0, !PT ;  /* 0xffff000036177812 */ /* 0x000fe200078ec0ff */
[C---:B------:R-:W-:Y:S01]  /*96d0*/  FMUL R21, R43.reuse, R28 ;  /* 0x0000001c2b157220 */ /* 0x040fe20000400000 */
[----:B------:R-:W-:Y:S01]  /*96e0*/  F2FP.BF16.F32.PACK_AB R48, R2, R0 ;  /* 0x000000000230723e */ /* 0x000fe200000010ff */
[----:B------:R-:W-:Y:S01]  /*96f0*/  FMUL R22, R43, R29 ;  /* 0x0000001d2b167220 */ /* 0x000fe20000400000 */
[----:B---3--:R-:W-:Y:S01]  /*9700*/  F2FP.BF16.F32.PACK_AB R49, R20, R3 ;  /* 0x000000031431723e */ /* 0x008fe200000010ff */
[----:B------:R-:W-:Y:S01]  /*9710*/  FFMA R21, R45, R40, R21 ;  /* 0x000000282d157223 */ /* 0x000fe20000000015 */
[----:B------:R-:W-:Y:S01]  /*9720*/  SHF.L.U32 R20, R55, 0x10, RZ ;  /* 0x0000001037147819 */ /* 0x000fe200000006ff */
[----:B------:R-:W-:Y:S01]  /*9730*/  FFMA R22, R45, R23, R22 ;  /* 0x000000172d167223 */ /* 0x000fe20000000016 */
[----:B------:R-:W-:Y:S01]  /*9740*/  LOP3.LUT R23, R55, 0xffff0000, RZ, 0xc0, !PT ;  /* 0xffff000037177812 */ /* 0x000fe200078ec0ff */
[C---:B------:R-:W-:Y:S01]  /*9750*/  FMUL R0, R43.reuse, R30 ;  /* 0x0000001e2b007220 */ /* 0x040fe20000400000 */
[----:B------:R-:W-:Y:S01]  /*9760*/  SHF.L.U32 R40, R56, 0x10, RZ ;  /* 0x0000001038287819 */ /* 0x000fe200000006ff */
[C---:B------:R-:W-:Y:S01]  /*9770*/  FMUL R2, R43.reuse, R31 ;  /* 0x0000001f2b027220 */ /* 0x040fe20000400000 */
[----:B------:R-:W-:Y:S01]  /*9780*/  F2FP.BF16.F32.PACK_AB R50, R22, R21 ;  /* 0x000000151632723e */ /* 0x000fe200000010ff */
[----:B------:R-:W-:Y:S01]  /*9790*/  FMUL R3, R43, R32 ;  /* 0x000000202b037220 */ /* 0x000fe20000400000 */
[----:B------:R-:W-:Y:S01]  /*97a0*/  SHF.L.U32 R44, R67, 0x10, RZ ;  /* 0x00000010432c7819 */ /* 0x000fe200000006ff */
[----:B------:R-:W-:Y:S01]  /*97b0*/  FFMA R0, R45, R20, R0 ;  /* 0x000000142d007223 */ /* 0x000fe20000000000 */
[----:B------:R-:W-:Y:S01]  /*97c0*/  LOP3.LUT R46, R67, 0xffff0000, RZ, 0xc0, !PT ;  /* 0xffff0000432e7812 */ /* 0x000fe200078ec0ff */
[C---:B------:R-:W-:Y:S01]  /*97d0*/  FFMA R2, R45.reuse, R23, R2 ;  /* 0x000000172d027223 */ /* 0x040fe20000000002 */
[----:B------:R-:W-:Y:S01]  /*97e0*/  LOP3.LUT R23, R56, 0xffff0000, RZ, 0xc0, !PT ;  /* 0xffff000038177812 */ /* 0x000fe200078ec0ff */
[----:B------:R-:W-:Y:S01]  /*97f0*/  FFMA R3, R45, R40, R3 ;  /* 0x000000282d037223 */ /* 0x000fe20000000003 */
[----:B------:R-:W-:Y:S01]  /*9800*/  SHF.L.U32 R40, R57, 0x10, RZ ;  /* 0x0000001039287819 */ /* 0x000fe200000006ff */
[C---:B------:R-:W-:Y:S01]  /*9810*/  FMUL R20, R43.reuse, R33 ;  /* 0x000000212b147220 */ /* 0x040fe20000400000 */
[----:B------:R-:W-:Y:S01]  /*9820*/  F2FP.BF16.F32.PACK_AB R51, R2, R0 ;  /* 0x000000000233723e */ /* 0x000fe200000010ff */
[C---:B------:R-:W-:Y:S01]  /*9830*/  FMUL R21, R43.reuse, R34 ;  /* 0x000000222b157220 */ /* 0x040fe20000400000 */
[----:B------:R-:W-:Y:S01]  /*9840*/  MOV R47, UR46 ;  /* 0x0000002e002f7c02 */ /* 0x000fe20008000f00 */
[----:B------:R-:W-:Y:S01]  /*9850*/  FMUL R22, R43, R35 ;  /* 0x000000232b167220 */ /* 0x000fe20000400000 */
[----:B------:R-:W-:Y:S01]  /*9860*/  ISETP.NE.AND P0, PT, R84, RZ, PT ;  /* 0x000000ff5400720c */ /* 0x000fe20003f05270 */
[C---:B------:R-:W-:Y:S01]  /*9870*/  FFMA R20, R45.reuse, R23, R20 ;  /* 0x000000172d147223 */ /* 0x040fe20000000014 */
[C---:B------:R-:W-:Y:S01]  /*9880*/  SHF.L.U32 R23, R58.reuse, 0x10, RZ ;  /* 0x000000103a177819 */ /* 0x040fe200000006ff */
[C---:B------:R-:W-:Y:S01]  /*9890*/  FFMA R21, R45.reuse, R40, R21 ;  /* 0x000000282d157223 */ /* 0x040fe20000000015 */
[----:B------:R-:W-:Y:S01]  /*98a0*/  LOP3.LUT R40, R58, 0xffff0000, RZ, 0xc0, !PT ;  /* 0xffff00003a287812 */ /* 0x000fe200078ec0ff */
[----:B------:R-:W-:Y:S01]  /*98b0*/  FFMA R22, R45, R41, R22 ;  /* 0x000000292d167223 */ /* 0x000fe20000000016 */
[----:B------:R-:W-:Y:S01]  /*98c0*/  F2FP.BF16.F32.PACK_AB R60, R20, R3 ;  /* 0x00000003143c723e */ /* 0x000fe200000010ff */
[----:B------:R-:W-:Y:S01]  /*98d0*/  FMUL R0, R43, R36 ;  /* 0x000000242b007220 */ /* 0x000fe20000400000 */
[----:B------:R-:W-:Y:S01]  /*98e0*/  LOP3.LUT R41, R65, 0xffff0000, RZ, 0xc0, !PT ;  /* 0xffff000041297812 */ /* 0x000fe200078ec0ff */
[----:B------:R-:W-:Y:S01]  /*98f0*/  FMUL R2, R43, R37 ;  /* 0x000000252b027220 */ /* 0x000fe20000400000 */
[----:B------:R-:W-:Y:S01]  /*9900*/  F2FP.BF16.F32.PACK_AB R61, R22, R21 ;  /* 0x00000015163d723e */ /* 0x000fe200000010ff */
[----:B------:R-:W-:Y:S01]  /*9910*/  FFMA R0, R45, R23, R0 ;  /* 0x000000172d007223 */ /* 0x000fe20000000000 */
[----:B------:R-:W-:Y:S01]  /*9920*/  SHF.L.U32 R22, R59, 0x10, RZ ;  /* 0x000000103b167819 */ /* 0x000fe200000006ff */
[----:B------:R-:W-:Y:S01]  /*9930*/  FFMA R2, R45, R40, R2 ;  /* 0x000000282d027223 */ /* 0x000fe20000000002 */
[----:B------:R-:W-:Y:S01]  /*9940*/  LOP3.LUT R23, R59, 0xffff0000, RZ, 0xc0, !PT ;  /* 0xffff00003b177812 */ /* 0x000fe200078ec0ff */
[C---:B------:R-:W-:Y:S01]  /*9950*/  FMUL R3, R43.reuse, R38 ;  /* 0x000000262b037220 */ /* 0x040fe20000400000 */
[----:B------:R-:W-:Y:S01]  /*9960*/  SHF.L.U32 R40, R64, 0x10, RZ ;  /* 0x0000001040287819 */ /* 0x000fe200000006ff */
[C---:B------:R-:W-:Y:S01]  /*9970*/  FMUL R20, R43.reuse, R39 ;  /* 0x000000272b147220 */ /* 0x040fe20000400000 */
[----:B------:R-:W-:Y:S01]  /*9980*/  FMUL R21, R43, R4 ;  /* 0x000000042b157220 */ /* 0x000fe20000400000 */
[C---:B------:R-:W-:Y:S01]  /*9990*/  FFMA R3, R45.reuse, R22, R3 ;  /* 0x000000162d037223 */ /* 0x040fe20000000003 */
[----:B------:R-:W-:Y:S01]  /*99a0*/  F2FP.BF16.F32.PACK_AB R62, R2, R0 ;  /* 0x00000000023e723e */ /* 0x000fe200000010ff */
[C---:B------:R-:W-:Y:S01]  /*99b0*/  FFMA R20, R45.reuse, R23, R20 ;  /* 0x000000172d147223 */ /* 0x040fe20000000014 */
[----:B------:R-:W-:Y:S01]  /*99c0*/  FFMA R21, R45, R40, R21 ;  /* 0x000000282d157223 */ /* 0x000fe20000000015 */
[----:B------:R-:W-:Y:S01]  /*99d0*/  LOP3.LUT R23, R64, 0xffff0000, RZ, 0xc0, !PT ;  /* 0xffff000040177812 */ /* 0x000fe200078ec0ff */
[----:B------:R-:W-:Y:S01]  /*99e0*/  FMUL R0, R43, R5 ;  /* 0x000000052b007220 */ /* 0x000fe20000400000 */
[----:B------:R-:W-:Y:S01]  /*99f0*/  SHF.L.U32 R40, R65, 0x10, RZ ;  /* 0x0000001041287819 */ /* 0x000fe200000006ff */
[C---:B------:R-:W-:Y:S01]  /*9a00*/  FMUL R2, R43.reuse, R6 ;  /* 0x000000062b027220 */ /* 0x040fe20000400000 */
[----:B------:R-:W-:Y:S01]  /*9a10*/  FMUL R22, R43, R7 ;  /* 0x000000072b167220 */ /* 0x000fe20000400000 */
[C---:B------:R-:W-:Y:S01]  /*9a20*/  FFMA R0, R45.reuse, R23, R0 ;  /* 0x000000172d007223 */ /* 0x040fe20000000000 */
[----:B------:R-:W-:Y:S01]  /*9a30*/  F2FP.BF16.F32.PACK_AB R63, R20, R3 ;  /* 0x00000003143f723e */ /* 0x000fe200000010ff */
[C---:B------:R-:W-:Y:S01]  /*9a40*/  FFMA R2, R45.reuse, R40, R2 ;  /* 0x000000282d027223 */ /* 0x040fe20000000002 */
[----:B------:R-:W-:Y:S01]  /*9a50*/  FFMA R22, R45, R41, R22 ;  /* 0x000000292d167223 */ /* 0x000fe20000000016 */
[----:B------:R-:W-:Y:S01]  /*9a60*/  SHF.L.U32 R41, R66, 0x10, RZ ;  /* 0x0000001042297819 */ /* 0x000fe200000006ff */
[C---:B------:R-:W-:Y:S01]  /*9a70*/  FMUL R3, R43.reuse, R8 ;  /* 0x000000082b037220 */ /* 0x040fe20000400000 */
[C---:B------:R-:W-:Y:S01]  /*9a80*/  FMUL R20, R43.reuse, R9 ;  /* 0x000000092b147220 */ /* 0x040fe20000400000 */
[C---:B------:R-:W-:Y:S01]  /*9a90*/  FMUL R23, R43.reuse, R10 ;  /* 0x0000000a2b177220 */ /* 0x040fe20000400000 */
[----:B------:R-:W-:Y:S01]  /*9aa0*/  FMUL R40, R43, R11 ;  /* 0x0000000b2b287220 */ /* 0x000fe20000400000 */
[C---:B------:R-:W-:Y:S01]  /*9ab0*/  FFMA R3, R45.reuse, R41, R3 ;  /* 0x000000292d037223 */ /* 0x040fe20000000003 */
[C---:B------:R-:W-:Y:S01]  /*9ac0*/  FFMA R20, R45.reuse, R42, R20 ;  /* 0x0000002a2d147223 */ /* 0x040fe20000000014 */
[C---:B------:R-:W-:Y:S01]  /*9ad0*/  FFMA R23, R45.reuse, R44, R23 ;  /* 0x0000002c2d177223 */ /* 0x040fe20000000017 */
[----:B------:R-:W-:Y:S01]  /*9ae0*/  FFMA R40, R45, R46, R40 ;  /* 0x0000002e2d287223 */ /* 0x000fe20000000028 */
[----:B------:R-:W-:Y:S01]  /*9af0*/  F2FP.BF16.F32.PACK_AB R100, R0, R21 ;  /* 0x000000150064723e */ /* 0x000fe200000010ff */
[----:B------:R-:W1:Y:S01]  /*9b00*/  S2R R46, SR_CgaCtaId ;  /* 0x00000000002e7919 */ /* 0x000e620000008800 */
[----:B------:R-:W-:Y:S01]  /*9b10*/  SHF.L.U32 R42, R68, 0x10, RZ ;  /* 0x00000010442a7819 */ /* 0x000fe200000006ff */
[C---:B------:R-:W-:Y:S01]  /*9b20*/  FMUL R41, R43.reuse, R12 ;  /* 0x0000000c2b297220 */ /* 0x040fe20000400000 */
[----:B------:R-:W-:Y:S01]  /*9b30*/  F2FP.BF16.F32.PACK_AB R101, R22, R2 ;  /* 0x000000021665723e */ /* 0x000fe200000010ff */
[C---:B------:R-:W-:Y:S01]  /*9b40*/  FMUL R0, R43.reuse, R13 ;  /* 0x0000000d2b007220 */ /* 0x040fe20000400000 */
[----:B------:R-:W-:Y:S01]  /*9b50*/  LOP3.LUT R21, R68, 0xffff0000, RZ, 0xc0, !PT ;  /* 0xffff000044157812 */ /* 0x000fe200078ec0ff */
[----:B------:R-:W-:Y:S01]  /*9b60*/  FMUL R2, R43, R14 ;  /* 0x0000000e2b027220 */ /* 0x000fe20000400000 */
[----:B------:R-:W-:Y:S01]  /*9b70*/  F2FP.BF16.F32.PACK_AB R103, R40, R23 ;  /* 0x000000172867723e */ /* 0x000fe200000010ff */
[----:B------:R-:W-:Y:S01]  /*9b80*/  FFMA R41, R45, R42, R41 ;  /* 0x0000002a2d297223 */ /* 0x000fe20000000029 */
[----:B------:R-:W-:Y:S01]  /*9b90*/  SHF.L.U32 R22, R69, 0x10, RZ ;  /* 0x0000001045167819 */ /* 0x000fe200000006ff */
[----:B------:R-:W-:Y:S01]  /*9ba0*/  FFMA R0, R45, R21, R0 ;  /* 0x000000152d007223 */ /* 0x000fe20000000000 */
[----:B------:R-:W-:Y:S01]  /*9bb0*/  F2FP.BF16.F32.PACK_AB R102, R20, R3 ;  /* 0x000000031466723e */ /* 0x000fe200000010ff */
[----:B------:R-:W-:Y:S01]  /*9bc0*/  FMUL R3, R43, R15 ;  /* 0x0000000f2b037220 */ /* 0x000fe20000400000 */
[----:B------:R-:W-:Y:S01]  /*9bd0*/  LOP3.LUT R23, R69, 0xffff0000, RZ, 0xc0, !PT ;  /* 0xffff000045177812 */ /* 0x000fe200078ec0ff */
[----:B------:R-:W-:Y:S01]  /*9be0*/  FMUL R20, R43, R16 ;  /* 0x000000102b147220 */ /* 0x000fe20000400000 */
[C---:B------:R-:W-:Y:S01]  /*9bf0*/  SHF.L.U32 R40, R70.reuse, 0x10, RZ ;  /* 0x0000001046287819 */ /* 0x040fe200000006ff */
[----:B------:R-:W-:Y:S01]  /*9c00*/  FFMA R2, R45, R22, R2 ;  /* 0x000000162d027223 */ /* 0x000fe20000000002 */
[----:B------:R-:W-:Y:S01]  /*9c10*/  FMUL R21, R43, R17 ;  /* 0x000000112b157220 */ /* 0x000fe20000400000 */
[----:B------:R-:W-:Y:S01]  /*9c20*/  FFMA R3, R45, R23, R3 ;  /* 0x000000172d037223 */ /* 0x000fe20000000003 */
[----:B------:R-:W-:Y:S01]  /*9c30*/  @!P1 LEA R47, R47, R99, 0xc ;  /* 0x000000632f2f9211 */ /* 0x000fe200078e60ff */
[----:B------:R-:W-:Y:S01]  /*9c40*/  FFMA R20, R45, R40, R20 ;  /* 0x000000282d147223 */ /* 0x000fe20000000014 */
[----:B------:R-:W-:Y:S01]  /*9c50*/  LOP3.LUT R40, R70, 0xffff0000, RZ, 0xc0, !PT ;  /* 0xffff000046287812 */ /* 0x000fe200078ec0ff */
[----:B------:R-:W-:Y:S01]  /*9c60*/  FMUL R22, R43, R18 ;  /* 0x000000122b167220 */ /* 0x000fe20000400000 */
[----:B------:R-:W-:Y:S01]  /*9c70*/  F2FP.BF16.F32.PACK_AB R108, R0, R41 ;  /* 0x00000029006c723e */ /* 0x000fe200000010ff */
[----:B------:R2:W-:Y:S01]  /*9c80*/  @!P1 STS.128 [R47+UR43+0x300], R48 ;  /* 0x000300302f009988 */ /* 0x0005e20008000c2b */
[----:B------:R-:W-:Y:S01]  /*9c90*/  SHF.L.U32 R42, R71, 0x10, RZ ;  /* 0x00000010472a7819 */ /* 0x000fe200000006ff */
[----:B------:R-:W-:Y:S01]  /*9ca0*/  FFMA R21, R45, R40, R21 ;  /* 0x000000282d157223 */ /* 0x000fe20000000015 */
[----:B------:R-:W-:Y:S01]  /*9cb0*/  @!P1 IADD3 R40, PT, PT, R47, UR43, RZ ;  /* 0x0000002b2f289c10 */ /* 0x000fe2000fffe0ff */
[----:B------:R-:W-:Y:S01]  /*9cc0*/  FMUL R23, R43, R19 ;  /* 0x000000132b177220 */ /* 0x000fe20000400000 */
[----:B------:R-:W-:Y:S01]  /*9cd0*/  LOP3.LUT R44, R71, 0xffff0000, RZ, 0xc0, !PT ;  /* 0xffff0000472c7812 */ /* 0x000fe200078ec0ff */
[----:B------:R-:W-:Y:S01]  /*9ce0*/  FFMA R22, R45, R42, R22 ;  /* 0x0000002a2d167223 */ /* 0x000fe20000000016 */
[----:B------:R-:W-:Y:S02]  /*9cf0*/  @!P1 IADD3 R40, PT, PT, R98, R40, RZ ;  /* 0x0000002862289210 */ /* 0x000fe40007ffe0ff */
[----:B------:R-:W-:Y:S01]  /*9d00*/  F2FP.BF16.F32.PACK_AB R109, R3, R2 ;  /* 0x00000002036d723e */ /* 0x000fe200000010ff */
[----:B------:R-:W-:Y:S01]  /*9d10*/  FFMA R23, R45, R44, R23 ;  /* 0x0000002c2d177223 */ /* 0x000fe20000000017 */
[----:B------:R-:W-:Y:S01]  /*9d20*/  F2FP.BF16.F32.PACK_AB R110, R21, R20 ;  /* 0x00000014156e723e */ /* 0x000fe200000010ff */
[----:B------:R2:W-:Y:S03]  /*9d30*/  @!P1 STS.128 [R40+0x300], R60 ;  /* 0x0003003c28009388 */ /* 0x0005e60000000c00 */
[----:B------:R-:W-:Y:S05]  /*9d40*/  F2FP.BF16.F32.PACK_AB R111, R23, R22 ;  /* 0x00000016176f723e */ /* 0x000fea00000010ff */
[----:B------:R2:W-:Y:S08]  /*9d50*/  @!P1 STS.128 [R47+UR43+0xb00], R100 ;  /* 0x000b00642f009988 */ /* 0x0005f00008000c2b */
[----:B------:R2:W-:Y:S01]  /*9d60*/  @!P1 STS.128 [R40+0xb00], R108 ;  /* 0x000b006c28009388 */ /* 0x0005e20000000c00 */
[----:B------:R-:W-:Y:S01]  /*9d70*/  @!PT LDS RZ, [RZ] ;  /* 0x00000000fffff984 */ /* 0x000fe20000000800 */
[----:B------:R-:W-:Y:S01]  /*9d80*/  @!PT LDS RZ, [RZ] ;  /* 0x00000000fffff984 */ /* 0x000fe20000000800 */
[----:B------:R-:W-:Y:S01]  /*9d90*/  @!PT LDS RZ, [RZ] ;  /* 0x00000000fffff984 */ /* 0x000fe20000000800 */
[----:B------:R-:W-:Y:S01]  /*9da0*/  @!PT LDS RZ, [RZ] ;  /* 0x00000000fffff984 */ /* 0x000fe20000000800 */
[----:B------:R3:W-:Y:S07]  /*9db0*/  MEMBAR.ALL.CTA ;  /* 0x0000000000007992 */ /* 0x0007ee0000008000 */
[----:B---3--:R-:W3:Y:S01]  /*9dc0*/  FENCE.VIEW.ASYNC.S ;  /* 0x00000000000073c6 */ /* 0x008ee20000000000 */
[----:B------:R-:W-:Y:S05]  /*9dd0*/  WARPSYNC.ALL ;  /* 0x0000000000007948 */ /* 0x000fea0003800000 */
[----:B------:R-:W-:Y:S01]  /*9de0*/  BSSY.RECONVERGENT B0, `(.L_x_149) ;  /* 0x0000012000007945 */ /* 0x000fe20003800200 */
[----:B---3--:R-:W-:Y:S06]  /*9df0*/  BAR.SYNC.DEFER_BLOCKING 0x1, 0x80 ;  /* 0x0042000000007b1d */ /* 0x008fec0000010000 */
[----:B-1----:R-:W-:Y:S05]  /*9e00*/  @P0 BRA `(.L_x_150) ;  /* 0x00000000003c0947 */ /* 0x002fea0003800000 */
[----:B------:R-:W1:Y:S01]  /*9e10*/  LDCU.64 UR6, c[0x0][0x348] ;  /* 0x00006900ff0677ac */ /* 0x000e620008000a00 */
[----:B------:R-:W-:Y:S02]  /*9e20*/  ULEA UR5, UR46, UR43, 0xc ;  /* 0x0000002b2e057291 */ /* 0x000fe4000f8e60ff */
[----:B------:R-:W-:Y:S02]  /*9e30*/  UIADD3 UR10, UPT, UPT, UR50, 0x40, URZ ;  /* 0x00000040320a7890 */ /* 0x000fe4000fffe0ff */
[----:B------:R-:W-:Y:S02]  /*9e40*/  UIADD3 UR8, UPT, UPT, UR5, 0x300, URZ ;  /* 0x0000030005087890 */ /* 0x000fe4000fffe0ff */
[----:B------:R-:W-:Y:S01]  /*9e50*/  UIADD3 UR12, UPT, UPT, UR5, 0xb00, URZ ;  /* 0x00000b00050c7890 */ /* 0x000fe2000fffe0ff */
[----:B------:R-:W-:Y:S01]  /*9e60*/  UMOV UR9, UR49 ;  /* 0x0000003100097c82 */ /* 0x000fe20008000000 */
[----:B------:R-:W-:Y:S01]  /*9e70*/  UMOV UR11, UR44 ;  /* 0x0000002c000b7c82 */ /* 0x000fe20008000000 */
[----:B------:R-:W-:Y:S01]  /*9e80*/  UIADD3 UR13, UPT, UPT, UR49, 0x20, URZ ;  /* 0x00000020310d7890 */ /* 0x000fe2000fffe0ff */
[----:B------:R-:W-:Y:S01]  /*9e90*/  UMOV UR15, UR44 ;  /* 0x0000002c000f7c82 */ /* 0x000fe20008000000 */
[----:B------:R-:W-:Y:S01]  /*9ea0*/  UMOV UR14, UR10 ;  /* 0x0000000a000e7c82 */ /* 0x000fe20008000000 */
[----:B-1----:R-:W-:Y:S04]  /*9eb0*/  UIADD3 UR4, UP0, UPT, UR6, 0xa80, URZ ;  /* 0x00000a8006047890 */ /* 0x002fe8000ff1e0ff */
[----:B------:R-:W-:Y:S09]  /*9ec0*/  UIADD3.X UR5, UPT, UPT, URZ, UR7, URZ, UP0, !UPT ;  /* 0x00000007ff057290 */ /* 0x000ff200087fe4ff */
[----:B------:R1:W-:Y:S01]  /*9ed0*/  UTMASTG.3D [UR8], [UR4] ;  /* 0x00000008040073b5 */ /* 0x0003e20008010000 */
[----:B------:R1:W-:Y:S02]  /*9ee0*/  UTMASTG.3D [UR12], [UR4] ;  /* 0x0000000c040073b5 */ /* 0x0003e40008010000 */
[----:B-1----:R0:W-:Y:S02]  /*9ef0*/  UTMACMDFLUSH ;  /* 0x00000000000079b7 */ /* 0x0021e40000000000 */
.L_x_150:
[----:B------:R-:W-:Y:S05]  /*9f00*/  BSYNC.RECONVERGENT B0 ;  /* 0x0000000000007941 */ /* 0x000fea0003800200 */
.L_x_149:
[----:B------:R-:W-:Y:S01]  /*9f10*/  UIADD3 UR4, UPT, UPT, UR46, 0x1, URZ ;  /* 0x000000012e047890 */ /* 0x000fe2000fffe0ff */
[----:B------:R-:W-:Y:S03]  /*9f20*/  BSSY.RECONVERGENT B0, `(.L_x_151) ;  /* 0x0000007000007945 */ /* 0x000fe60003800200 */
[----:B------:R-:W-:Y:S04]  /*9f30*/  UISETP.NE.AND UP0, UPT, UR4, 0x3, UPT ;  /* 0x000000030400788c */ /* 0x000fe8000bf05270 */
[----:B------:R-:W-:Y:S02]  /*9f40*/  USEL UR45, UR4, URZ, UP0 ;  /* 0x000000ff042d7287 */ /* 0x000fe40008000000 */
[----:B------:R-:W-:Y:S04]  /*9f50*/  UISETP.EQ.XOR UP0, UPT, UR47, 0x3, !UP0 ;  /* 0x000000032f00788c */ /* 0x000fe8000c702a70 */
[----:B------:R-:W-:Y:S01]  /*9f60*/  UP2UR UR51, UPR, URZ, 0x1 ;  /* 0x00000001ff337883 */ /* 0x000fe20008000000 */
[----:B------:R-:W-:Y:S11]  /*9f70*/  @P0 BRA `(.L_x_152) ;  /* 0x0000000000040947 */ /* 0x000ff60003800000 */
[----:B------:R-:W-:Y:S04]  /*9f80*/  DEPBAR.LE SB0, 0x1 ;  /* 0x000080400000791a */ /* 0x000fe80000000000 */
.L_x_152:
[----:B------:R-:W-:Y:S05]  /*9f90*/  BSYNC.RECONVERGENT B0 ;  /* 0x0000000000007941 */ /* 0x000fea0003800200 */
.L_x_151:
[----:B------:R-:W1:Y:S08]  /*9fa0*/  S2UR UR4, SR_CgaCtaId ;  /* 0x00000000000479c3 */ /* 0x000e700000008800 */
[----:B------:R-:W-:Y:S01]  /*9fb0*/  BAR.SYNC.DEFER_BLOCKING 0x1, 0x80 ;  /* 0x0042000000007b1d */ /* 0x000fe20000010000 */
[----:B------:R-:W-:Y:S01]  /*9fc0*/  ISETP.NE.AND P1, PT, R97, RZ, PT ;  /* 0x000000ff6100720c */ /* 0x000fe20003f25270 */
[----:B------:R-:W-:Y:S01]  /*9fd0*/  IMAD.U32 R0, RZ, RZ, UR52 ;  /* 0x00000034ff007e24 */ /* 0x000fe2000f8e00ff */
[----:B------:R-:W-:Y:S11]  /*9fe0*/  UIADD3 UR53, UPT, UPT, UR49, 0x10, URZ ;  /* 0x0000001031357890 */ /* 0x000ff6000fffe0ff */
[----:B------:R-:W-:Y:S05]  /*9ff0*/  @P1 LEA R0, R0, UR43, 0x3 ;  /* 0x0000002b00001c11 */ /* 0x000fea000f8e18ff */
[----:B------:R-:W-:Y:S01]  /*a000*/  @P1 VIADD R2, R0, 0x1f8 ;  /* 0x000001f800021836 */ /* 0x000fe20000000000 */
[----:B------:R-:W-:Y:S04]  /*a010*/  @P1 SHF.L.U32 R0, R112, 0x1f, RZ ;  /* 0x0000001f70001819 */ /* 0x000fe800000006ff */
[----:B------:R-:W-:Y:S01]  /*a020*/  @P1 PRMT R46, R46, 0x654, R2 ;  /* 0x000006542e2e1816 */ /* 0x000fe20000000002 */
[----:B------:R-:W-:Y:S01]  /*a030*/  UMOV UR43, 0x400 ;  /* 0x00000400002b7882 */ /* 0x000fe20000000000 */
[----:B------:R-:W-:Y:S01]  /*a040*/  BSSY B1, `(.L_x_153) ;  /* 0x0000021000017945 */ /* 0x000fe20003800000 */
[----:B-1----:R-:W-:Y:S01]  /*a050*/  ULEA UR43, UR4, UR43, 0x18 ;  /* 0x0000002b042b7291 */ /* 0x002fe2000f8ec0ff */
[----:B------:R-:W-:Y:S01]  /*a060*/  @P1 SYNCS.ARRIVE.TRANS64.RED.A1T0 RZ, [R46+URZ], RZ ;  /* 0x000000ff2eff19a7 */ /* 0x000fe200081004ff */
[----:B------:R-:W-:Y:S04]  /*a070*/  UIADD3 UR4, UPT, UPT, UR52, 0x1, URZ ;  /* 0x0000000134047890 */ /* 0x000fe8000fffe0ff */
[----:B------:R-:W-:Y:S01]  /*a080*/  LEA R21, R106, UR43, 0x3 ;  /* 0x0000002b6a157c11 */ /* 0x000fe2000f8e18ff */
[----:B------:R-:W-:Y:S03]  /*a090*/  UISETP.NE.AND UP0, UPT, UR4, 0x3, UPT ;  /* 0x000000030400788c */ /* 0x000fe6000bf05270 */
[----:B------:R1:W3:Y:S01]  /*a0a0*/  @P1 SYNCS.PHASECHK.TRANS64.TRYWAIT P0, [R21+URZ+0x1e0], R0 ;  /* 0x0001e000150015a7 */ /* 0x0002e200080011ff */
[----:B------:R-:W-:Y:S01]  /*a0b0*/  USEL UR48, UR4, URZ, UP0 ;  /* 0x000000ff04307287 */ /* 0x000fe20008000000 */
[----:B-1----:R-:W-:Y:S01]  /*a0c0*/  VIADD R0, R105, 0x10 ;  /* 0x0000001069007836 */ /* 0x002fe20000000000 */
[----:B---3--:R-:W-:Y:S01]  /*a0d0*/  @P1 SEL R107, RZ, 0x1, !P0 ;  /* 0x00000001ff6b1807 */ /* 0x008fe20004000000 */
[----:B------:R-:W-:Y:S09]  /*a0e0*/  @!P1 BRA `(.L_x_154) ;  /* 0x0000000000589947 */ /* 0x000ff20003800000 */
[----:B------:R-:W-:Y:S01]  /*a0f0*/  ISETP.NE.AND P1, PT, R113, RZ, PT ;  /* 0x000000ff7100720c */ /* 0x000fe20003f25270 */
[----:B------:R-:W-:Y:S01]  /*a100*/  BSSY B0, `(.L_x_155) ;  /* 0x0000009000007945 */ /* 0x000fe20003800000 */
[----:B------:R-:W-:Y:S11]  /*a110*/  ISETP.NE.AND P0, PT, R107, RZ, PT ;  /* 0x000000ff6b00720c */ /* 0x000ff60003f05270 */
[----:B------:R-:W-:Y:S05]  /*a120*/  @P1 IMAD R3, R106, 0x1000, R99 ;  /* 0x000010006a031824 */ /* 0x000fea00078e0263 */
[----:B------:R-:W-:Y:S05]  /*a130*/  @P1 IADD3 R2, PT, PT, R3, UR43, RZ ;  /* 0x0000002b03021c10 */ /* 0x000fea000fffe0ff */
[----:B------:R-:W-:Y:S01]  /*a140*/  @P1 IMAD.IADD R2, R98, 0x1, R2 ;  /* 0x0000000162021824 */ /* 0x000fe200078e0202 */
[----:B------:R-:W-:Y:S06]  /*a150*/  @P0 BRA `(.L_x_156) ;  /* 0x00000000000c0947 */ /* 0x000fec0003800000 */
[----:B------:R-:W-:Y:S04]  /*a160*/  SHF.L.U32 R20, R112, 0x1f, RZ ;  /* 0x0000001f70147819 */ /* 0x000fe800000006ff */
[----:B------:R-:W1:Y:S02]  /*a170*/  SYNCS.PHASECHK.TRANS64.TRYWAIT P0, [R21+URZ+0x1e0], R20 ;  /* 0x0001e014150075a7 */ /* 0x000e6400080011ff */
[----:B-1----:R-:W-:Y:S05]  /*a180*/  @!P0 BRA `(.L_x_157) ;  /* 0x0000003400448947 */ /* 0x002fea0003800000 */
.L_x_156:
[----:B------:R-:W-:Y:S05]  /*a190*/  BSYNC B0 ;  /* 0x0000000000007941 */ /* 0x000fea0003800000 */
.L_x_155:
[----:B------:R-:W-:Y:S01]  /*a1a0*/  ISETP.NE.AND P0, PT, R113, RZ, PT ;  /* 0x000000ff7100720c */ /* 0x000fe20003f05270 */
[----:B------:R-:W-:Y:S11]  /*a1b0*/  VIADD R106, R106, 0x1 ;  /* 0x000000016a6a7836 */ /* 0x000ff60000000000 */
[----:B------:R-:W-:Y:S01]  /*a1c0*/  @!UPT UIADD3 URZ, UPT, UPT, URZ, URZ, URZ ;  /* 0x000000fffffff290 */ /* 0x000fe2000fffe0ff */
[----:B------:R-:W3:Y:S04]  /*a1d0*/  @P0 LDS.128 R52, [R3+UR43+0x300] ;  /* 0x0003002b03340984 */ /* 0x000ee80008000c00 */
[----:B------:R-:W4:Y:S04]  /*a1e0*/  @P0 LDS.128 R64, [R3+UR43+0xb00] ;  /* 0x000b002b03400984 */ /* 0x000f280008000c00 */
[----:B------:R-:W1:Y:S04]  /*a1f0*/  @P0 LDS.128 R56, [R2+0x300] ;  /* 0x0003000002380984 */ /* 0x000e680000000c00 */
[----:B------:R5:W1:Y:S01]  /*a200*/  @P0 LDS.128 R68, [R2+0xb00] ;  /* 0x000b000002440984 */ /* 0x000a620000000c00 */
[C---:B------:R-:W-:Y:S04]  /*a210*/  ISETP.NE.AND P0, PT, R106.reuse, 0x3, PT ;  /* 0x000000036a00780c */ /* 0x040fe80003f05270 */
[----:B------:R-:W-:Y:S02]  /*a220*/  SEL R106, R106, RZ, P0 ;  /* 0x000000ff6a6a7207 */ /* 0x000fe40000000000 */
[----:B-----5:R-:W-:Y:S04]  /*a230*/  SEL R2, RZ, 0x1, P0 ;  /* 0x00000001ff027807 */ /* 0x020fe80000000000 */
[----:B------:R-:W-:Y:S02]  /*a240*/  LOP3.LUT R112, R112, R2, RZ, 0x3c, !PT ;  /* 0x0000000270707212 */ /* 0x000fe400078e3cff */
.L_x_154:
[----:B------:R-:W-:Y:S05]  /*a250*/  BSYNC B1 ;  /* 0x0000000000017941 */ /* 0x000fea0003800000 */
.L_x_153:
[----:B------:R-:W-:Y:S04]  /*a260*/  SHF.R.U32.HI R3, RZ, 0x15, R0 ;  /* 0x00000015ff037819 */ /* 0x000fe80000011600 */
[----:B------:R-:W-:Y:S04]  /*a270*/  LOP3.LUT R2, R3, 0x3, RZ, 0xc0, !PT ;  /* 0x0000000303027812 */ /* 0x000fe800078ec0ff */
[----:B------:R-:W-:Y:S11]  /*a280*/  ISETP.NE.AND P0, PT, R84, R2, PT ;  /* 0x000000025400720c */ /* 0x000ff60003f05270 */
[----:B------:R-:W-:Y:S02]  /*a290*/  @!UPT UIADD3 URZ, UPT, UPT, URZ, URZ, URZ ;  /* 0x000000fffffff290 */ /* 0x000fe4000fffe0ff */
[----:B------:R-:W-:Y:S05]  /*a2a0*/  @P0 BRA `(.L_x_158) ;  /* 0x0000000000bc0947 */ /* 0x000fea0003800000 */
[----:B------:R-:W-:Y:S02]  /*a2b0*/  LOP3.LUT P0, RZ, R3, 0x3, R86, 0x48, !PT ;  /* 0x0000000303ff7812 */ /* 0x000fe40007804856 */
[----:B------:R-:W-:Y:S11]  /*a2c0*/  MOV R16, R0 ;  /* 0x0000000000107202 */ /* 0x000ff60000000f00 */
[----:B------:R-:W-:Y:S05]  /*a2d0*/  @!P0 BRA `(.L_x_159) ;  /* 0x0000000000408947 */ /* 0x000fea0003800000 */
[----:B------:R-:W5:Y:S01]  /*a2e0*/  LDCU.64 UR8, c[0x4][0x70] ;  /* 0x01000e00ff0877ac */ /* 0x000f620008000a00 */
[----:B------:R-:W-:Y:S01]  /*a2f0*/  MOV R15, 0x0 ;  /* 0x00000000000f7802 */ /* 0x000fe20000000f00 */
[----:B------:R-:W-:Y:S02]  /*a300*/  HFMA2 R12, -RZ, RZ, 0, 5.9604644775390625e-08 ;  /* 0x00000001ff0c7431 */ /* 0x000fe400000001ff */
[----:B------:R-:W-:Y:S02]  /*a310*/  IMAD.MOV.U32 R8, RZ, RZ, 0x192 ;  /* 0x00000192ff087424 */ /* 0x000fe400078e00ff */
[----:B------:R-:W-:Y:S01]  /*a320*/  IMAD.MOV.U32 R13, RZ, RZ, RZ ;  /* 0x000000ffff0d7224 */ /* 0x000fe200078e00ff */
[----:B------:R-:W1:Y:S01]  /*a330*/  LDCU.64 UR6, c[0x4][0x78] ;  /* 0x01000f00ff0677ac */ /* 0x000e620008000a00 */
[----:B------:R-:W2:Y:S01]  /*a340*/  LDC.64 R14, c[0x4][R15] ;  /* 0x010000000f0e7b82 */ /* 0x000ea20000000a00 */
[----:B------:R-:W3:Y:S01]  /*a350*/  LDCU.64 UR4, c[0x4][0x10] ;  /* 0x01000200ff0477ac */ /* 0x000ee20008000a00 */
[----:B-----5:R-:W-:Y:S01]  /*a360*/  MOV R5, UR9 ;  /* 0x0000000900057c02 */ /* 0x020fe20008000f00 */
[----:B------:R-:W-:Y:S01]  /*a370*/  IMAD.U32 R4, RZ, RZ, UR8 ;  /* 0x00000008ff047e24 */ /* 0x000fe2000f8e00ff */
[----:B-1----:R-:W-:Y:S01]  /*a380*/  MOV R7, UR7 ;  /* 0x0000000700077c02 */ /* 0x002fe20008000f00 */
[----:B------:R-:W-:Y:S01]  /*a390*/  IMAD.U32 R6, RZ, RZ, UR6 ;  /* 0x00000006ff067e24 */ /* 0x000fe2000f8e00ff */
[----:B---3--:R-:W-:Y:S01]  /*a3a0*/  MOV R11, UR5 ;  /* 0x00000005000b7c02 */ /* 0x008fe20008000f00 */
[----:B------:R-:W-:Y:S02]  /*a3b0*/  IMAD.U32 R10, RZ, RZ, UR4 ;  /* 0x00000004ff0a7e24 */ /* 0x000fe4000f8e00ff */
[----:B------:R-:W-:Y:S07]  /*a3c0*/  LEPC R20, `(.L_x_159) ;  /* 0x000000001014794e */ /* 0x000fee0000000000 */
[----:B--2-4-:R-:W-:Y:S05]  /*a3d0*/  CALL.ABS.NOINC R14 ;  /* 0x000000000e007343 */ /* 0x014fea0003c00000 */
.L_x_159:
        /* <DEDUP_REMOVED lines=12> */
[----:B------:R-:W5:Y:S01]  /*a4a0*/  LDCU.64 UR6, c[0x4][0x78] ;  /* 0x01000f00ff0677ac */ /* 0x000f620008000a00 */
[----:B------:R-:W2:Y:S01]  /*a4b0*/  LDC.64 R14, c[0x4][R15] ;  /* 0x010000000f0e7b82 */ /* 0x000ea20000000a00 */
[----:B------:R-:W3:Y:S01]  /*a4c0*/  LDCU.64 UR4, c[0x4][0x10] ;  /* 0x01000200ff0477ac */ /* 0x000ee20008000a00 */
[----:B-1----:R-:W-:Y:S01]  /*a4d0*/  MOV R5, UR9 ;  /* 0x0000000900057c02 */ /* 0x002fe20008000f00 */
[----:B------:R-:W-:Y:S01]  /*a4e0*/  IMAD.U32 R4, RZ, RZ, UR8 ;  /* 0x00000008ff047e24 */ /* 0x000fe2000f8e00ff */
[----:B-----5:R-:W-:Y:S01]  /*a4f0*/  MOV R7, UR7 ;  /* 0x0000000700077c02 */ /* 0x020fe20008000f00 */
[----:B------:R-:W-:Y:S01]  /*a500*/  IMAD.U32 R6, RZ, RZ, UR6 ;  /* 0x00000006ff067e24 */ /* 0x000fe2000f8e00ff */
[----:B---3--:R-:W-:Y:S01]  /*a510*/  MOV R11, UR5 ;  /* 0x00000005000b7c02 */ /* 0x008fe20008000f00 */
[----:B------:R-:W-:Y:S02]  /*a520*/  IMAD.U32 R10, RZ, RZ, UR4 ;  /* 0x00000004ff0a7e24 */ /* 0x000fe4000f8e00ff */
[----:B------:R-:W-:Y:S07]  /*a530*/  LEPC R20, `(.L_x_160) ;  /* 0x000000001014794e */ /* 0x000fee0000000000 */
[----:B--2-4-:R-:W-:Y:S05]  /*a540*/  CALL.ABS.NOINC R14 ;  /* 0x000000000e007343 */ /* 0x014fea0003c00000 */
.L_x_160:
[----:B------:R-:W-:Y:S05]  /*a550*/  WARPSYNC.ALL ;  /* 0x0000000000007948 */ /* 0x000fea0003800000 */
[----:B------:R-:W-:Y:S11]  /*a560*/  R2UR UR4, R16 ;  /* 0x00000000100472ca */ /* 0x000ff600000e0000 */
[----:B------:R-:W-:Y:S02]  /*a570*/  @!UPT UIADD3 URZ, UPT, UPT, URZ, URZ, URZ ;  /* 0x000000fffffff290 */ /* 0x000fe4000fffe0ff */
[----:B------:R-:W1:Y:S02]  /*a580*/  LDTM.x16 R4, tmem[UR4+0x20] ;  /* 0x00002004000479ee */ /* 0x000e640008240000 */
[----:B-1----:R-:W-:Y:S01]  /*a590*/  NOP ;  /* 0x0000000000007918 */ /* 0x002fe20000000000 */
.L_x_158:
[----:B---3--:R-:W-:Y:S01]  /*a5a0*/  SHF.L.U32 R3, R52, 0x10, RZ ;  /* 0x0000001034037819 */ /* 0x008fe200000006ff */
[C---:B------:R-:W-:Y:S01]  /*a5b0*/  FMUL R0, R43.reuse, R24 ;  /* 0x000000182b007220 */ /* 0x040fe20000400000 */
[----:B------:R-:W-:Y:S01]  /*a5c0*/  ISETP.NE.AND P1, PT, R84, R2, PT ;  /* 0x000000025400720c */ /* 0x000fe20003f25270 */
[----:B------:R-:W-:Y:S01]  /*a5d0*/  FMUL R2, R43, R25 ;  /* 0x000000192b027220 */ /* 0x000fe20000400000 */
[----:B-1----:R-:W-:Y:S01]  /*a5e0*/  LOP3.LUT R21, R52, 0xffff0000, RZ, 0xc0, !PT ;  /* 0xffff000034157812 */ /* 0x002fe200078ec0ff */
[----:B------:R-:W-:Y:S01]  /*a5f0*/  FFMA R0, R45, R3, R0 ;  /* 0x000000032d007223 */ /* 0x000fe20000000000 */
[----:B------:R-:W-:Y:S01]  /*a600*/  SHF.L.U32 R22, R53, 0x10, RZ ;  /* 0x0000001035167819 */ /* 0x000fe200000006ff */
[----:B------:R-:W-:Y:S01]  /*a610*/  FMUL R3, R43, R26 ;  /* 0x0000001a2b037220 */ /* 0x000fe20000400000 */
[----:B------:R-:W-:Y:S01]  /*a620*/  LOP3.LUT R23, R53, 0xffff0000, RZ, 0xc0, !PT ;  /* 0xffff000035177812 */ /* 0x000fe200078ec0ff */
[----:B------:R-:W-:Y:S01]  /*a630*/  FMUL R20, R43, R27 ;  /* 0x0000001b2b147220 */ /* 0x000fe20000400000 */
[----:B--2---:R-:W-:Y:S01]  /*a640*/  SHF.L.U32 R40, R54, 0x10, RZ ;  /* 0x0000001036287819 */ /* 0x004fe200000006ff */
[----:B------:R-:W-:Y:S01]  /*a650*/  FFMA R2, R45, R21, R2 ;  /* 0x000000152d027223 */ /* 0x000fe20000000002 */
[----:B------:R-:W-:Y:S01]  /*a660*/  LOP3.LUT R41, R57, 0xffff0000, RZ, 0xc0, !PT ;  /* 0xffff000039297812 */ /* 0x000fe200078ec0ff */
[C---:B------:R-:W-:Y:S01]  /*a670*/  FFMA R3, R45.reuse, R22, R3 ;  /* 0x000000162d037223 */ /* 0x040fe20000000003 */
[----:B----4-:R-:W-:Y:S01]  /*a680*/  LOP3.LUT R42, R66, 0xffff0000, RZ, 0xc0, !PT ;  /* 0xffff0000422a7812 */ /* 0x010fe200078ec0ff */
[----:B------:R-:W-:Y:S01]  /*a690*/  FFMA R20, R45, R23, R20 ;  /* 0x000000172d147223 */ /* 0x000fe20000000014 */
[----:B------:R-:W-:Y:S01]  /*a6a0*/  LOP3.LUT R23, R54, 0xffff0000, RZ, 0xc0, !PT ;  /* 0xffff000036177812 */ /* 0x000fe200078ec0ff */
[C---:B------:R-:W-:Y:S01]  /*a6b0*/  FMUL R21, R43.reuse, R28 ;  /* 0x0000001c2b157220 */ /* 0x040fe20000400000 */
[----:B------:R-:W-:Y:S01]  /*a6c0*/  F2FP.BF16.F32.PACK_AB R48, R2, R0 ;  /* 0x000000000230723e */ /* 0x000fe200000010ff */
        /* <DEDUP_REMOVED lines=115> */
[----:B------:R-:W-:Y:S01]  /*ae00*/  ULEA UR5, UR45, UR43, 0xc ;  /* 0x0000002b2d057291 */ /* 0x000fe2000f8e60ff */
[----:B------:R-:W-:Y:S01]  /*ae10*/  UMOV UR54, UR50 ;  /* 0x0000003200367c82 */ /* 0x000fe20008000000 */
[----:B------:R-:W-:Y:S02]  /*ae20*/  UMOV UR55, UR44 ;  /* 0x0000002c00377c82 */ /* 0x000fe40008000000 */
[----:B------:R-:W-:Y:S02]  /*ae30*/  UIADD3 UR52, UPT, UPT, UR5, 0x300, URZ ;  /* 0x0000030005347890 */ /* 0x000fe4000fffe0ff */
[----:B------:R-:W-:Y:S02]  /*ae40*/  UIADD3 UR8, UPT, UPT, UR5, 0xb00, URZ ;  /* 0x00000b0005087890 */ /* 0x000fe4000fffe0ff */
        /* <DEDUP_REMOVED lines=8> */
.L_x_162:
[----:B------:R-:W-:Y:S05]  /*aed0*/  BSYNC.RECONVERGENT B0 ;  /* 0x0000000000007941 */ /* 0x000fea0003800200 */
.L_x_161:
[----:B------:R-:W-:Y:S01]  /*aee0*/  UISETP.NE.AND UP1, UPT, UR51, URZ, UPT ;  /* 0x000000ff3300728c */ /* 0x000fe2000bf25270 */
[----:B------:R-:W-:Y:S01]  /*aef0*/  BSSY.RECONVERGENT B0, `(.L_x_163) ;  /* 0x0000008000007945 */ /* 0x000fe20003800200 */
[----:B------:R-:W-:Y:S04]  /*af00*/  UIADD3 UR4, UPT, UPT, UR45, 0x1, URZ ;  /* 0x000000012d047890 */ /* 0x000fe8000fffe0ff */
[----:B------:R-:W-:Y:S02]  /*af10*/  UISETP.NE.AND UP0, UPT, UR4, 0x3, UPT ;  /* 0x000000030400788c */ /* 0x000fe4000bf05270 */
[----:B------:R-:W-:Y:S02]  /*af20*/  UISETP.EQ.XOR UP1, UPT, UR4, 0x3, UP1 ;  /* 0x000000030400788c */ /* 0x000fe40008f22a70 */
[----:B------:R-:W-:Y:S02]  /*af30*/  USEL UR46, UR4, URZ, UP0 ;  /* 0x000000ff042e7287 */ /* 0x000fe40008000000 */
[----:B------:R-:W-:Y:S01]  /*af40*/  UP2UR UR47, UPR, URZ, 0x2 ;  /* 0x00000002ff2f7883 */ /* 0x000fe20008000000 */
[----:B------:R-:W-:Y:S11]  /*af50*/  @P0 BRA `(.L_x_164) ;  /* 0x0000000000040947 */ /* 0x000ff60003800000 */
[----:B------:R-:W-:Y:S04]  /*af60*/  DEPBAR.LE SB0, 0x1 ;  /* 0x000080400000791a */ /* 0x000fe80000000000 */
.L_x_164:
[----:B------:R-:W-:Y:S05]  /*af70*/  BSYNC.RECONVERGENT B0 ;  /* 0x0000000000007941 */ /* 0x000fea0003800200 */
.L_x_163:
[----:B------:R-:W1:Y:S08]  /*af80*/  S2UR UR54, SR_CgaCtaId ;  /* 0x00000000003679c3 */ /* 0x000e700000008800 */
[----:B------:R-:W-:Y:S01]  /*af90*/  BAR.SYNC.DEFER_BLOCKING 0x1, 0x80 ;  /* 0x0042000000007b1d */ /* 0x000fe20000010000 */
[----:B------:R-:W-:Y:S01]  /*afa0*/  ISETP.NE.AND P1, PT, R97, RZ, PT ;  /* 0x000000ff6100720c */ /* 0x000fe20003f25270 */
[----:B------:R-:W-:Y:S01]  /*afb0*/  IMAD.U32 R0, RZ, RZ, UR48 ;  /* 0x00000030ff007e24 */ /* 0x000fe2000f8e00ff */
[----:B------:R-:W-:Y:S04]  /*afc0*/  UIADD3 UR4, UPT, UPT, UR48, 0x1, URZ ;  /* 0x0000000130047890 */ /* 0x000fe8000fffe0ff */
[----:B------:R-:W-:Y:S04]  /*afd0*/  UISETP.NE.AND UP0, UPT, UR4, 0x3, UPT ;  /* 0x000000030400788c */ /* 0x000fe8000bf05270 */
[----:B------:R-:W-:Y:S03]  /*afe0*/  USEL UR52, UR4, URZ, UP0 ;  /* 0x000000ff04347287 */ /* 0x000fe60008000000 */
[----:B------:R-:W-:Y:S05]  /*aff0*/  @P1 LEA R0, R0, UR43, 0x3 ;  /* 0x0000002b00001c11 */ /* 0x000fea000f8e18ff */
[----:B------:R-:W-:Y:S01]  /*b000*/  @P1 VIADD R2, R0, 0x1f8 ;  /* 0x000001f800021836 */ /* 0x000fe20000000000 */
[----:B------:R-:W-:Y:S04]  /*b010*/  @P1 SHF.L.U32 R0, R112, 0x1f, RZ ;  /* 0x0000001f70001819 */ /* 0x000fe800000006ff */
[----:B------:R-:W-:Y:S01]  /*b020*/  @P1 PRMT R46, R46, 0x654, R2 ;  /* 0x000006542e2e1816 */ /* 0x000fe20000000002 */
[----:B------:R-:W-:Y:S01]  /*b030*/  UMOV UR43, 0x400 ;  /* 0x00000400002b7882 */ /* 0x000fe20000000000 */
[----:B------:R-:W-:Y:S01]  /*b040*/  BSSY B1, `(.L_x_165) ;  /* 0x0000018000017945 */ /* 0x000fe20003800000 */
[----:B-1----:R-:W-:Y:S01]  /*b050*/  ULEA UR43, UR54, UR43, 0x18 ;  /* 0x0000002b362b7291 */ /* 0x002fe2000f8ec0ff */
[----:B------:R1:W-:Y:S05]  /*b060*/  @P1 SYNCS.ARRIVE.TRANS64.RED.A1T0 RZ, [R46+URZ], RZ ;  /* 0x000000ff2eff19a7 */ /* 0x0003ea00081004ff */
[----:B------:R-:W-:Y:S04]  /*b070*/  LEA R2, R106, UR43, 0x3 ;  /* 0x0000002b6a027c11 */ /* 0x000fe8000f8e18ff */
[----:B------:R-:W3:Y:S02]  /*b080*/  @P1 SYNCS.PHASECHK.TRANS64.TRYWAIT P0, [R2+URZ+0x1e0], R0 ;  /* 0x0001e000020015a7 */ /* 0x000ee400080011ff */
[----:B---3--:R-:W-:Y:S01]  /*b090*/  @P1 SEL R107, RZ, 0x1, !P0 ;  /* 0x00000001ff6b1807 */ /* 0x008fe20004000000 */
[----:B-1----:R-:W-:Y:S06]  /*b0a0*/  @!P1 BRA `(.L_x_166) ;  /* 0x0000000000449947 */ /* 0x002fec0003800000 */
        /* <DEDUP_REMOVED lines=10> */
.L_x_168:
[----:B------:R-:W-:Y:S05]  /*b150*/  BSYNC B0 ;  /* 0x0000000000007941 */ /* 0x000fea0003800000 */
.L_x_167:
[----:B------:R-:W-:Y:S11]  /*b160*/  ISETP.NE.AND P0, PT, R113, RZ, PT ;  /* 0x000000ff7100720c */ /* 0x000ff60003f05270 */
[----:B------:R-:W-:Y:S02]  /*b170*/  @!UPT UIADD3 URZ, UPT, UPT, URZ, URZ, URZ ;  /* 0x000000fffffff290 */ /* 0x000fe4000fffe0ff */
[----:B------:R3:W4:Y:S04]  /*b180*/  @P0 LDS.128 R52, [R106+UR43+0x300] ;  /* 0x0003002b6a340984 */ /* 0x0007280008000c00 */
[----:B------:R3:W1:Y:S04]  /*b190*/  @P0 LDS.128 R64, [R106+UR43+0xb00] ;  /* 0x000b002b6a400984 */ /* 0x0006680008000c00 */
[----:B------:R3:W1:Y:S04]  /*b1a0*/  @P0 LDS.128 R56, [R0+0x300] ;  /* 0x0003000000380984 */ /* 0x0006680000000c00 */
[----:B------:R3:W1:Y:S02]  /*b1b0*/  @P0 LDS.128 R68, [R0+0xb00] ;  /* 0x000b000000440984 */ /* 0x0006640000000c00 */
.L_x_166:
[----:B------:R-:W-:Y:S05]  /*b1c0*/  BSYNC B1 ;  /* 0x0000000000017941 */ /* 0x000fea0003800000 */
.L_x_165:
[----:B------:R-:W-:Y:S05]  /*b1d0*/  VIADD R105, R105, 0x400010 ;  /* 0x0040001069697836 */ /* 0x000fea0000000000 */
[----:B---3--:R-:W-:Y:S04]  /*b1e0*/  SHF.R.U32.HI R0, RZ, 0x15, R105 ;  /* 0x00000015ff007819 */ /* 0x008fe80000011669 */
[----:B-1----:R-:W-:Y:S04]  /*b1f0*/  LOP3.LUT R2, R0, 0x3, RZ, 0xc0, !PT ;  /* 0x0000000300027812 */ /* 0x002fe800078ec0ff */
        /* <DEDUP_REMOVED lines=11> */
[----:B------:R-:W3:Y:S01]  /*b2b0*/  LDCU.64 UR6, c[0x4][0x78] ;  /* 0x01000f00ff0677ac */ /* 0x000ee20008000a00 */
[----:B------:R-:W2:Y:S01]  /*b2c0*/  LDC.64 R14, c[0x4][R15] ;  /* 0x010000000f0e7b82 */ /* 0x000ea20000000a00 */
[----:B------:R-:W5:Y:S01]  /*b2d0*/  LDCU.64 UR4, c[0x4][0x10] ;  /* 0x01000200ff0477ac */ /* 0x000f620008000a00 */
[----:B-1----:R-:W-:Y:S01]  /*b2e0*/  MOV R5, UR9 ;  /* 0x0000000900057c02 */ /* 0x002fe20008000f00 */
[----:B------:R-:W-:Y:S01]  /*b2f0*/  IMAD.U32 R4, RZ, RZ, UR8 ;  /* 0x00000008ff047e24 */ /* 0x000fe2000f8e00ff */
[----:B---3--:R-:W-:Y:S01]  /*b300*/  MOV R7, UR7 ;  /* 0x0000000700077c02 */ /* 0x008fe20008000f00 */
[----:B------:R-:W-:Y:S01]  /*b310*/  IMAD.U32 R6, RZ, RZ, UR6 ;  /* 0x00000006ff067e24 */ /* 0x000fe2000f8e00ff */
[----:B-----5:R-:W-:Y:S01]  /*b320*/  MOV R11, UR5 ;  /* 0x00000005000b7c02 */ /* 0x020fe20008000f00 */
[----:B------:R-:W-:Y:S02]  /*b330*/  IMAD.U32 R10, RZ, RZ, UR4 ;  /* 0x00000004ff0a7e24 */ /* 0x000fe4000f8e00ff */
[----:B------:R-:W-:Y:S07]  /*b340*/  LEPC R20, `(.L_x_171) ;  /* 0x000000001014794e */ /* 0x000fee0000000000 */
[----:B--2-4-:R-:W-:Y:S05]  /*b350*/  CALL.ABS.NOINC R14 ;  /* 0x000000000e007343 */ /* 0x014fea0003c00000 */
.L_x_171:
        /* <DEDUP_REMOVED lines=23> */
.L_x_172:
[----:B------:R-:W-:Y:S05]  /*b4d0*/  WARPSYNC.ALL ;  /* 0x0000000000007948 */ /* 0x000fea0003800000 */
[----:B------:R-:W-:Y:S11]  /*b4e0*/  R2UR UR4, R16 ;  /* 0x00000000100472ca */ /* 0x000ff600000e0000 */
[----:B------:R-:W-:Y:S02]  /*b4f0*/  @!UPT UIADD3 URZ, UPT, UPT, URZ, URZ, URZ ;  /* 0x000000fffffff290 */ /* 0x000fe4000fffe0ff */
[----:B------:R-:W1:Y:S02]  /*b500*/  LDTM.x16 R4, tmem[UR4+0x20] ;  /* 0x00002004000479ee */ /* 0x000e640008240000 */
[----:B-1----:R-:W-:Y:S01]  /*b510*/  NOP ;  /* 0x0000000000007918 */ /* 0x002fe20000000000 */
.L_x_170:
[----:B------:R-:W-:Y:S01]  /*b520*/  ISETP.NE.AND P1, PT, R84, R2, PT ;  /* 0x000000025400720c */ /* 0x000fe20003f25270 */
[----:B------:R-:W-:Y:S05]  /*b530*/  WARPSYNC.ALL ;  /* 0x0000000000007948 */ /* 0x000fea0003800000 */
[C---:B----4-:R-:W-:Y:S01]  /*b540*/  SHF.L.U32 R3, R52.reuse, 0x10, RZ ;  /* 0x0000001034037819 */ /* 0x050fe200000006ff */
[----:B------:R-:W-:Y:S01]  /*b550*/  NOP ;  /* 0x0000000000007918 */ /* 0x000fe20000000000 */
[----:B--2---:R-:W-:Y:S01]  /*b560*/  LOP3.LUT R40, R52, 0xffff0000, RZ, 0xc0, !PT ;  /* 0xffff000034287812 */ /* 0x004fe200078ec0ff */
[----:B------:R-:W-:Y:S01]  /*b570*/  FMUL R0, R43, R24 ;  /* 0x000000182b007220 */ /* 0x000fe20000400000 */
[----:B------:R-:W-:Y:S01]  /*b580*/  SHF.L.U32 R41, R53, 0x10, RZ ;  /* 0x0000001035297819 */ /* 0x000fe200000006ff */
[C---:B------:R-:W-:Y:S01]  /*b590*/  FMUL R20, R43.reuse, R4 ;  /* 0x000000042b147220 */ /* 0x040fe20000400000 */
[----:B------:R-:W-:Y:S01]  /*b5a0*/  MOV R4, UR46 ;  /* 0x0000002e00047c02 */ /* 0x000fe20008000f00 */
[----:B------:R-:W-:Y:S01]  /*b5b0*/  FMUL R2, R43, R25 ;  /* 0x000000192b027220 */ /* 0x000fe20000400000 */
[----:B------:R-:W-:Y:S01]  /*b5c0*/  LOP3.LUT R42, R53, 0xffff0000, RZ, 0xc0, !PT ;  /* 0xffff0000352a7812 */ /* 0x000fe200078ec0ff */
[C---:B------:R-:W-:Y:S01]  /*b5d0*/  FFMA R0, R45.reuse, R3, R0 ;  /* 0x000000032d007223 */ /* 0x040fe20000000000 */
[----:B------:R-:W-:Y:S01]  /*b5e0*/  @!P1 LEA R99, R4, R99, 0xc ;  /* 0x0000006304639211 */ /* 0x000fe200078e60ff */
[----:B------:R-:W-:Y:S01]  /*b5f0*/  FFMA R2, R45, R40, R2 ;  /* 0x000000282d027223 */ /* 0x000fe20000000002 */
[----:B------:R-:W-:Y:S01]  /*b600*/  R2UR UR4, R104 ;  /* 0x00000000680472ca */ /* 0x000fe200000e0000 */
[C---:B------:R-:W-:Y:S01]  /*b610*/  FMUL R3, R43.reuse, R26 ;  /* 0x0000001a2b037220 */ /* 0x040fe20000400000 */
[----:B------:R-:W-:Y:S01]  /*b620*/  SHF.L.U32 R44, R54, 0x10, RZ ;  /* 0x00000010362c7819 */ /* 0x000fe200000006ff */
[C---:B------:R-:W-:Y:S01]  /*b630*/  FMUL R4, R43.reuse, R27 ;  /* 0x0000001b2b047220 */ /* 0x040fe20000400000 */
[----:B------:R-:W-:Y:S01]  /*b640*/  F2FP.BF16.F32.PACK_AB R100, R2, R0 ;  /* 0x000000000264723e */ /* 0x000fe200000010ff */
[----:B------:R-:W-:Y:S01]  /*b650*/  FMUL R21, R43, R5 ;  /* 0x000000052b157220 */ /* 0x000fe20000400000 */
[----:B------:R-:W-:Y:S01]  /*b660*/  @!P1 IADD3 R5, PT, PT, R99, UR43, RZ ;  /* 0x0000002b63059c10 */ /* 0x000fe2000fffe0ff */
[C---:B------:R-:W-:Y:S01]  /*b670*/  FFMA R3, R45.reuse, R41, R3 ;  /* 0x000000292d037223 */ /* 0x040fe20000000003 */
[----:B------:R-:W-:Y:S01]  /*b680*/  LOP3.LUT R46, R54, 0xffff0000, RZ, 0xc0, !PT ;  /* 0xffff0000362e7812 */ /* 0x000fe200078ec0ff */
[----:B------:R-:W-:Y:S01]  /*b690*/  FFMA R4, R45, R42, R4 ;  /* 0x0000002a2d047223 */ /* 0x000fe20000000004 */
[----:B------:R-:W-:Y:S01]  /*b6a0*/  SHF.L.U32 R47, R55, 0x10, RZ ;  /* 0x00000010372f7819 */ /* 0x000fe200000006ff */
[C---:B------:R-:W-:Y:S01]  /*b6b0*/  FMUL R0, R43.reuse, R28 ;  /* 0x0000001c2b007220 */ /* 0x040fe20000400000 */
[----:B------:R-:W-:Y:S01]  /*b6c0*/  @!P1 IADD3 R98, PT, PT, R98, R5, RZ ;  /* 0x0000000562629210 */ /* 0x000fe20007ffe0ff */
[----:B------:R-:W-:Y:S01]  /*b6d0*/  FMUL R2, R43, R29 ;  /* 0x0000001d2b027220 */ /* 0x000fe20000400000 */
[----:B------:R-:W-:Y:S01]  /*b6e0*/  LOP3.LUT R48, R55, 0xffff0000, RZ, 0xc0, !PT ;  /* 0xffff000037307812 */ /* 0x000fe200078ec0ff */
[C---:B------:R-:W-:Y:S01]  /*b6f0*/  FMUL R5, R43.reuse, R30 ;  /* 0x0000001e2b057220 */ /* 0x040fe20000400000 */
[C---:B------:R-:W-:Y:S01]  /*b700*/  SHF.L.U32 R49, R56.reuse, 0x10, RZ ;  /* 0x0000001038317819 */ /* 0x040fe200000006ff */
[C---:B------:R-:W-:Y:S01]  /*b710*/  FMUL R22, R43.reuse, R6 ;  /* 0x000000062b167220 */ /* 0x040fe20000400000 */
[----:B------:R-:W-:Y:S01]  /*b720*/  LOP3.LUT R50, R56, 0xffff0000, RZ, 0xc0, !PT ;  /* 0xffff000038327812 */ /* 0x000fe200078ec0ff */
[----:B------:R-:W-:Y:S01]  /*b730*/  FMUL R6, R43, R31 ;  /* 0x0000001f2b067220 */ /* 0x000fe20000400000 */
[----:B------:R-:W-:Y:S01]  /*b740*/  F2FP.BF16.F32.PACK_AB R101, R4, R3 ;  /* 0x000000030465723e */ /* 0x000fe200000010ff */
[----:B------:R-:W-:Y:S01]  /*b750*/  FFMA R0, R45, R44, R0 ;  /* 0x0000002c2d007223 */ /* 0x000fe20000000000 */
[----:B------:R-:W-:Y:S01]  /*b760*/  SHF.L.U32 R51, R57, 0x10, RZ ;  /* 0x0000001039337819 */ /* 0x000fe200000006ff */
[----:B------:R-:W-:Y:S01]  /*b770*/  FMUL R23, R43, R7 ;  /* 0x000000072b177220 */ /* 0x000fe20000400000 */
[----:B------:R-:W-:Y:S01]  /*b780*/  LOP3.LUT R52, R57, 0xffff0000, RZ, 0xc0, !PT ;  /* 0xffff000039347812 */ /* 0x000fe200078ec0ff */
[----:B------:R-:W-:Y:S01]  /*b790*/  FFMA R2, R45, R46, R2 ;  /* 0x0000002e2d027223 */ /* 0x000fe20000000002 */
[C---:B------:R-:W-:Y:S01]  /*b7a0*/  SHF.L.U32 R53, R58.reuse, 0x10, RZ ;  /* 0x000000103a357819 */ /* 0x040fe200000006ff */
[C---:B------:R-:W-:Y:S01]  /*b7b0*/  FMUL R7, R43.reuse, R32 ;  /* 0x000000202b077220 */ /* 0x040fe20000400000 */
[----:B------:R-:W-:Y:S01]  /*b7c0*/  LOP3.LUT R54, R58, 0xffff0000, RZ, 0xc0, !PT ;  /* 0xffff00003a367812 */ /* 0x000fe200078ec0ff */
[----:B------:R-:W-:Y:S01]  /*b7d0*/  FMUL R3, R43, R33 ;  /* 0x000000212b037220 */ /* 0x000fe20000400000 */
[----:B------:R-:W-:Y:S01]  /*b7e0*/  F2FP.BF16.F32.PACK_AB R102, R2, R0 ;  /* 0x000000000266723e */ /* 0x000fe200000010ff */
[----:B------:R-:W-:Y:S01]  /*b7f0*/  FFMA R5, R45, R47, R5 ;  /* 0x0000002f2d057223 */ /* 0x000fe20000000005 */
[----:B------:R-:W-:Y:S01]  /*b800*/  SHF.L.U32 R55, R59, 0x10, RZ ;  /* 0x000000103b377819 */ /* 0x000fe200000006ff */
[----:B------:R-:W-:Y:S01]  /*b810*/  FFMA R6, R45, R48, R6 ;  /* 0x000000302d067223 */ /* 0x000fe20000000006 */
[----:B------:R-:W-:Y:S01]  /*b820*/  LOP3.LUT R56, R59, 0xffff0000, RZ, 0xc0, !PT ;  /* 0xffff00003b387812 */ /* 0x000fe200078ec0ff */
[C---:B------:R-:W-:Y:S01]  /*b830*/  FFMA R7, R45.reuse, R49, R7 ;  /* 0x000000312d077223 */ /* 0x040fe20000000007 */
[----:B------:R-:W-:Y:S01]  /*b840*/  SHF.L.U32 R57, R64, 0x10, RZ ;  /* 0x0000001040397819 */ /* 0x000fe200000006ff */
[----:B------:R-:W-:Y:S01]  /*b850*/  UIADD3 UR4, UPT, UPT, UR4, 0x250, URZ ;  /* 0x0000025004047890 */ /* 0x000fe2000fffe0ff */
[----:B------:R-:W-:Y:S01]  /*b860*/  F2FP.BF16.F32.PACK_AB R103, R6, R5 ;  /* 0x000000050667723e */ /* 0x000fe200000010ff */
[----:B------:R-:W-:Y:S01]  /*b870*/  FFMA R3, R45, R50, R3 ;  /* 0x000000322d037223 */ /* 0x000fe20000000003 */
[----:B------:R-:W-:Y:S01]  /*b880*/  LOP3.LUT R58, R64, 0xffff0000, RZ, 0xc0, !PT ;  /* 0xffff0000403a7812 */ /* 0x000fe200078ec0ff */
[----:B------:R-:W-:Y:S01]  /*b890*/  FMUL R0, R43, R34 ;  /* 0x000000222b007220 */ /* 0x000fe20000400000 */
[----:B------:R-:W-:Y:S01]  /*b8a0*/  SHF.L.U32 R59, R65, 0x10, RZ ;  /* 0x00000010413b7819 */ /* 0x000fe200000006ff */
[----:B------:R-:W-:Y:S01]  /*b8b0*/  FMUL R2, R43, R35 ;  /* 0x000000232b027220 */ /* 0x000fe20000400000 */
[----:B------:R-:W-:Y:S01]  /*b8c0*/  F2FP.BF16.F32.PACK_AB R28, R3, R7 ;  /* 0x00000007031c723e */ /* 0x000fe200000010ff */
[----:B------:R-:W-:Y:S01]  /*b8d0*/  UPRMT UR4, UR54, 0x654, UR4 ;  /* 0x0000065436047896 */ /* 0x000fe20008000004 */
[----:B------:R-:W-:Y:S01]  /*b8e0*/  LOP3.LUT R60, R65, 0xffff0000, RZ, 0xc0, !PT ;  /* 0xffff0000413c7812 */ /* 0x000fe200078ec0ff */
[C---:B------:R-:W-:Y:S01]  /*b8f0*/  FMUL R4, R43.reuse, R36 ;  /* 0x000000242b047220 */ /* 0x040fe20000400000 */
[C---:B------:R-:W-:Y:S01]  /*b900*/  SHF.L.U32 R61, R66.reuse, 0x10, RZ ;  /* 0x00000010423d7819 */ /* 0x040fe200000006ff */
[----:B------:R-:W-:Y:S01]  /*b910*/  FMUL R5, R43, R37 ;  /* 0x000000252b057220 */ /* 0x000fe20000400000 */
[----:B------:R-:W-:Y:S01]  /*b920*/  LOP3.LUT R62, R66, 0xffff0000, RZ, 0xc0, !PT ;  /* 0xffff0000423e7812 */ /* 0x000fe200078ec0ff */
[----:B------:R-:W-:Y:S01]  /*b930*/  FFMA R0, R45, R51, R0 ;  /* 0x000000332d007223 */ /* 0x000fe20000000000 */
[----:B------:R-:W-:Y:S01]  /*b940*/  FMUL R6, R43, R38 ;  /* 0x000000262b067220 */ /* 0x000fe20000400000 */
[----:B------:R-:W-:Y:S01]  /*b950*/  FFMA R2, R45, R52, R2 ;  /* 0x000000342d027223 */ /* 0x000fe20000000002 */
[----:B------:R-:W-:Y:S01]  /*b960*/  FMUL R3, R43, R39 ;  /* 0x000000272b037220 */ /* 0x000fe20000400000 */
[C---:B------:R-:W-:Y:S01]  /*b970*/  FFMA R4, R45.reuse, R53, R4 ;  /* 0x000000352d047223 */ /* 0x040fe20000000004 */
[C---:B------:R-:W-:Y:S01]  /*b980*/  FFMA R5, R45.reuse, R54, R5 ;  /* 0x000000362d057223 */ /* 0x040fe20000000005 */
[C---:B------:R-:W-:Y:S01]  /*b990*/  FFMA R6, R45.reuse, R55, R6 ;  /* 0x000000372d067223 */ /* 0x040fe20000000006 */
[C---:B------:R-:W-:Y:S01]  /*b9a0*/  FFMA R3, R45.reuse, R56, R3 ;  /* 0x000000382d037223 */ /* 0x040fe20000000003 */
[----:B------:R-:W-:Y:S01]  /*b9b0*/  FFMA R20, R45, R57, R20 ;  /* 0x000000392d147223 */ /* 0x000fe20000000014 */
[----:B------:R-:W-:Y:S01]  /*b9c0*/  FMUL R8, R43, R8 ;  /* 0x000000082b087220 */ /* 0x000fe20000400000 */
[----:B------:R-:W-:Y:S01]  /*b9d0*/  SYNCS.ARRIVE.TRANS64.RED.A1T0 RZ, [UR4], RZ ;  /* 0x000000ffffff79a7 */ /* 0x000fe20008100404 */
[----:B------:R1:W-:Y:S01]  /*b9e0*/  @!P1 STS.128 [R99+UR43+0x300], R100 ;  /* 0x0003006463009988 */ /* 0x0003e20008000c2b */
[----:B------:R-:W-:Y:S01]  /*b9f0*/  SHF.L.U32 R63, R67, 0x10, RZ ;  /* 0x00000010433f7819 */ /* 0x000fe200000006ff */
[----:B------:R-:W-:Y:S01]  /*ba00*/  FFMA R21, R45, R58, R21 ;  /* 0x0000003a2d157223 */ /* 0x000fe20000000015 */
[----:B------:R-:W-:Y:S01]  /*ba10*/  LOP3.LUT R64, R67, 0xffff0000, RZ, 0xc0, !PT ;  /* 0xffff000043407812 */ /* 0x000fe200078ec0ff */
[----:B------:R-:W-:Y:S01]  /*ba20*/  FMUL R9, R43, R9 ;  /* 0x000000092b097220 */ /* 0x000fe20000400000 */
[C---:B------:R-:W-:Y:S01]  /*ba30*/  SHF.L.U32 R24, R68.reuse, 0x10, RZ ;  /* 0x0000001044187819 */ /* 0x040fe200000006ff */
[----:B------:R-:W-:Y:S01]  /*ba40*/  FFMA R22, R45, R59, R22 ;  /* 0x0000003b2d167223 */ /* 0x000fe20000000016 */
[----:B------:R-:W-:Y:S01]  /*ba50*/  LOP3.LUT R25, R68, 0xffff0000, RZ, 0xc0, !PT ;  /* 0xffff000044197812 */ /* 0x000fe200078ec0ff */
[----:B------:R-:W-:Y:S01]  /*ba60*/  FMUL R10, R43, R10 ;  /* 0x0000000a2b0a7220 */ /* 0x000fe20000400000 */
[----:B------:R-:W-:Y:S01]  /*ba70*/  FFMA R23, R45, R60, R23 ;  /* 0x0000003c2d177223 */ /* 0x000fe20000000017 */
[----:B------:R-:W-:Y:S01]  /*ba80*/  FMUL R11, R43, R11 ;  /* 0x0000000b2b0b7220 */ /* 0x000fe20000400000 */
[----:B------:R-:W-:Y:S01]  /*ba90*/  F2FP.BF16.F32.PACK_AB R29, R2, R0 ;  /* 0x00000000021d723e */ /* 0x000fe200000010ff */
[----:B------:R-:W-:Y:S01]  /*baa0*/  FFMA R8, R45, R61, R8 ;  /* 0x0000003d2d087223 */ /* 0x000fe20000000008 */
[----:B------:R-:W-:Y:S01]  /*bab0*/  F2FP.BF16.F32.PACK_AB R30, R5, R4 ;  /* 0x00000004051e723e */ /* 0x000fe200000010ff */
[----:B------:R-:W-:Y:S01]  /*bac0*/  FMUL R12, R43, R12 ;  /* 0x0000000c2b0c7220 */ /* 0x000fe20000400000 */
[----:B------:R-:W-:Y:S01]  /*bad0*/  F2FP.BF16.F32.PACK_AB R31, R3, R6 ;  /* 0x00000006031f723e */ /* 0x000fe200000010ff */
[----:B------:R-:W-:Y:S01]  /*bae0*/  FFMA R9, R45, R62, R9 ;  /* 0x0000003e2d097223 */ /* 0x000fe20000000009 */
[----:B------:R-:W-:Y:S01]  /*baf0*/  FMUL R13, R43, R13 ;  /* 0x0000000d2b0d7220 */ /* 0x000fe20000400000 */
[----:B------:R-:W-:Y:S01]  /*bb00*/  SHF.L.U32 R26, R69, 0x10, RZ ;  /* 0x00000010451a7819 */ /* 0x000fe200000006ff */
[----:B------:R-:W-:Y:S01]  /*bb10*/  FFMA R10, R45, R63, R10 ;  /* 0x0000003f2d0a7223 */ /* 0x000fe2000000000a */
[----:B------:R1:W-:Y:S01]  /*bb20*/  @!P1 STS.128 [R98+0x300], R28 ;  /* 0x0003001c62009388 */ /* 0x0003e20000000c00 */
[----:B------:R-:W-:Y:S01]  /*bb30*/  FMUL R14, R43, R14 ;  /* 0x0000000e2b0e7220 */ /* 0x000fe20000400000 */
[----:B------:R-:W-:Y:S01]  /*bb40*/  LOP3.LUT R40, R69, 0xffff0000, RZ, 0xc0, !PT ;  /* 0xffff000045287812 */ /* 0x000fe200078ec0ff */
[----:B------:R-:W-:Y:S01]  /*bb50*/  FFMA R11, R45, R64, R11 ;  /* 0x000000402d0b7223 */ /* 0x000fe2000000000b */
[----:B------:R-:W-:Y:S01]  /*bb60*/  FMUL R15, R43, R15 ;  /* 0x0000000f2b0f7220 */ /* 0x000fe20000400000 */
[C---:B------:R-:W-:Y:S01]  /*bb70*/  SHF.L.U32 R65, R70.reuse, 0x10, RZ ;  /* 0x0000001046417819 */ /* 0x040fe200000006ff */
[----:B------:R-:W-:Y:S01]  /*bb80*/  FFMA R12, R45, R24, R12 ;  /* 0x000000182d0c7223 */ /* 0x000fe2000000000c */
[----:B------:R-:W-:Y:S01]  /*bb90*/  FMUL R16, R43, R16 ;  /* 0x000000102b107220 */ /* 0x000fe20000400000 */
[----:B------:R-:W-:Y:S01]  /*bba0*/  LOP3.LUT R66, R70, 0xffff0000, RZ, 0xc0, !PT ;  /* 0xffff000046427812 */ /* 0x000fe200078ec0ff */
[----:B------:R-:W-:Y:S01]  /*bbb0*/  FFMA R13, R45, R25, R13 ;  /* 0x000000192d0d7223 */ /* 0x000fe2000000000d */
[----:B------:R-:W-:Y:S01]  /*bbc0*/  FMUL R17, R43, R17 ;  /* 0x000000112b117220 */ /* 0x000fe20000400000 */
[----:B------:R-:W-:Y:S01]  /*bbd0*/  SHF.L.U32 R67, R71, 0x10, RZ ;  /* 0x0000001047437819 */ /* 0x000fe200000006ff */
[----:B------:R-:W-:Y:S01]  /*bbe0*/  FFMA R14, R45, R26, R14 ;  /* 0x0000001a2d0e7223 */ /* 0x000fe2000000000e */
[----:B------:R-:W-:Y:S01]  /*bbf0*/  F2FP.BF16.F32.PACK_AB R20, R21, R20 ;  /* 0x000000141514723e */ /* 0x000fe200000010ff */
[----:B------:R-:W-:Y:S01]  /*bc00*/  FMUL R18, R43, R18 ;  /* 0x000000122b127220 */ /* 0x000fe20000400000 */
[----:B------:R-:W-:Y:S01]  /*bc10*/  LOP3.LUT R68, R71, 0xffff0000, RZ, 0xc0, !PT ;  /* 0xffff000047447812 */ /* 0x000fe200078ec0ff */
[----:B------:R-:W-:Y:S01]  /*bc20*/  FFMA R15, R45, R40, R15 ;  /* 0x000000282d0f7223 */ /* 0x000fe2000000000f */
[----:B------:R-:W-:Y:S01]  /*bc30*/  F2FP.BF16.F32.PACK_AB R21, R23, R22 ;  /* 0x000000161715723e */ /* 0x000fe200000010ff */
[----:B------:R-:W-:Y:S01]  /*bc40*/  FMUL R19, R43, R19 ;  /* 0x000000132b137220 */ /* 0x000fe20000400000 */
[----:B------:R-:W-:Y:S01]  /*bc50*/  F2FP.BF16.F32.PACK_AB R22, R9, R8 ;  /* 0x000000080916723e */ /* 0x000fe200000010ff */
[----:B------:R-:W-:Y:S01]  /*bc60*/  FFMA R16, R45, R65, R16 ;  /* 0x000000412d107223 */ /* 0x000fe20000000010 */
[----:B------:R-:W-:Y:S01]  /*bc70*/  F2FP.BF16.F32.PACK_AB R23, R11, R10 ;  /* 0x0000000a0b17723e */ /* 0x000fe200000010ff */
[C---:B------:R-:W-:Y:S01]  /*bc80*/  FFMA R17, R45.reuse, R66, R17 ;  /* 0x000000422d117223 */ /* 0x040fe20000000011 */
[C---:B------:R-:W-:Y:S01]  /*bc90*/  FFMA R18, R45.reuse, R67, R18 ;  /* 0x000000432d127223 */ /* 0x040fe20000000012 */
[----:B------:R-:W-:Y:S01]  /*bca0*/  FFMA R19, R45, R68, R19 ;  /* 0x000000442d137223 */ /* 0x000fe20000000013 */
[----:B------:R-:W-:Y:S01]  /*bcb0*/  F2FP.BF16.F32.PACK_AB R12, R13, R12 ;  /* 0x0000000c0d0c723e */ /* 0x000fe200000010ff */
[----:B------:R1:W-:Y:S01]  /*bcc0*/  @!P1 STS.128 [R99+UR43+0xb00], R20 ;  /* 0x000b001463009988 */ /* 0x0003e20008000c2b */
[----:B------:R-:W-:Y:S01]  /*bcd0*/  F2FP.BF16.F32.PACK_AB R13, R15, R14 ;  /* 0x0000000e0f0d723e */ /* 0x000fe200000010ff */
[----:B------:R-:W-:Y:S01]  /*bce0*/  BSSY.RECONVERGENT B0, `(.L_x_173) ;  /* 0x000001c000007945 */ /* 0x000fe20003800200 */
[----:B------:R-:W-:Y:S02]  /*bcf0*/  F2FP.BF16.F32.PACK_AB R14, R17, R16 ;  /* 0x00000010110e723e */ /* 0x000fe400000010ff */
[----:B------:R-:W-:Y:S02]  /*bd00*/  F2FP.BF16.F32.PACK_AB R15, R19, R18 ;  /* 0x00000012130f723e */ /* 0x000fe400000010ff */
[----:B------:R-:W-:Y:S03]  /*bd10*/  ISETP.NE.AND P0, PT, R84, RZ, PT ;  /* 0x000000ff5400720c */ /* 0x000fe60003f05270 */
[----:B------:R1:W-:Y:S01]  /*bd20*/  @!P1 STS.128 [R98+0xb00], R12 ;  /* 0x000b000c62009388 */ /* 0x0003e20000000c00 */
[----:B------:R-:W-:Y:S01]  /*bd30*/  @!PT LDS RZ, [RZ] ;  /* 0x00000000fffff984 */ /* 0x000fe20000000800 */
[----:B------:R-:W-:Y:S01]  /*bd40*/  @!PT LDS RZ, [RZ] ;  /* 0x00000000fffff984 */ /* 0x000fe20000000800 */
[----:B------:R-:W-:Y:S01]  /*bd50*/  @!PT LDS RZ, [RZ] ;  /* 0x00000000fffff984 */ /* 0x000fe20000000800 */
[----:B------:R-:W-:Y:S01]  /*bd60*/  @!PT LDS RZ, [RZ] ;  /* 0x00000000fffff984 */ /* 0x000fe20000000800 */
[----:B------:R2:W-:Y:S07]  /*bd70*/  MEMBAR.ALL.CTA ;  /* 0x0000000000007992 */ /* 0x0005ee0000008000 */
[----:B--2---:R-:W2:Y:S02]  /*bd80*/  FENCE.VIEW.ASYNC.S ;  /* 0x00000000000073c6 */ /* 0x004ea40000000000 */
[----:B--2---:R-:W-:Y:S06]  /*bd90*/  BAR.SYNC.DEFER_BLOCKING 0x1, 0x80 ;  /* 0x0042000000007b1d */ /* 0x004fec0000010000 */
[----:B------:R-:W-:Y:S05]  /*bda0*/  @P0 BRA `(.L_x_174) ;  /* 0x00000000003c0947 */ /* 0x000fea0003800000 */
[----:B------:R-:W2:Y:S01]  /*bdb0*/  LDCU.64 UR6, c[0x0][0x348] ;  /* 0x00006900ff0677ac */ /* 0x000ea20008000a00 */
        /* <DEDUP_REMOVED lines=9> */
[----:B--2---:R-:W-:Y:S04]  /*be50*/  UIADD3 UR4, UP0, UPT, UR6, 0xa80, URZ ;  /* 0x00000a8006047890 */ /* 0x004fe8000ff1e0ff */
[----:B------:R-:W-:Y:S09]  /*be60*/  UIADD3.X UR5, UPT, UPT, URZ, UR7, URZ, UP0, !UPT ;  /* 0x00000007ff057290 */ /* 0x000ff200087fe4ff */
[----:B------:R2:W-:Y:S01]  /*be70*/  UTMASTG.3D [UR8], [UR4] ;  /* 0x00000008040073b5 */ /* 0x0005e20008010000 */
[----:B------:R2:W-:Y:S02]  /*be80*/  UTMASTG.3D [UR12], [UR4] ;  /* 0x0000000c040073b5 */ /* 0x0005e40008010000 */
[----:B--2---:R0:W-:Y:S02]  /*be90*/  UTMACMDFLUSH ;  /* 0x00000000000079b7 */ /* 0x0041e40000000000 */
.L_x_174:
[----:B------:R-:W-:Y:S05]  /*bea0*/  BSYNC.RECONVERGENT B0 ;  /* 0x0000000000007941 */ /* 0x000fea0003800200 */
.L_x_173:
[----:B------:R-:W-:Y:S01]  /*beb0*/  UISETP.NE.AND UP0, UPT, UR47, URZ, UPT ;  /* 0x000000ff2f00728c */ /* 0x000fe2000bf05270 */
[----:B------:R-:W-:Y:S01]  /*bec0*/  BSSY.RECONVERGENT B0, `(.L_x_175) ;  /* 0x0000009000007945 */ /* 0x000fe20003800200 */
[----:B------:R-:W-:Y:S04]  /*bed0*/  UIADD3 UR4, UPT, UPT, UR46, 0x1, URZ ;  /* 0x000000012e047890 */ /* 0x000fe8000fffe0ff */
[----:B------:R-:W-:Y:S02]  /*bee0*/  UISETP.EQ.XOR UP1, UPT, UR4, 0x3, UP0 ;  /* 0x000000030400788c */ /* 0x000fe40008722a70 */
[----:B------:R-:W-:Y:S02]  /*bef0*/  UISETP.NE.AND UP0, UPT, UR4, 0x3, UPT ;  /* 0x000000030400788c */ /* 0x000fe4000bf05270 */
[----:B------:R-:W-:Y:S02]  /*bf00*/  USEL UR5, URZ, 0x1, !UP1 ;  /* 0x00000001ff057887 */ /* 0x000fe4000c800000 */
[----:B------:R-:W-:Y:S02]  /*bf10*/  USEL UR45, UR4, URZ, UP0 ;  /* 0x000000ff042d7287 */ /* 0x000fe40008000000 */
[----:B------:R-:W-:Y:S01]  /*bf20*/  ULOP3.LUT UR57, UR57, UR5, URZ, 0x3c, !UPT ;  /* 0x0000000539397292 */ /* 0x000fe2000f8e3cff */
[----:B------:R-:W-:Y:S11]  /*bf30*/  @P0 BRA `(.L_x_176) ;  /* 0x0000000000040947 */ /* 0x000ff60003800000 */
[----:B------:R-:W-:Y:S04]  /*bf40*/  DEPBAR.LE SB0, 0x1 ;  /* 0x000080400000791a */ /* 0x000fe80000000000 */
.L_x_176:
[----:B------:R-:W-:Y:S05]  /*bf50*/  BSYNC.RECONVERGENT B0 ;  /* 0x0000000000007941 */ /* 0x000fea0003800200 */
.L_x_175:
[----:B------:R-:W-:Y:S01]  /*bf60*/  BAR.SYNC.DEFER_BLOCKING 0x1, 0x80 ;  /* 0x0042000000007b1d */ /* 0x000fe20000010000 */
[----:B------:R-:W-:Y:S01]  /*bf70*/  UISETP.NE.AND UP0, UPT, UR56, -0x4, UPT ;  /* 0xfffffffc3800788c */ /* 0x000fe2000bf05270 */
[----:B------:R-:W-:Y:S08]  /*bf80*/  IADD3 R80, PT, PT, R80, 0x1, RZ ;  /* 0x0000000150507810 */ /* 0x000ff00007ffe0ff */
[----:B------:R-:W-:Y:S05]  /*bf90*/  BRA.U !UP0, `(.L_x_177) ;  /* 0x0000000108287547 */ /* 0x000fea000b800000 */
[----:B------:R-:W2:Y:S01]  /*bfa0*/  S2R R0, SR_CgaCtaId ;  /* 0x0000000000007919 */ /* 0x000ea20000008800 */
[----:B------:R-:W-:Y:S01]  /*bfb0*/  ISETP.NE.AND P0, PT, R97, RZ, PT ;  /* 0x000000ff6100720c */ /* 0x000fe20003f05270 */
[----:B------:R-:W-:Y:S01]  /*bfc0*/  IMAD.U32 R2, RZ, RZ, UR52 ;  /* 0x00000034ff027e24 */ /* 0x000fe2000f8e00ff */
[----:B------:R-:W-:Y:S04]  /*bfd0*/  UIADD3 UR4, UPT, UPT, UR52, 0x1, URZ ;  /* 0x0000000134047890 */ /* 0x000fe8000fffe0ff */
[----:B------:R-:W-:Y:S04]  /*bfe0*/  UISETP.NE.AND UP0, UPT, UR4, 0x3, UPT ;  /* 0x000000030400788c */ /* 0x000fe8000bf05270 */
[----:B------:R-:W-:Y:S03]  /*bff0*/  USEL UR52, UR4, URZ, UP0 ;  /* 0x000000ff04347287 */ /* 0x000fe60008000000 */
[----:B------:R-:W-:Y:S05]  /*c000*/  @P0 LEA R2, R2, UR43, 0x3 ;  /* 0x0000002b02020c11 */ /* 0x000fea000f8e18ff */
[----:B------:R-:W-:Y:S05]  /*c010*/  @P0 VIADD R2, R2, 0x1f8 ;  /* 0x000001f802020836 */ /* 0x000fea0000000000 */
[----:B--2---:R-:W-:Y:S04]  /*c020*/  @P0 PRMT R0, R0, 0x654, R2 ;  /* 0x0000065400000816 */ /* 0x004fe80000000002 */
[----:B------:R2:W-:Y:S03]  /*c030*/  @P0 SYNCS.ARRIVE.TRANS64.RED.A1T0 RZ, [R0+URZ], RZ ;  /* 0x000000ff00ff09a7 */ /* 0x0005e600081004ff */
.L_x_177:
[----:B------:R-:W-:Y:S01]  /*c040*/  R2UR UR6, R95 ;  /* 0x000000005f0672ca */ /* 0x000fe200000e0000 */
[----:B------:R-:W-:Y:S01]  /*c050*/  UIADD3 UR56, UPT, UPT, UR56, 0x4, URZ ;  /* 0x0000000438387890 */ /* 0x000fe2000fffe0ff */
[----:B------:R-:W-:Y:S02]  /*c060*/  R2UR UR5, R91 ;  /* 0x000000005b0572ca */ /* 0x000fe400000e0000 */
[----:B------:R-:W-:Y:S02]  /*c070*/  R2UR UR4, R92 ;  /* 0x000000005c0472ca */ /* 0x000fe400000e0000 */
[----:B------:R-:W-:Y:S02]  /*c080*/  R2UR UR44, R93 ;  /* 0x000000005d2c72ca */ /* 0x000fe400000e0000 */
[----:B------:R-:W-:Y:S02]  /*c090*/  ISETP.NE.AND P0, PT, R77, 0x2, PT ;  /* 0x000000024d00780c */ /* 0x000fe40003f05270 */
[----:B------:R-:W-:Y:S02]  /*c0a0*/  ISETP.NE.AND P1, PT, R80, 0x2, PT ;  /* 0x000000025000780c */ /* 0x000fe40003f25270 */
[----:B------:R-:W-:Y:S01]  /*c0b0*/  SEL R2, RZ, 0x1, P0 ;  /* 0x00000001ff027807 */ /* 0x000fe20000000000 */
[----:B------:R-:W-:Y:S01]  /*c0c0*/  UISETP.NE.AND UP0, UPT, UR6, URZ, UPT ;  /* 0x000000ff0600728c */ /* 0x000fe2000bf05270 */
[----:B--2---:R-:W-:Y:S01]  /*c0d0*/  SEL R0, RZ, 0x1, P1 ;  /* 0x00000001ff007807 */ /* 0x004fe20000800000 */
[----:B------:R-:W-:Y:S01]  /*c0e0*/  UIADD3 UR46, UPT, UPT, UR36, UR5, URZ ;  /* 0x00000005242e7290 */ /* 0x000fe2000fffe0ff */
[----:B------:R-:W-:Y:S01]  /*c0f0*/  LOP3.LUT R78, R78, R2, RZ, 0x3c, !PT ;  /* 0x000000024e4e7212 */ /* 0x000fe200078e3cff */
[----:B------:R-:W-:Y:S01]  /*c100*/  UIADD3 UR27, UPT, UPT, UR37, UR4, URZ ;  /* 0x00000004251b7290 */ /* 0x000fe2000fffe0ff */
[----:B------:R-:W-:Y:S02]  /*c110*/  LOP3.LUT R79, R79, R0, RZ, 0x3c, !PT ;  /* 0x000000004f4f7212 */ /* 0x000fe400078e3cff */
[----:B------:R-:W-:Y:S02]  /*c120*/  SEL R77, R77, RZ, P0 ;  /* 0x000000ff4d4d7207 */ /* 0x000fe40000000000 */
[----:B------:R-:W-:Y:S01]  /*c130*/  SEL R80, R80, RZ, P1 ;  /* 0x000000ff50507207 */ /* 0x000fe20000800000 */
[----:B------:R-:W-:Y:S06]  /*c140*/  BRA.U UP0, `(.L_x_178) ;  /* 0xffffffb1001c7547 */ /* 0x000fec000b83ffff */
[----:B------:R-:W-:-:S13]  /*c150*/  R2UR UR4, R96 ;  /* 0x00000000600472ca */ /* 0x000fda00000e0000 */
[----:B------:R-:W-:-:S09]  /*c160*/  UISETP.NE.AND UP0, UPT, UR4, URZ, UPT ;  /* 0x000000ff0400728c */ /* 0x000fd2000bf05270 */
[----:B------:R-:W-:Y:S05]  /*c170*/  BRA.U !UP0, `(.L_x_179) ;  /* 0x0000000108487547 */ /* 0x000fea000b800000 */
[----:B------:R-:W2:Y:S02]  /*c180*/  LDCU.64 UR4, c[0x0][0xc90] ;  /* 0x00019200ff0477ac */ /* 0x000ea40008000a00 */
[----:B--2---:R-:W-:-:S04]  /*c190*/  UISETP.NE.U32.AND UP0, UPT, UR4, URZ, UPT ;  /* 0x000000ff0400728c */ /* 0x004fc8000bf05070 */
[----:B------:R-:W-:-:S09]  /*c1a0*/  UISETP.NE.AND.EX UP0, UPT, UR5, URZ, UPT, UP0 ;  /* 0x000000ff0500728c */ /* 0x000fd2000bf05300 */
[----:B------:R-:W-:Y:S05]  /*c1b0*/  BRA.U UP0, `(.L_x_180) ;  /* 0x00000001000c7547 */ /* 0x000fea000b800000 */
[----:B------:R-:W-:-:S13]  /*c1c0*/  FSETP.NEU.AND P0, PT, R45, RZ, PT ;  /* 0x000000ff2d00720b */ /* 0x000fda0003f0d000 */
[----:B------:R-:W-:Y:S05]  /*c1d0*/  @!P0 EXIT ;  /* 0x000000000000894d */ /* 0x000fea0003800000 */
[----:B------:R-:W-:Y:S05]  /*c1e0*/  BRA `(.L_x_179) ;  /* 0x00000000002c7947 */ /* 0x000fea0003800000 */
.L_x_180:
[----:B------:R-:W-:Y:S01]  /*c1f0*/  ISETP.NE.AND P0, PT, R76, RZ, PT ;  /* 0x000000ff4c00720c */ /* 0x000fe20003f05270 */
[----:B------:R-:W-:-:S12]  /*c200*/  BSSY.RECONVERGENT B0, `(.L_x_179) ;  /* 0x0000009000007945 */ /* 0x000fd80003800200 */
[----:B------:R-:W-:Y:S05]  /*c210*/  @P0 BRA `(.L_x_181) ;  /* 0x0000000000140947 */ /* 0x000fea0003800000 */
[----:B------:R-:W2:Y:S02]  /*c220*/  LDCU.64 UR4, c[0x0][0xc88] ;  /* 0x00019100ff0477ac */ /* 0x000ea40008000a00 */
[----:B--2---:R-:W-:-:S04]  /*c230*/  ISETP.NE.U32.AND P0, PT, RZ, UR4, PT ;  /* 0x00000004ff007c0c */ /* 0x004fc8000bf05070 */
[----:B------:R-:W-:-:S13]  /*c240*/  ISETP.NE.AND.EX P0, PT, RZ, UR5, PT, P0 ;  /* 0x00000005ff007c0c */ /* 0x000fda000bf05300 */
[----:B------:R-:W-:Y:S05]  /*c250*/  @!P0 EXIT ;  /* 0x000000000000894d */ /* 0x000fea0003800000 */
[----:B------:R-:W-:Y:S05]  /*c260*/  BRA `(.L_x_182) ;  /* 0x0000000000087947 */ /* 0x000fea0003800000 */
.L_x_181:
[----:B------:R-:W-:-:S13]  /*c270*/  FSETP.NEU.AND P0, PT, R45, RZ, PT ;  /* 0x000000ff2d00720b */ /* 0x000fda0003f0d000 */
[----:B------:R-:W-:Y:S05]  /*c280*/  @!P0 EXIT ;  /* 0x000000000000894d */ /* 0x000fea0003800000 */
.L_x_182:
[----:B------:R-:W-:Y:S05]  /*c290*/  BSYNC.RECONVERGENT B0 ;  /* 0x0000000000007941 */ /* 0x000fea0003800200 */
.L_x_179:
[----:B------:R-:W-:Y:S01]  /*c2a0*/  ULEA UR4, UR52, UR43, 0x3 ;  /* 0x0000002b34047291 */ /* 0x000fe2000f8e18ff */
[----:B------:R-:W-:-:S04]  /*c2b0*/  DEPBAR.LE SB0, 0x0 ;  /* 0x000080000000791a */ /* 0x000fc80000000000 */
[----:B------:R-:W-:-:S04]  /*c2c0*/  UIADD3 UR4, UPT, UPT, UR4, 0x1f8, URZ ;  /* 0x000001f804047890 */ /* 0x000fc8000fffe0ff */
[----:B------:R-:W-:-:S09]  /*c2d0*/  UPRMT UR4, UR54, 0x654, UR4 ;  /* 0x0000065436047896 */ /* 0x000fd20008000004 */
[----:B------:R-:W-:Y:S01]  /*c2e0*/  SYNCS.ARRIVE.TRANS64.RED.A1T0 RZ, [UR4], RZ ;  /* 0x000000ffffff79a7 */ /* 0x000fe20008100404 */
[----:B------:R-:W-:Y:S05]  /*c2f0*/  EXIT ;  /* 0x000000000000794d */ /* 0x000fea0003800000 */
.L_x_25:
[----:B--2---:R2:W3:Y:S02]  /*c300*/  SYNCS.PHASECHK.TRANS64.TRYWAIT P0, [R0+URZ+0x270], R2 ;  /* 0x00027002000075a7 */ /* 0x0044e400080011ff */
[----:B---3--:R-:W-:Y:S05]  /*c310*/  @!P0 NANOSLEEP.SYNCS 0x989680 ;  /* 0x009896800000895d */ /* 0x008fea0003900000 */
[----:B------:R-:W3:Y:S02]  /*c320*/  @!P0 SYNCS.PHASECHK.TRANS64 P0, [R0+URZ+0x270], R2 ;  /* 0x00027002000085a7 */ /* 0x000ee400080010ff */
[----:B---3--:R-:W-:Y:S05]  /*c330*/  @!P0 BRA `(.L_x_25) ;  /* 0xfffffffc00f08947 */ /* 0x008fea000383ffff */
[----:B------:R-:W-:Y:S05]  /*c340*/  BRA `(.L_x_183) ;  /* 0xffffff5800907947 */ /* 0x000fea000383ffff */
.L_x_28:
[----:B-1----:R-:W-:-:S07]  /*c350*/  MOV R0, UR41 ;  /* 0x0000002900007c02 */ /* 0x002fce0008000f00 */
.L_x_184:
[----:B-1----:R1:W2:Y:S02]  /*c360*/  SYNCS.PHASECHK.TRANS64.TRYWAIT P0, [R0+URZ+0xf0], R3 ;  /* 0x0000f003000075a7 */ /* 0x0022a400080011ff */
[----:B--2---:R-:W-:Y:S05]  /*c370*/  @!P0 NANOSLEEP.SYNCS 0x989680 ;  /* 0x009896800000895d */ /* 0x004fea0003900000 */
[----:B------:R-:W2:Y:S02]  /*c380*/  @!P0 SYNCS.PHASECHK.TRANS64 P0, [R0+URZ+0xf0], R3 ;  /* 0x0000f003000085a7 */ /* 0x000ea400080010ff */
[----:B--2---:R-:W-:Y:S05]  /*c390*/  @!P0 BRA `(.L_x_184) ;  /* 0xfffffffc00f08947 */ /* 0x004fea000383ffff */
[----:B------:R-:W-:Y:S05]  /*c3a0*/  BRA `(.L_x_27) ;  /* 0xffffff5800e07947 */ /* 0x000fea000383ffff */
.L_x_37:
[----:B-1----:R-:W-:-:S07]  /*c3b0*/  MOV R0, UR41 ;  /* 0x0000002900007c02 */ /* 0x002fce0008000f00 */
.L_x_185:
[----:B-1----:R1:W2:Y:S02]  /*c3c0*/  SYNCS.PHASECHK.TRANS64.TRYWAIT P0, [R0+URZ+0xf0], R3 ;  /* 0x0000f003000075a7 */ /* 0x0022a400080011ff */
[----:B--2---:R-:W-:Y:S05]  /*c3d0*/  @!P0 NANOSLEEP.SYNCS 0x989680 ;  /* 0x009896800000895d */ /* 0x004fea0003900000 */
[----:B------:R-:W2:Y:S02]  /*c3e0*/  @!P0 SYNCS.PHASECHK.TRANS64 P0, [R0+URZ+0xf0], R3 ;  /* 0x0000f003000085a7 */ /* 0x000ea400080010ff */
[----:B--2---:R-:W-:Y:S05]  /*c3f0*/  @!P0 BRA `(.L_x_185) ;  /* 0xfffffffc00f08947 */ /* 0x004fea000383ffff */
[----:B------:R-:W-:Y:S05]  /*c400*/  BRA `(.L_x_36) ;  /* 0xffffff5c00f07947 */ /* 0x000fea000383ffff */
.L_x_44:
[----:B-1----:R1:W4:Y:S02]  /*c410*/  SYNCS.PHASECHK.TRANS64.TRYWAIT P0, [R3+URZ+0x220], R0 ;  /* 0x00022000030075a7 */ /* 0x00232400080011ff */
[----:B----4-:R-:W-:Y:S05]  /*c420*/  @!P0 NANOSLEEP.SYNCS 0x989680 ;  /* 0x009896800000895d */ /* 0x010fea0003900000 */
[----:B------:R-:W4:Y:S02]  /*c430*/  @!P0 SYNCS.PHASECHK.TRANS64 P0, [R3+URZ+0x220], R0 ;  /* 0x00022000030085a7 */ /* 0x000f2400080010ff */
[----:B----4-:R-:W-:Y:S05]  /*c440*/  @!P0 BRA `(.L_x_44) ;  /* 0xfffffffc00f08947 */ /* 0x010fea000383ffff */
[----:B------:R-:W-:Y:S05]  /*c450*/  BRA `(.L_x_186) ;  /* 0xffffff6000e47947 */ /* 0x000fea000383ffff */
.L_x_48:
[----:B------:R-:W-:-:S07]  /*c460*/  MOV R0, UR4 ;  /* 0x0000000400007c02 */ /* 0x000fce0008000f00 */
.L_x_187:
[----:B-1----:R1:W2:Y:S02]  /*c470*/  SYNCS.PHASECHK.TRANS64.TRYWAIT P0, [R0+URZ], R2 ;  /* 0x00000002000075a7 */ /* 0x0022a400080011ff */
[----:B--2---:R-:W-:Y:S05]  /*c480*/  @!P0 NANOSLEEP.SYNCS 0x989680 ;  /* 0x009896800000895d */ /* 0x004fea0003900000 */
[----:B------:R-:W2:Y:S02]  /*c490*/  @!P0 SYNCS.PHASECHK.TRANS64 P0, [R0+URZ], R2 ;  /* 0x00000002000085a7 */ /* 0x000ea400080010ff */
[----:B--2---:R-:W-:Y:S05]  /*c4a0*/  @!P0 BRA `(.L_x_187) ;  /* 0xfffffffc00f08947 */ /* 0x004fea000383ffff */
[----:B------:R-:W-:Y:S05]  /*c4b0*/  BRA `(.L_x_188) ;  /* 0xffffff6800907947 */ /* 0x000fea000383ffff */
.L_x_49:
[----:B------:R-:W-:-:S07]  /*c4c0*/  MOV R0, UR5 ;  /* 0x0000000500007c02 */ /* 0x000fce0008000f00 */
.L_x_189:
[----:B-1----:R1:W2:Y:S02]  /*c4d0*/  SYNCS.PHASECHK.TRANS64.TRYWAIT P0, [R0+URZ], R3 ;  /* 0x00000003000075a7 */ /* 0x0022a400080011ff */
[----:B--2---:R-:W-:Y:S05]  /*c4e0*/  @!P0 NANOSLEEP.SYNCS 0x989680 ;  /* 0x009896800000895d */ /* 0x004fea0003900000 */
[----:B------:R-:W2:Y:S02]  /*c4f0*/  @!P0 SYNCS.PHASECHK.TRANS64 P0, [R0+URZ], R3 ;  /* 0x00000003000085a7 */ /* 0x000ea400080010ff */
[----:B--2---:R-:W-:Y:S05]  /*c500*/  @!P0 BRA `(.L_x_189) ;  /* 0xfffffffc00f08947 */ /* 0x004fea000383ffff */
[----:B------:R-:W-:Y:S05]  /*c510*/  BRA `(.L_x_190) ;  /* 0xffffff68009c7947 */ /* 0x000fea000383ffff */
.L_x_50:
[----:B------:R-:W-:-:S07]  /*c520*/  MOV R0, UR5 ;  /* 0x0000000500007c02 */ /* 0x000fce0008000f00 */
.L_x_191:
[----:B-1----:R1:W2:Y:S02]  /*c530*/  SYNCS.PHASECHK.TRANS64.TRYWAIT P0, [R0+URZ], R3 ;  /* 0x00000003000075a7 */ /* 0x0022a400080011ff */
[----:B--2---:R-:W-:Y:S05]  /*c540*/  @!P0 NANOSLEEP.SYNCS 0x989680 ;  /* 0x009896800000895d */ /* 0x004fea0003900000 */
[----:B------:R-:W2:Y:S02]  /*c550*/  @!P0 SYNCS.PHASECHK.TRANS64 P0, [R0+URZ], R3 ;  /* 0x00000003000085a7 */ /* 0x000ea400080010ff */
[----:B--2---:R-:W-:Y:S05]  /*c560*/  @!P0 BRA `(.L_x_191) ;  /* 0xfffffffc00f08947 */ /* 0x004fea000383ffff */
[----:B------:R-:W-:Y:S05]  /*c570*/  BRA `(.L_x_192) ;  /* 0xffffff6800a87947 */ /* 0x000fea000383ffff */
.L_x_51:
[----:B------:R-:W-:-:S07]  /*c580*/  MOV R0, UR5 ;  /* 0x0000000500007c02 */ /* 0x000fce0008000f00 */
.L_x_193:
[----:B-1----:R1:W2:Y:S02]  /*c590*/  SYNCS.PHASECHK.TRANS64.TRYWAIT P0, [R0+URZ], R3 ;  /* 0x00000003000075a7 */ /* 0x0022a400080011ff */
[----:B--2---:R-:W-:Y:S05]  /*c5a0*/  @!P0 NANOSLEEP.SYNCS 0x989680 ;  /* 0x009896800000895d */ /* 0x004fea0003900000 */
[----:B------:R-:W2:Y:S02]  /*c5b0*/  @!P0 SYNCS.PHASECHK.TRANS64 P0, [R0+URZ], R3 ;  /* 0x00000003000085a7 */ /* 0x000ea400080010ff */
[----:B--2---:R-:W-:Y:S05]  /*c5c0*/  @!P0 BRA `(.L_x_193) ;  /* 0xfffffffc00f08947 */ /* 0x004fea000383ffff */
[----:B------:R-:W-:Y:S05]  /*c5d0*/  BRA `(.L_x_194) ;  /* 0xffffff6800b47947 */ /* 0x000fea000383ffff */
.L_x_52:
[----:B------:R-:W-:-:S07]  /*c5e0*/  MOV R0, UR5 ;  /* 0x0000000500007c02 */ /* 0x000fce0008000f00 */
.L_x_195:
[----:B-1----:R1:W2:Y:S02]  /*c5f0*/  SYNCS.PHASECHK.TRANS64.TRYWAIT P0, [R0+URZ], R3 ;  /* 0x00000003000075a7 */ /* 0x0022a400080011ff */
[----:B--2---:R-:W-:Y:S05]  /*c600*/  @!P0 NANOSLEEP.SYNCS 0x989680 ;  /* 0x009896800000895d */ /* 0x004fea0003900000 */
[----:B------:R-:W2:Y:S02]  /*c610*/  @!P0 SYNCS.PHASECHK.TRANS64 P0, [R0+URZ], R3 ;  /* 0x00000003000085a7 */ /* 0x000ea400080010ff */
[----:B--2---:R-:W-:Y:S05]  /*c620*/  @!P0 BRA `(.L_x_195) ;  /* 0xfffffffc00f08947 */ /* 0x004fea000383ffff */
[----:B------:R-:W-:Y:S05]  /*c630*/  BRA `(.L_x_196) ;  /* 0xffffff6800c07947 */ /* 0x000fea000383ffff */
.L_x_53:
[----:B------:R-:W-:-:S07]  /*c640*/  MOV R0, UR5 ;  /* 0x0000000500007c02 */ /* 0x000fce0008000f00 */
.L_x_197:
[----:B-1----:R1:W2:Y:S02]  /*c650*/  SYNCS.PHASECHK.TRANS64.TRYWAIT P0, [R0+URZ], R3 ;  /* 0x00000003000075a7 */ /* 0x0022a400080011ff */
[----:B--2---:R-:W-:Y:S05]  /*c660*/  @!P0 NANOSLEEP.SYNCS 0x989680 ;  /* 0x009896800000895d */ /* 0x004fea0003900000 */
[----:B------:R-:W2:Y:S02]  /*c670*/  @!P0 SYNCS.PHASECHK.TRANS64 P0, [R0+URZ], R3 ;  /* 0x00000003000085a7 */ /* 0x000ea400080010ff */
[----:B--2---:R-:W-:Y:S05]  /*c680*/  @!P0 BRA `(.L_x_197) ;  /* 0xfffffffc00f08947 */ /* 0x004fea000383ffff */
[----:B------:R-:W-:Y:S05]  /*c690*/  BRA `(.L_x_198) ;  /* 0xffffff6800cc7947 */ /* 0x000fea000383ffff */
.L_x_54:
[----:B------:R-:W-:-:S07]  /*c6a0*/  MOV R0, UR5 ;  /* 0x0000000500007c02 */ /* 0x000fce0008000f00 */
.L_x_199:
[----:B-1----:R1:W2:Y:S02]  /*c6b0*/  SYNCS.PHASECHK.TRANS64.TRYWAIT P0, [R0+URZ], R3 ;  /* 0x00000003000075a7 */ /* 0x0022a400080011ff */
[----:B--2---:R-:W-:Y:S05]  /*c6c0*/  @!P0 NANOSLEEP.SYNCS 0x989680 ;  /* 0x009896800000895d */ /* 0x004fea0003900000 */
[----:B------:R-:W2:Y:S02]  /*c6d0*/  @!P0 SYNCS.PHASECHK.TRANS64 P0, [R0+URZ], R3 ;  /* 0x00000003000085a7 */ /* 0x000ea400080010ff */
[----:B--2---:R-:W-:Y:S05]  /*c6e0*/  @!P0 BRA `(.L_x_199) ;  /* 0xfffffffc00f08947 */ /* 0x004fea000383ffff */
[----:B------:R-:W-:Y:S05]  /*c6f0*/  BRA `(.L_x_200) ;  /* 0xffffff6800d87947 */ /* 0x000fea000383ffff */
.L_x_55:
[----:B------:R-:W-:-:S07]  /*c700*/  MOV R0, UR5 ;  /* 0x0000000500007c02 */ /* 0x000fce0008000f00 */
.L_x_201:
[----:B-1----:R1:W2:Y:S02]  /*c710*/  SYNCS.PHASECHK.TRANS64.TRYWAIT P0, [R0+URZ], R3 ;  /* 0x00000003000075a7 */ /* 0x0022a400080011ff */
[----:B--2---:R-:W-:Y:S05]  /*c720*/  @!P0 NANOSLEEP.SYNCS 0x989680 ;  /* 0x009896800000895d */ /* 0x004fea0003900000 */
[----:B------:R-:W2:Y:S02]  /*c730*/  @!P0 SYNCS.PHASECHK.TRANS64 P0, [R0+URZ], R3 ;  /* 0x00000003000085a7 */ /* 0x000ea400080010ff */
[----:B--2---:R-:W-:Y:S05]  /*c740*/  @!P0 BRA `(.L_x_201) ;  /* 0xfffffffc00f08947 */ /* 0x004fea000383ffff */
[----:B------:R-:W-:Y:S05]  /*c750*/  BRA `(.L_x_202) ;  /* 0xffffff6800e47947 */ /* 0x000fea000383ffff */
.L_x_56:
[----:B------:R-:W-:-:S07]  /*c760*/  MOV R0, UR5 ;  /* 0x0000000500007c02 */ /* 0x000fce0008000f00 */
.L_x_203:
[----:B-1----:R1:W2:Y:S02]  /*c770*/  SYNCS.PHASECHK.TRANS64.TRYWAIT P0, [R0+URZ], R3 ;  /* 0x00000003000075a7 */ /* 0x0022a400080011ff */
[----:B--2---:R-:W-:Y:S05]  /*c780*/  @!P0 NANOSLEEP.SYNCS 0x989680 ;  /* 0x009896800000895d */ /* 0x004fea0003900000 */
[----:B------:R-:W2:Y:S02]  /*c790*/  @!P0 SYNCS.PHASECHK.TRANS64 P0, [R0+URZ], R3 ;  /* 0x00000003000085a7 */ /* 0x000ea400080010ff */
[----:B--2---:R-:W-:Y:S05]  /*c7a0*/  @!P0 BRA `(.L_x_203) ;  /* 0xfffffffc00f08947 */ /* 0x004fea000383ffff */
[----:B------:R-:W-:Y:S05]  /*c7b0*/  BRA `(.L_x_204) ;  /* 0xffffff6800f07947 */ /* 0x000fea000383ffff */
.L_x_57:
[----:B------:R-:W-:-:S07]  /*c7c0*/  MOV R0, UR5 ;  /* 0x0000000500007c02 */ /* 0x000fce0008000f00 */
.L_x_205:
[----:B-1----:R1:W2:Y:S02]  /*c7d0*/  SYNCS.PHASECHK.TRANS64.TRYWAIT P0, [R0+URZ], R3 ;  /* 0x00000003000075a7 */ /* 0x0022a400080011ff */
[----:B--2---:R-:W-:Y:S05]  /*c7e0*/  @!P0 NANOSLEEP.SYNCS 0x989680 ;  /* 0x009896800000895d */ /* 0x004fea0003900000 */
[----:B------:R-:W2:Y:S02]  /*c7f0*/  @!P0 SYNCS.PHASECHK.TRANS64 P0, [R0+URZ], R3 ;  /* 0x00000003000085a7 */ /* 0x000ea400080010ff */
[----:B--2---:R-:W-:Y:S05]  /*c800*/  @!P0 BRA `(.L_x_205) ;  /* 0xfffffffc00f08947 */ /* 0x004fea000383ffff */
[----:B------:R-:W-:Y:S05]  /*c810*/  BRA `(.L_x_206) ;  /* 0xffffff6800fc7947 */ /* 0x000fea000383ffff */
.L_x_58:
[----:B------:R-:W-:-:S07]  /*c820*/  MOV R0, UR5 ;  /* 0x0000000500007c02 */ /* 0x000fce0008000f00 */
.L_x_207:
[----:B-1----:R1:W2:Y:S02]  /*c830*/  SYNCS.PHASECHK.TRANS64.TRYWAIT P0, [R0+URZ], R3 ;  /* 0x00000003000075a7 */ /* 0x0022a400080011ff */
[----:B--2---:R-:W-:Y:S05]  /*c840*/  @!P0 NANOSLEEP.SYNCS 0x989680 ;  /* 0x009896800000895d */ /* 0x004fea0003900000 */
[----:B------:R-:W2:Y:S02]  /*c850*/  @!P0 SYNCS.PHASECHK.TRANS64 P0, [R0+URZ], R3 ;  /* 0x00000003000085a7 */ /* 0x000ea400080010ff */
[----:B--2---:R-:W-:Y:S05]  /*c860*/  @!P0 BRA `(.L_x_207) ;  /* 0xfffffffc00f08947 */ /* 0x004fea000383ffff */
[----:B------:R-:W-:Y:S05]  /*c870*/  BRA `(.L_x_208) ;  /* 0xffffff6c00087947 */ /* 0x000fea000383ffff */
.L_x_59:
[----:B------:R-:W-:-:S07]  /*c880*/  MOV R0, UR5 ;  /* 0x0000000500007c02 */ /* 0x000fce0008000f00 */
.L_x_209:
[----:B-1----:R1:W2:Y:S02]  /*c890*/  SYNCS.PHASECHK.TRANS64.TRYWAIT P0, [R0+URZ], R3 ;  /* 0x00000003000075a7 */ /* 0x0022a400080011ff */
[----:B--2---:R-:W-:Y:S05]  /*c8a0*/  @!P0 NANOSLEEP.SYNCS 0x989680 ;  /* 0x009896800000895d */ /* 0x004fea0003900000 */
[----:B------:R-:W2:Y:S02]  /*c8b0*/  @!P0 SYNCS.PHASECHK.TRANS64 P0, [R0+URZ], R3 ;  /* 0x00000003000085a7 */ /* 0x000ea400080010ff */
[----:B--2---:R-:W-:Y:S05]  /*c8c0*/  @!P0 BRA `(.L_x_209) ;  /* 0xfffffffc00f08947 */ /* 0x004fea000383ffff */
[----:B------:R-:W-:Y:S05]  /*c8d0*/  BRA `(.L_x_210) ;  /* 0xffffff6c00147947 */ /* 0x000fea000383ffff */
.L_x_60:
[----:B------:R-:W-:-:S07]  /*c8e0*/  MOV R0, UR5 ;  /* 0x0000000500007c02 */ /* 0x000fce0008000f00 */
.L_x_211:
[----:B-1----:R1:W2:Y:S02]  /*c8f0*/  SYNCS.PHASECHK.TRANS64.TRYWAIT P0, [R0+URZ], R3 ;  /* 0x00000003000075a7 */ /* 0x0022a400080011ff */
[----:B--2---:R-:W-:Y:S05]  /*c900*/  @!P0 NANOSLEEP.SYNCS 0x989680 ;  /* 0x009896800000895d */ /* 0x004fea0003900000 */
[----:B------:R-:W2:Y:S02]  /*c910*/  @!P0 SYNCS.PHASECHK.TRANS64 P0, [R0+URZ], R3 ;  /* 0x00000003000085a7 */ /* 0x000ea400080010ff */
[----:B--2---:R-:W-:Y:S05]  /*c920*/  @!P0 BRA `(.L_x_211) ;  /* 0xfffffffc00f08947 */ /* 0x004fea000383ffff */
[----:B------:R-:W-:Y:S05]  /*c930*/  BRA `(.L_x_212) ;  /* 0xffffff6c00207947 */ /* 0x000fea000383ffff */
.L_x_61:
[----:B------:R-:W-:-:S07]  /*c940*/  MOV R0, UR5 ;  /* 0x0000000500007c02 */ /* 0x000fce0008000f00 */
.L_x_213:
[----:B-1----:R1:W2:Y:S02]  /*c950*/  SYNCS.PHASECHK.TRANS64.TRYWAIT P0, [R0+URZ], R3 ;  /* 0x00000003000075a7 */ /* 0x0022a400080011ff */
[----:B--2---:R-:W-:Y:S05]  /*c960*/  @!P0 NANOSLEEP.SYNCS 0x989680 ;  /* 0x009896800000895d */ /* 0x004fea0003900000 */
[----:B------:R-:W2:Y:S02]  /*c970*/  @!P0 SYNCS.PHASECHK.TRANS64 P0, [R0+URZ], R3 ;  /* 0x00000003000085a7 */ /* 0x000ea400080010ff */
[----:B--2---:R-:W-:Y:S05]  /*c980*/  @!P0 BRA `(.L_x_213) ;  /* 0xfffffffc00f08947 */ /* 0x004fea000383ffff */
[----:B------:R-:W-:Y:S05]  /*c990*/  BRA `(.L_x_214) ;  /* 0xffffff6c002c7947 */ /* 0x000fea000383ffff */
.L_x_62:
[----:B------:R-:W-:-:S07]  /*c9a0*/  MOV R0, UR5 ;  /* 0x0000000500007c02 */ /* 0x000fce0008000f00 */
.L_x_215:
[----:B-1----:R1:W2:Y:S02]  /*c9b0*/  SYNCS.PHASECHK.TRANS64.TRYWAIT P0, [R0+URZ], R3 ;  /* 0x00000003000075a7 */ /* 0x0022a400080011ff */
[----:B--2---:R-:W-:Y:S05]  /*c9c0*/  @!P0 NANOSLEEP.SYNCS 0x989680 ;  /* 0x009896800000895d */ /* 0x004fea0003900000 */
[----:B------:R-:W2:Y:S02]  /*c9d0*/  @!P0 SYNCS.PHASECHK.TRANS64 P0, [R0+URZ], R3 ;  /* 0x00000003000085a7 */ /* 0x000ea400080010ff */
[----:B--2---:R-:W-:Y:S05]  /*c9e0*/  @!P0 BRA `(.L_x_215) ;  /* 0xfffffffc00f08947 */ /* 0x004fea000383ffff */
[----:B------:R-:W-:Y:S05]  /*c9f0*/  BRA `(.L_x_216) ;  /* 0xffffff6c00387947 */ /* 0x000fea000383ffff */
.L_x_63:
[----:B------:R-:W-:-:S07]  /*ca00*/  MOV R0, UR5 ;  /* 0x0000000500007c02 */ /* 0x000fce0008000f00 */
.L_x_217:
[----:B-1----:R1:W2:Y:S02]  /*ca10*/  SYNCS.PHASECHK.TRANS64.TRYWAIT P0, [R0+URZ], R3 ;  /* 0x00000003000075a7 */ /* 0x0022a400080011ff */
[----:B--2---:R-:W-:Y:S05]  /*ca20*/  @!P0 NANOSLEEP.SYNCS 0x989680 ;  /* 0x009896800000895d */ /* 0x004fea0003900000 */
[----:B------:R-:W2:Y:S02]  /*ca30*/  @!P0 SYNCS.PHASECHK.TRANS64 P0, [R0+URZ], R3 ;  /* 0x00000003000085a7 */ /* 0x000ea400080010ff */
[----:B--2---:R-:W-:Y:S05]  /*ca40*/  @!P0 BRA `(.L_x_217) ;  /* 0xfffffffc00f08947 */ /* 0x004fea000383ffff */
[----:B------:R-:W-:Y:S05]  /*ca50*/  BRA `(.L_x_218) ;  /* 0xffffff6c00447947 */ /* 0x000fea000383ffff */
.L_x_64:
[----:B------:R-:W-:-:S07]  /*ca60*/  MOV R0, UR5 ;  /* 0x0000000500007c02 */ /* 0x000fce0008000f00 */
.L_x_219:
[----:B-1----:R1:W2:Y:S02]  /*ca70*/  SYNCS.PHASECHK.TRANS64.TRYWAIT P0, [R0+URZ], R3 ;  /* 0x00000003000075a7 */ /* 0x0022a400080011ff */
[----:B--2---:R-:W-:Y:S05]  /*ca80*/  @!P0 NANOSLEEP.SYNCS 0x989680 ;  /* 0x009896800000895d */ /* 0x004fea0003900000 */
[----:B------:R-:W2:Y:S02]  /*ca90*/  @!P0 SYNCS.PHASECHK.TRANS64 P0, [R0+URZ], R3 ;  /* 0x00000003000085a7 */ /* 0x000ea400080010ff */
[----:B--2---:R-:W-:Y:S05]  /*caa0*/  @!P0 BRA `(.L_x_219) ;  /* 0xfffffffc00f08947 */ /* 0x004fea000383ffff */
[----:B------:R-:W-:Y:S05]  /*cab0*/  BRA `(.L_x_220) ;  /* 0xffffff6c00507947 */ /* 0x000fea000383ffff */
.L_x_65:
[----:B------:R-:W-:-:S07]  /*cac0*/  MOV R0, UR5 ;  /* 0x0000000500007c02 */ /* 0x000fce0008000f00 */
.L_x_221:
[----:B-1----:R1:W2:Y:S02]  /*cad0*/  SYNCS.PHASECHK.TRANS64.TRYWAIT P0, [R0+URZ], R3 ;  /* 0x00000003000075a7 */ /* 0x0022a400080011ff */
[----:B--2---:R-:W-:Y:S05]  /*cae0*/  @!P0 NANOSLEEP.SYNCS 0x989680 ;  /* 0x009896800000895d */ /* 0x004fea0003900000 */
[----:B------:R-:W2:Y:S02]  /*caf0*/  @!P0 SYNCS.PHASECHK.TRANS64 P0, [R0+URZ], R3 ;  /* 0x00000003000085a7 */ /* 0x000ea400080010ff */
[----:B--2---:R-:W-:Y:S05]  /*cb00*/  @!P0 BRA `(.L_x_221) ;  /* 0xfffffffc00f08947 */ /* 0x004fea000383ffff */
[----:B------:R-:W-:Y:S05]  /*cb10*/  BRA `(.L_x_222) ;  /* 0xffffff6c005c7947 */ /* 0x000fea000383ffff */
.L_x_66:
[----:B------:R-:W-:-:S07]  /*cb20*/  MOV R0, UR5 ;  /* 0x0000000500007c02 */ /* 0x000fce0008000f00 */
.L_x_223:
[----:B-1----:R1:W2:Y:S02]  /*cb30*/  SYNCS.PHASECHK.TRANS64.TRYWAIT P0, [R0+URZ], R3 ;  /* 0x00000003000075a7 */ /* 0x0022a400080011ff */
[----:B--2---:R-:W-:Y:S05]  /*cb40*/  @!P0 NANOSLEEP.SYNCS 0x989680 ;  /* 0x009896800000895d */ /* 0x004fea0003900000 */
[----:B------:R-:W2:Y:S02]  /*cb50*/  @!P0 SYNCS.PHASECHK.TRANS64 P0, [R0+URZ], R3 ;  /* 0x00000003000085a7 */ /* 0x000ea400080010ff */
[----:B--2---:R-:W-:Y:S05]  /*cb60*/  @!P0 BRA `(.L_x_223) ;  /* 0xfffffffc00f08947 */ /* 0x004fea000383ffff */
[----:B------:R-:W-:Y:S05]  /*cb70*/  BRA `(.L_x_224) ;  /* 0xffffff6c00687947 */ /* 0x000fea000383ffff */
.L_x_67:
[----:B------:R-:W-:-:S07]  /*cb80*/  MOV R0, UR5 ;  /* 0x0000000500007c02 */ /* 0x000fce0008000f00 */
.L_x_225:
[----:B-1----:R1:W2:Y:S02]  /*cb90*/  SYNCS.PHASECHK.TRANS64.TRYWAIT P0, [R0+URZ], R3 ;  /* 0x00000003000075a7 */ /* 0x0022a400080011ff */
[----:B--2---:R-:W-:Y:S05]  /*cba0*/  @!P0 NANOSLEEP.SYNCS 0x989680 ;  /* 0x009896800000895d */ /* 0x004fea0003900000 */
[----:B------:R-:W2:Y:S02]  /*cbb0*/  @!P0 SYNCS.PHASECHK.TRANS64 P0, [R0+URZ], R3 ;  /* 0x00000003000085a7 */ /* 0x000ea400080010ff */
[----:B--2---:R-:W-:Y:S05]  /*cbc0*/  @!P0 BRA `(.L_x_225) ;  /* 0xfffffffc00f08947 */ /* 0x004fea000383ffff */
[----:B------:R-:W-:Y:S05]  /*cbd0*/  BRA `(.L_x_226) ;  /* 0xffffff6c00747947 */ /* 0x000fea000383ffff */
.L_x_68:
[----:B------:R-:W-:-:S07]  /*cbe0*/  MOV R0, UR5 ;  /* 0x0000000500007c02 */ /* 0x000fce0008000f00 */
.L_x_227:
[----:B-1----:R1:W2:Y:S02]  /*cbf0*/  SYNCS.PHASECHK.TRANS64.TRYWAIT P0, [R0+URZ], R3 ;  /* 0x00000003000075a7 */ /* 0x0022a400080011ff */
[----:B--2---:R-:W-:Y:S05]  /*cc00*/  @!P0 NANOSLEEP.SYNCS 0x989680 ;  /* 0x009896800000895d */ /* 0x004fea0003900000 */
[----:B------:R-:W2:Y:S02]  /*cc10*/  @!P0 SYNCS.PHASECHK.TRANS64 P0, [R0+URZ], R3 ;  /* 0x00000003000085a7 */ /* 0x000ea400080010ff */
[----:B--2---:R-:W-:Y:S05]  /*cc20*/  @!P0 BRA `(.L_x_227) ;  /* 0xfffffffc00f08947 */ /* 0x004fea000383ffff */
[----:B------:R-:W-:Y:S05]  /*cc30*/  BRA `(.L_x_228) ;  /* 0xffffff6c00807947 */ /* 0x000fea000383ffff */
.L_x_69:
[----:B------:R-:W-:-:S07]  /*cc40*/  MOV R0, UR5 ;  /* 0x0000000500007c02 */ /* 0x000fce0008000f00 */
.L_x_229:
[----:B-1----:R1:W2:Y:S02]  /*cc50*/  SYNCS.PHASECHK.TRANS64.TRYWAIT P0, [R0+URZ], R3 ;  /* 0x00000003000075a7 */ /* 0x0022a400080011ff */
[----:B--2---:R-:W-:Y:S05]  /*cc60*/  @!P0 NANOSLEEP.SYNCS 0x989680 ;  /* 0x009896800000895d */ /* 0x004fea0003900000 */
[----:B------:R-:W2:Y:S02]  /*cc70*/  @!P0 SYNCS.PHASECHK.TRANS64 P0, [R0+URZ], R3 ;  /* 0x00000003000085a7 */ /* 0x000ea400080010ff */
[----:B--2---:R-:W-:Y:S05]  /*cc80*/  @!P0 BRA `(.L_x_229) ;  /* 0xfffffffc00f08947 */ /* 0x004fea000383ffff */
[----:B------:R-:W-:Y:S05]  /*cc90*/  BRA `(.L_x_230) ;  /* 0xffffff6c008c7947 */ /* 0x000fea000383ffff */
.L_x_70:
[----:B------:R-:W-:-:S07]  /*cca0*/  MOV R0, UR5 ;  /* 0x0000000500007c02 */ /* 0x000fce0008000f00 */
.L_x_231:
[----:B-1----:R1:W2:Y:S02]  /*ccb0*/  SYNCS.PHASECHK.TRANS64.TRYWAIT P0, [R0+URZ], R3 ;  /* 0x00000003000075a7 */ /* 0x0022a400080011ff */
[----:B--2---:R-:W-:Y:S05]  /*ccc0*/  @!P0 NANOSLEEP.SYNCS 0x989680 ;  /* 0x009896800000895d */ /* 0x004fea0003900000 */
[----:B------:R-:W2:Y:S02]  /*ccd0*/  @!P0 SYNCS.PHASECHK.TRANS64 P0, [R0+URZ], R3 ;  /* 0x00000003000085a7 */ /* 0x000ea400080010ff */
[----:B--2---:R-:W-:Y:S05]  /*cce0*/  @!P0 BRA `(.L_x_231) ;  /* 0xfffffffc00f08947 */ /* 0x004fea000383ffff */
[----:B------:R-:W-:Y:S05]  /*ccf0*/  BRA `(.L_x_232) ;  /* 0xffffff6c00987947 */ /* 0x000fea000383ffff */
.L_x_71:
[----:B------:R-:W-:-:S07]  /*cd00*/  MOV R0, UR5 ;  /* 0x0000000500007c02 */ /* 0x000fce0008000f00 */
.L_x_233:
[----:B-1----:R1:W2:Y:S02]  /*cd10*/  SYNCS.PHASECHK.TRANS64.TRYWAIT P0, [R0+URZ], R3 ;  /* 0x00000003000075a7 */ /* 0x0022a400080011ff */
[----:B--2---:R-:W-:Y:S05]  /*cd20*/  @!P0 NANOSLEEP.SYNCS 0x989680 ;  /* 0x009896800000895d */ /* 0x004fea0003900000 */
[----:B------:R-:W2:Y:S02]  /*cd30*/  @!P0 SYNCS.PHASECHK.TRANS64 P0, [R0+URZ], R3 ;  /* 0x00000003000085a7 */ /* 0x000ea400080010ff */
[----:B--2---:R-:W-:Y:S05]  /*cd40*/  @!P0 BRA `(.L_x_233) ;  /* 0xfffffffc00f08947 */ /* 0x004fea000383ffff */
[----:B------:R-:W-:Y:S05]  /*cd50*/  BRA `(.L_x_234) ;  /* 0xffffff6c00a47947 */ /* 0x000fea000383ffff */
.L_x_72:
[----:B------:R-:W-:-:S07]  /*cd60*/  MOV R0, UR5 ;  /* 0x0000000500007c02 */ /* 0x000fce0008000f00 */
.L_x_235:
[----:B-1----:R1:W2:Y:S02]  /*cd70*/  SYNCS.PHASECHK.TRANS64.TRYWAIT P0, [R0+URZ], R3 ;  /* 0x00000003000075a7 */ /* 0x0022a400080011ff */
[----:B--2---:R-:W-:Y:S05]  /*cd80*/  @!P0 NANOSLEEP.SYNCS 0x989680 ;  /* 0x009896800000895d */ /* 0x004fea0003900000 */
[----:B------:R-:W2:Y:S02]  /*cd90*/  @!P0 SYNCS.PHASECHK.TRANS64 P0, [R0+URZ], R3 ;  /* 0x00000003000085a7 */ /* 0x000ea400080010ff */
[----:B--2---:R-:W-:Y:S05]  /*cda0*/  @!P0 BRA `(.L_x_235) ;  /* 0xfffffffc00f08947 */ /* 0x004fea000383ffff */
[----:B------:R-:W-:Y:S05]  /*cdb0*/  BRA `(.L_x_236) ;  /* 0xffffff6c00b07947 */ /* 0x000fea000383ffff */
.L_x_73:
[----:B------:R-:W-:-:S07]  /*cdc0*/  MOV R0, UR5 ;  /* 0x0000000500007c02 */ /* 0x000fce0008000f00 */
.L_x_237:
[----:B-1----:R1:W2:Y:S02]  /*cdd0*/  SYNCS.PHASECHK.TRANS64.TRYWAIT P0, [R0+URZ], R3 ;  /* 0x00000003000075a7 */ /* 0x0022a400080011ff */
[----:B--2---:R-:W-:Y:S05]  /*cde0*/  @!P0 NANOSLEEP.SYNCS 0x989680 ;  /* 0x009896800000895d */ /* 0x004fea0003900000 */
[----:B------:R-:W2:Y:S02]  /*cdf0*/  @!P0 SYNCS.PHASECHK.TRANS64 P0, [R0+URZ], R3 ;  /* 0x00000003000085a7 */ /* 0x000ea400080010ff */
[----:B--2---:R-:W-:Y:S05]  /*ce00*/  @!P0 BRA `(.L_x_237) ;  /* 0xfffffffc00f08947 */ /* 0x004fea000383ffff */
[----:B------:R-:W-:Y:S05]  /*ce10*/  BRA `(.L_x_238) ;  /* 0xffffff6c00bc7947 */ /* 0x000fea000383ffff */
.L_x_74:
[----:B------:R-:W-:-:S07]  /*ce20*/  MOV R0, UR5 ;  /* 0x0000000500007c02 */ /* 0x000fce0008000f00 */
.L_x_239:
[----:B-1----:R1:W2:Y:S02]  /*ce30*/  SYNCS.PHASECHK.TRANS64.TRYWAIT P0, [R0+URZ], R3 ;  /* 0x00000003000075a7 */ /* 0x0022a400080011ff */
[----:B--2---:R-:W-:Y:S05]  /*ce40*/  @!P0 NANOSLEEP.SYNCS 0x989680 ;  /* 0x009896800000895d */ /* 0x004fea0003900000 */
[----:B------:R-:W2:Y:S02]  /*ce50*/  @!P0 SYNCS.PHASECHK.TRANS64 P0, [R0+URZ], R3 ;  /* 0x00000003000085a7 */ /* 0x000ea400080010ff */
[----:B--2---:R-:W-:Y:S05]  /*ce60*/  @!P0 BRA `(.L_x_239) ;  /* 0xfffffffc00f08947 */ /* 0x004fea000383ffff */
[----:B------:R-:W-:Y:S05]  /*ce70*/  BRA `(.L_x_240) ;  /* 0xffffff6c00c87947 */ /* 0x000fea000383ffff */
.L_x_75:
[----:B------:R-:W-:-:S07]  /*ce80*/  MOV R0, UR5 ;  /* 0x0000000500007c02 */ /* 0x000fce0008000f00 */
.L_x_241:
[----:B-1----:R1:W2:Y:S02]  /*ce90*/  SYNCS.PHASECHK.TRANS64.TRYWAIT P0, [R0+URZ], R3 ;  /* 0x00000003000075a7 */ /* 0x0022a400080011ff */
[----:B--2---:R-:W-:Y:S05]  /*cea0*/  @!P0 NANOSLEEP.SYNCS 0x989680 ;  /* 0x009896800000895d */ /* 0x004fea0003900000 */
[----:B------:R-:W2:Y:S02]  /*ceb0*/  @!P0 SYNCS.PHASECHK.TRANS64 P0, [R0+URZ], R3 ;  /* 0x00000003000085a7 */ /* 0x000ea400080010ff */
[----:B--2---:R-:W-:Y:S05]  /*cec0*/  @!P0 BRA `(.L_x_241) ;  /* 0xfffffffc00f08947 */ /* 0x004fea000383ffff */
[----:B------:R-:W-:Y:S05]  /*ced0*/  BRA `(.L_x_242) ;  /* 0xffffff6c00d47947 */ /* 0x000fea000383ffff */
.L_x_76:
[----:B------:R-:W-:-:S07]  /*cee0*/  MOV R0, UR5 ;  /* 0x0000000500007c02 */ /* 0x000fce0008000f00 */
.L_x_243:
[----:B-1----:R1:W2:Y:S02]  /*cef0*/  SYNCS.PHASECHK.TRANS64.TRYWAIT P0, [R0+URZ], R3 ;  /* 0x00000003000075a7 */ /* 0x0022a400080011ff */
[----:B--2---:R-:W-:Y:S05]  /*cf00*/  @!P0 NANOSLEEP.SYNCS 0x989680 ;  /* 0x009896800000895d */ /* 0x004fea0003900000 */
[----:B------:R-:W2:Y:S02]  /*cf10*/  @!P0 SYNCS.PHASECHK.TRANS64 P0, [R0+URZ], R3 ;  /* 0x00000003000085a7 */ /* 0x000ea400080010ff */
[----:B--2---:R-:W-:Y:S05]  /*cf20*/  @!P0 BRA `(.L_x_243) ;  /* 0xfffffffc00f08947 */ /* 0x004fea000383ffff */
[----:B------:R-:W-:Y:S05]  /*cf30*/  BRA `(.L_x_244) ;  /* 0xffffff6c00e07947 */ /* 0x000fea000383ffff */
.L_x_79:
[----:B--2---:R2:W3:Y:S02]  /*cf40*/  SYNCS.PHASECHK.TRANS64.TRYWAIT P0, [R2+URZ+0x260], R4 ;  /* 0x00026004020075a7 */ /* 0x0044e400080011ff */
[----:B---3--:R-:W-:Y:S05]  /*cf50*/  @!P0 NANOSLEEP.SYNCS 0x989680 ;  /* 0x009896800000895d */ /* 0x008fea0003900000 */
[----:B------:R-:W3:Y:S02]  /*cf60*/  @!P0 SYNCS.PHASECHK.TRANS64 P0, [R2+URZ+0x260], R4 ;  /* 0x00026004020085a7 */ /* 0x000ee400080010ff */
[----:B---3--:R-:W-:Y:S05]  /*cf70*/  @!P0 BRA `(.L_x_79) ;  /* 0xfffffffc00f08947 */ /* 0x008fea000383ffff */
[----:B------:R-:W-:Y:S05]  /*cf80*/  BRA `(.L_x_245) ;  /* 0xffffff70003c7947 */ /* 0x000fea000383ffff */
.L_x_80:
[----:B------:R-:W-:-:S07]  /*cf90*/  MOV R2, UR4 ;  /* 0x0000000400027c02 */ /* 0x000fce0008000f00 */
.L_x_246:
[----:B--2---:R2:W3:Y:S02]  /*cfa0*/  SYNCS.PHASECHK.TRANS64.TRYWAIT P0, [R2+URZ+0x230], R5 ;  /* 0x00023005020075a7 */ /* 0x0044e400080011ff */
[----:B---3--:R-:W-:Y:S05]  /*cfb0*/  @!P0 NANOSLEEP.SYNCS 0x989680 ;  /* 0x009896800000895d */ /* 0x008fea0003900000 */
[----:B------:R-:W3:Y:S02]  /*cfc0*/  @!P0 SYNCS.PHASECHK.TRANS64 P0, [R2+URZ+0x230], R5 ;  /* 0x00023005020085a7 */ /* 0x000ee400080010ff */
[----:B---3--:R-:W-:Y:S05]  /*cfd0*/  @!P0 BRA `(.L_x_246) ;  /* 0xfffffffc00f08947 */ /* 0x008fea000383ffff */
[----:B------:R-:W-:Y:S05]  /*cfe0*/  BRA `(.L_x_247) ;  /* 0xffffff70004c7947 */ /* 0x000fea000383ffff */
.L_x_81:
[----:B--2---:R2:W3:Y:S02]  /*cff0*/  SYNCS.PHASECHK.TRANS64.TRYWAIT P1, [R2+URZ+0x220], R4 ;  /* 0x00022004020075a7 */ /* 0x0044e400080211ff */
[----:B---3--:R-:W-:Y:S05]  /*d000*/  @!P1 NANOSLEEP.SYNCS 0x989680 ;  /* 0x009896800000995d */ /* 0x008fea0003900000 */
[----:B------:R-:W3:Y:S02]  /*d010*/  @!P1 SYNCS.PHASECHK.TRANS64 P1, [R2+URZ+0x220], R4 ;  /* 0x00022004020095a7 */ /* 0x000ee400080210ff */
[----:B---3--:R-:W-:Y:S05]  /*d020*/  @!P1 BRA `(.L_x_81) ;  /* 0xfffffffc00f09947 */ /* 0x008fea000383ffff */
[----:B------:R-:W-:Y:S05]  /*d030*/  BRA `(.L_x_248) ;  /* 0xffffff70007c7947 */ /* 0x000fea000383ffff */
.L_x_84:
[----:B------:R-:W-:-:S07]  /*d040*/  MOV R0, UR4 ;  /* 0x0000000400007c02 */ /* 0x000fce0008000f00 */
.L_x_249:
[----:B--2---:R2:W3:Y:S02]  /*d050*/  SYNCS.PHASECHK.TRANS64.TRYWAIT P0, [R0+URZ+0x230], R2 ;  /* 0x00023002000075a7 */ /* 0x0044e400080011ff */
[----:B---3--:R-:W-:Y:S05]  /*d060*/  @!P0 NANOSLEEP.SYNCS 0x989680 ;  /* 0x009896800000895d */ /* 0x008fea0003900000 */
[----:B------:R-:W3:Y:S02]  /*d070*/  @!P0 SYNCS.PHASECHK.TRANS64 P0, [R0+URZ+0x230], R2 ;  /* 0x00023002000085a7 */ /* 0x000ee400080010ff */
[----:B---3--:R-:W-:Y:S05]  /*d080*/  @!P0 BRA `(.L_x_249) ;  /* 0xfffffffc00f08947 */ /* 0x008fea000383ffff */
[----:B------:R-:W-:Y:S05]  /*d090*/  BRA `(.L_x_83) ;  /* 0xffffff7000d07947 */ /* 0x000fea000383ffff */
.L_x_91:
[----:B-1----:R1:W2:Y:S02]  /*d0a0*/  SYNCS.PHASECHK.TRANS64.TRYWAIT P0, [R2+URZ+0x220], R0 ;  /* 0x00022000020075a7 */ /* 0x0022a400080011ff */
[----:B--2---:R-:W-:Y:S05]  /*d0b0*/  @!P0 NANOSLEEP.SYNCS 0x989680 ;  /* 0x009896800000895d */ /* 0x004fea0003900000 */
[----:B------:R-:W2:Y:S02]  /*d0c0*/  @!P0 SYNCS.PHASECHK.TRANS64 P0, [R2+URZ+0x220], R0 ;  /* 0x00022000020085a7 */ /* 0x000ea400080010ff */
[----:B--2---:R-:W-:Y:S05]  /*d0d0*/  @!P0 BRA `(.L_x_91) ;  /* 0xfffffffc00f08947 */ /* 0x004fea000383ffff */
[----:B------:R-:W-:Y:S05]  /*d0e0*/  BRA `(.L_x_250) ;  /* 0xffffff78005c7947 */ /* 0x000fea000383ffff */
.L_x_94:
[----:B------:R-:W-:-:S07]  /*d0f0*/  MOV R0, UR31 ;  /* 0x0000001f00007c02 */ /* 0x000fce0008000f00 */
.L_x_251:
[----:B-1----:R1:W2:Y:S02]  /*d100*/  SYNCS.PHASECHK.TRANS64.TRYWAIT P0, [R0+URZ+0x250], R2 ;  /* 0x00025002000075a7 */ /* 0x0022a400080011ff */
[----:B--2---:R-:W-:Y:S05]  /*d110*/  @!P0 NANOSLEEP.SYNCS 0x989680 ;  /* 0x009896800000895d */ /* 0x004fea0003900000 */
[----:B------:R-:W2:Y:S02]  /*d120*/  @!P0 SYNCS.PHASECHK.TRANS64 P0, [R0+URZ+0x250], R2 ;  /* 0x00025002000085a7 */ /* 0x000ea400080010ff */
[----:B--2---:R-:W-:Y:S05]  /*d130*/  @!P0 BRA `(.L_x_251) ;  /* 0xfffffffc00f08947 */ /* 0x004fea000383ffff */
[----:B------:R-:W-:Y:S05]  /*d140*/  BRA `(.L_x_252) ;  /* 0xffffff7c00e87947 */ /* 0x000fea000383ffff */
.L_x_97:
[----:B------:R-:W-:Y:S07]  /*d150*/  MOV R0, UR7 ;  /* 0x0000000700007c02 */ /* 0x000fee0008000f00 */
.L_x_253:
[----:B-1----:R1:W2:Y:S02]  /*d160*/  SYNCS.PHASECHK.TRANS64.TRYWAIT P0, [R0+URZ], R2 ;  /* 0x00000002000075a7 */ /* 0x0022a400080011ff */
[----:B--2---:R-:W-:Y:S05]  /*d170*/  @!P0 NANOSLEEP.SYNCS 0x989680 ;  /* 0x009896800000895d */ /* 0x004fea0003900000 */
[----:B------:R-:W2:Y:S02]  /*d180*/  @!P0 SYNCS.PHASECHK.TRANS64 P0, [R0+URZ], R2 ;  /* 0x00000002000085a7 */ /* 0x000ea400080010ff */
[----:B--2---:R-:W-:Y:S05]  /*d190*/  @!P0 BRA `(.L_x_253) ;  /* 0xfffffffc00f08947 */ /* 0x004fea000383ffff */
[----:B------:R-:W-:Y:S05]  /*d1a0*/  BRA `(.L_x_96) ;  /* 0xffffff80001c7947 */ /* 0x000fea000383ffff */
.L_x_100:
[----:B------:R-:W-:-:S07]  /*d1b0*/  MOV R0, UR4 ;  /* 0x0000000400007c02 */ /* 0x000fce0008000f00 */
.L_x_254:
[----:B--2---:R2:W4:Y:S02]  /*d1c0*/  SYNCS.PHASECHK.TRANS64.TRYWAIT P0, [R0+URZ], R2 ;  /* 0x00000002000075a7 */ /* 0x00452400080011ff */
[----:B----4-:R-:W-:Y:S05]  /*d1d0*/  @!P0 NANOSLEEP.SYNCS 0x989680 ;  /* 0x009896800000895d */ /* 0x010fea0003900000 */
[----:B------:R-:W4:Y:S02]  /*d1e0*/  @!P0 SYNCS.PHASECHK.TRANS64 P0, [R0+URZ], R2 ;  /* 0x00000002000085a7 */ /* 0x000f2400080010ff */
[----:B----4-:R-:W-:Y:S05]  /*d1f0*/  @!P0 BRA `(.L_x_254) ;  /* 0xfffffffc00f08947 */ /* 0x010fea000383ffff */
[----:B------:R-:W-:Y:S05]  /*d200*/  BRA `(.L_x_255) ;  /* 0xffffff8000e07947 */ /* 0x000fea000383ffff */
.L_x_101:
[----:B------:R-:W-:-:S07]  /*d210*/  MOV R0, UR4 ;  /* 0x0000000400007c02 */ /* 0x000fce0008000f00 */
.L_x_256:
[----:B-1----:R1:W2:Y:S02]  /*d220*/  SYNCS.PHASECHK.TRANS64.TRYWAIT P0, [R0+URZ], R2 ;  /* 0x00000002000075a7 */ /* 0x0022a400080011ff */
[----:B--2---:R-:W-:Y:S05]  /*d230*/  @!P0 NANOSLEEP.SYNCS 0x989680 ;  /* 0x009896800000895d */ /* 0x004fea0003900000 */
[----:B------:R-:W2:Y:S02]  /*d240*/  @!P0 SYNCS.PHASECHK.TRANS64 P0, [R0+URZ], R2 ;  /* 0x00000002000085a7 */ /* 0x000ea400080010ff */
[----:B--2---:R-:W-:Y:S05]  /*d250*/  @!P0 BRA `(.L_x_256) ;  /* 0xfffffffc00f08947 */ /* 0x004fea000383ffff */
[----:B------:R-:W-:Y:S05]  /*d260*/  BRA `(.L_x_257) ;  /* 0xffffff8000ec7947 */ /* 0x000fea000383ffff */
.L_x_106:
[----:B--2---:R2:W3:Y:S02]  /*d270*/  SYNCS.PHASECHK.TRANS64.TRYWAIT P0, [R8+URZ+0x220], R0 ;  /* 0x00022000080075a7 */ /* 0x0044e400080011ff */
[----:B---3--:R-:W-:Y:S05]  /*d280*/  @!P0 NANOSLEEP.SYNCS 0x989680 ;  /* 0x009896800000895d */ /* 0x008fea0003900000 */
[----:B------:R-:W3:Y:S02]  /*d290*/  @!P0 SYNCS.PHASECHK.TRANS64 P0, [R8+URZ+0x220], R0 ;  /* 0x00022000080085a7 */ /* 0x000ee400080010ff */
[----:B---3--:R-:W-:Y:S05]  /*d2a0*/  @!P0 BRA `(.L_x_106) ;  /* 0xfffffffc00f08947 */ /* 0x008fea000383ffff */
[----:B------:R-:W-:Y:S05]  /*d2b0*/  BRA `(.L_x_258) ;  /* 0xffffff8800107947 */ /* 0x000fea000383ffff */
.L_x_109:
[----:B--2---:R-:W-:Y:S07]  /*d2c0*/  MOV R0, UR21 ;  /* 0x0000001500007c02 */ /* 0x004fee0008000f00 */
.L_x_259:
[----:B--2---:R2:W3:Y:S02]  /*d2d0*/  SYNCS.PHASECHK.TRANS64.TRYWAIT P1, [R0+URZ+0x218], R2 ;  /* 0x00021802000075a7 */ /* 0x0044e400080211ff */
[----:B---3--:R-:W-:Y:S05]  /*d2e0*/  @!P1 NANOSLEEP.SYNCS 0x989680 ;  /* 0x009896800000995d */ /* 0x008fea0003900000 */
[----:B------:R-:W3:Y:S02]  /*d2f0*/  @!P1 SYNCS.PHASECHK.TRANS64 P1, [R0+URZ+0x218], R2 ;  /* 0x00021802000095a7 */ /* 0x000ee400080210ff */
[----:B---3--:R-:W-:Y:S05]  /*d300*/  @!P1 BRA `(.L_x_259) ;  /* 0xfffffffc00f09947 */ /* 0x008fea000383ffff */
[----:B------:R-:W-:Y:S05]  /*d310*/  BRA `(.L_x_108) ;  /* 0xffffff8c00887947 */ /* 0x000fea000383ffff */
.L_x_112:
[----:B------:R-:W-:Y:S07]  /*d320*/  MOV R0, UR4 ;  /* 0x0000000400007c02 */ /* 0x000fee0008000f00 */
.L_x_260:
[----:B--2---:R2:W3:Y:S02]  /*d330*/  SYNCS.PHASECHK.TRANS64.TRYWAIT P0, [R0+URZ+0x1f8], R2 ;  /* 0x0001f802000075a7 */ /* 0x0044e400080011ff */
[----:B---3--:R-:W-:Y:S05]  /*d340*/  @!P0 NANOSLEEP.SYNCS 0x989680 ;  /* 0x009896800000895d */ /* 0x008fea0003900000 */
[----:B------:R-:W3:Y:S02]  /*d350*/  @!P0 SYNCS.PHASECHK.TRANS64 P0, [R0+URZ+0x1f8], R2 ;  /* 0x0001f802000085a7 */ /* 0x000ee400080010ff */
[----:B---3--:R-:W-:Y:S05]  /*d360*/  @!P0 BRA `(.L_x_260) ;  /* 0xfffffffc00f08947 */ /* 0x008fea000383ffff */
[----:B------:R-:W-:Y:S05]  /*d370*/  BRA `(.L_x_261) ;  /* 0xffffff8c00e47947 */ /* 0x000fea000383ffff */
.L_x_113:
[----:B------:R-:W-:Y:S07]  /*d380*/  MOV R0, UR5 ;  /* 0x0000000500007c02 */ /* 0x000fee0008000f00 */
.L_x_262:
[----:B--2---:R2:W3:Y:S02]  /*d390*/  SYNCS.PHASECHK.TRANS64.TRYWAIT P0, [R0+URZ+0x1f8], R2 ;  /* 0x0001f802000075a7 */ /* 0x0044e400080011ff */
[----:B---3--:R-:W-:Y:S05]  /*d3a0*/  @!P0 NANOSLEEP.SYNCS 0x989680 ;  /* 0x009896800000895d */ /* 0x008fea0003900000 */
[----:B------:R-:W3:Y:S02]  /*d3b0*/  @!P0 SYNCS.PHASECHK.TRANS64 P0, [R0+URZ+0x1f8], R2 ;  /* 0x0001f802000085a7 */ /* 0x000ee400080010ff */
[----:B---3--:R-:W-:Y:S05]  /*d3c0*/  @!P0 BRA `(.L_x_262) ;  /* 0xfffffffc00f08947 */ /* 0x008fea000383ffff */
[----:B------:R-:W-:Y:S05]  /*d3d0*/  BRA `(.L_x_263) ;  /* 0xffffff9000647947 */ /* 0x000fea000383ffff */
.L_x_114:
[----:B------:R-:W-:Y:S07]  /*d3e0*/  MOV R0, UR4 ;  /* 0x0000000400007c02 */ /* 0x000fee0008000f00 */
.L_x_264:
[----:B--2---:R2:W3:Y:S02]  /*d3f0*/  SYNCS.PHASECHK.TRANS64.TRYWAIT P0, [R0+URZ+0x1f8], R2 ;  /* 0x0001f802000075a7 */ /* 0x0044e400080011ff */
[----:B---3--:R-:W-:Y:S05]  /*d400*/  @!P0 NANOSLEEP.SYNCS 0x989680 ;  /* 0x009896800000895d */ /* 0x008fea0003900000 */
[----:B------:R-:W3:Y:S02]  /*d410*/  @!P0 SYNCS.PHASECHK.TRANS64 P0, [R0+URZ+0x1f8], R2 ;  /* 0x0001f802000085a7 */ /* 0x000ee400080010ff */
[----:B---3--:R-:W-:Y:S05]  /*d420*/  @!P0 BRA `(.L_x_264) ;  /* 0xfffffffc00f08947 */ /* 0x008fea000383ffff */
[----:B------:R-:W-:Y:S05]  /*d430*/  BRA `(.L_x_265) ;  /* 0xffffff9000ec7947 */ /* 0x000fea000383ffff */
.L_x_115:
[----:B------:R-:W-:Y:S07]  /*d440*/  MOV R2, UR5 ;  /* 0x0000000500027c02 */ /* 0x000fee0008000f00 */
.L_x_266:
[----:B--2---:R2:W3:Y:S02]  /*d450*/  SYNCS.PHASECHK.TRANS64.TRYWAIT P0, [R2+URZ+0x1f8], R0 ;  /* 0x0001f800020075a7 */ /* 0x0044e400080011ff */
[----:B---3--:R-:W-:Y:S05]  /*d460*/  @!P0 NANOSLEEP.SYNCS 0x989680 ;  /* 0x009896800000895d */ /* 0x008fea0003900000 */
[----:B------:R-:W3:Y:S02]  /*d470*/  @!P0 SYNCS.PHASECHK.TRANS64 P0, [R2+URZ+0x1f8], R0 ;  /* 0x0001f800020085a7 */ /* 0x000ee400080010ff */
[----:B---3--:R-:W-:Y:S05]  /*d480*/  @!P0 BRA `(.L_x_266) ;  /* 0xfffffffc00f08947 */ /* 0x008fea000383ffff */
[----:B------:R-:W-:Y:S05]  /*d490*/  BRA `(.L_x_267) ;  /* 0xffffff9400787947 */ /* 0x000fea000383ffff */
.L_x_117:
[----:B------:R-:W-:-:S07]  /*d4a0*/  MOV R0, UR4 ;  /* 0x0000000400007c02 */ /* 0x000fce0008000f00 */
.L_x_268:
[----:B--2---:R2:W4:Y:S02]  /*d4b0*/  SYNCS.PHASECHK.TRANS64.TRYWAIT P0, [R0+URZ], R2 ;  /* 0x00000002000075a7 */ /* 0x00452400080011ff */
[----:B----4-:R-:W-:Y:S05]  /*d4c0*/  @!P0 NANOSLEEP.SYNCS 0x989680 ;  /* 0x009896800000895d */ /* 0x010fea0003900000 */
[----:B------:R-:W4:Y:S02]  /*d4d0*/  @!P0 SYNCS.PHASECHK.TRANS64 P0, [R0+URZ], R2 ;  /* 0x00000002000085a7 */ /* 0x000f2400080010ff */
[----:B----4-:R-:W-:Y:S05]  /*d4e0*/  @!P0 BRA `(.L_x_268) ;  /* 0xfffffffc00f08947 */ /* 0x010fea000383ffff */
[----:B------:R-:W-:Y:S05]  /*d4f0*/  BRA `(.L_x_269) ;  /* 0xffffff9800287947 */ /* 0x000fea000383ffff */
.L_x_118:
[----:B------:R-:W-:-:S07]  /*d500*/  MOV R0, UR5 ;  /* 0x0000000500007c02 */ /* 0x000fce0008000f00 */
.L_x_270:
[----:B--2---:R2:W4:Y:S02]  /*d510*/  SYNCS.PHASECHK.TRANS64.TRYWAIT P0, [R0+URZ], R2 ;  /* 0x00000002000075a7 */ /* 0x00452400080011ff */
[----:B----4-:R-:W-:Y:S05]  /*d520*/  @!P0 NANOSLEEP.SYNCS 0x989680 ;  /* 0x009896800000895d */ /* 0x010fea0003900000 */
[----:B------:R-:W4:Y:S02]  /*d530*/  @!P0 SYNCS.PHASECHK.TRANS64 P0, [R0+URZ], R2 ;  /* 0x00000002000085a7 */ /* 0x000f2400080010ff */
[----:B----4-:R-:W-:Y:S05]  /*d540*/  @!P0 BRA `(.L_x_270) ;  /* 0xfffffffc00f08947 */ /* 0x010fea000383ffff */
[----:B------:R-:W-:Y:S05]  /*d550*/  BRA `(.L_x_271) ;  /* 0xffffff9800347947 */ /* 0x000fea000383ffff */
.L_x_120:
[----:B-1----:R1:W2:Y:S02]  /*d560*/  SYNCS.PHASECHK.TRANS64.TRYWAIT P0, [R0+URZ+0x220], R2 ;  /* 0x00022002000075a7 */ /* 0x0022a400080011ff */
[----:B--2---:R-:W-:Y:S05]  /*d570*/  @!P0 NANOSLEEP.SYNCS 0x989680 ;  /* 0x009896800000895d */ /* 0x004fea0003900000 */
[----:B------:R-:W2:Y:S02]  /*d580*/  @!P0 SYNCS.PHASECHK.TRANS64 P0, [R0+URZ+0x220], R2 ;  /* 0x00022002000085a7 */ /* 0x000ea400080010ff */
[----:B--2---:R-:W-:Y:S05]  /*d590*/  @!P0 BRA `(.L_x_120) ;  /* 0xfffffffc00f08947 */ /* 0x004fea000383ffff */
[----:B------:R-:W-:Y:S05]  /*d5a0*/  BRA `(.L_x_272) ;  /* 0xffffff9c00247947 */ /* 0x000fea000383ffff */
.L_x_130:
[----:B-1----:R1:W3:Y:S02]  /*d5b0*/  SYNCS.PHASECHK.TRANS64.TRYWAIT P1, [R0+URZ+0x1e0], R3 ;  /* 0x0001e003000075a7 */ /* 0x0022e400080211ff */
[----:B---3--:R-:W-:Y:S05]  /*d5c0*/  @!P1 NANOSLEEP.SYNCS 0x989680 ;  /* 0x009896800000995d */ /* 0x008fea0003900000 */
[----:B------:R-:W3:Y:S02]  /*d5d0*/  @!P1 SYNCS.PHASECHK.TRANS64 P1, [R0+URZ+0x1e0], R3 ;  /* 0x0001e003000095a7 */ /* 0x000ee400080210ff */
[----:B---3--:R-:W-:Y:S05]  /*d5e0*/  @!P1 BRA `(.L_x_130) ;  /* 0xfffffffc00f09947 */ /* 0x008fea000383ffff */
[----:B------:R-:W-:Y:S05]  /*d5f0*/  BRA `(.L_x_129) ;  /* 0xffffffa800cc7947 */ /* 0x000fea000383ffff */
.L_x_132:
[----:B-1----:R1:W4:Y:S02]  /*d600*/  SYNCS.PHASECHK.TRANS64.TRYWAIT P0, [R104+URZ+0x240], R2 ;  /* 0x00024002680075a7 */ /* 0x00232400080011ff */
[----:B----4-:R-:W-:Y:S05]  /*d610*/  @!P0 NANOSLEEP.SYNCS 0x989680 ;  /* 0x009896800000895d */ /* 0x010fea0003900000 */
[----:B------:R-:W4:Y:S02]  /*d620*/  @!P0 SYNCS.PHASECHK.TRANS64 P0, [R104+URZ+0x240], R2 ;  /* 0x00024002680085a7 */ /* 0x000f2400080010ff */
[----:B----4-:R-:W-:Y:S05]  /*d630*/  @!P0 BRA `(.L_x_132) ;  /* 0xfffffffc00f08947 */ /* 0x010fea000383ffff */
[----:B------:R-:W-:Y:S05]  /*d640*/  BRA `(.L_x_131) ;  /* 0xffffffac00007947 */ /* 0x000fea000383ffff */
.L_x_145:
[----:B-1----:R1:W2:Y:S02]  /*d650*/  SYNCS.PHASECHK.TRANS64.TRYWAIT P0, [R20+URZ+0x1e0], R0 ;  /* 0x0001e000140075a7 */ /* 0x0022a400080011ff */
[----:B--2---:R-:W-:Y:S05]  /*d660*/  @!P0 NANOSLEEP.SYNCS 0x989680 ;  /* 0x009896800000895d */ /* 0x004fea0003900000 */
[----:B------:R-:W2:Y:S02]  /*d670*/  @!P0 SYNCS.PHASECHK.TRANS64 P0, [R20+URZ+0x1e0], R0 ;  /* 0x0001e000140085a7 */ /* 0x000ea400080010ff */
[----:B--2---:R-:W-:Y:S05]  /*d680*/  @!P0 BRA `(.L_x_145) ;  /* 0xfffffffc00f08947 */ /* 0x004fea000383ffff */
[----:B------:R-:W-:Y:S05]  /*d690*/  BRA `(.L_x_144) ;  /* 0xffffffb800c07947 */ /* 0x000fea000383ffff */
.L_x_157:
[----:B-1----:R1:W3:Y:S02]  /*d6a0*/  SYNCS.PHASECHK.TRANS64.TRYWAIT P0, [R21+URZ+0x1e0], R20 ;  /* 0x0001e014150075a7 */ /* 0x0022e400080011ff */
[----:B---3--:R-:W-:Y:S05]  /*d6b0*/  @!P0 NANOSLEEP.SYNCS 0x989680 ;  /* 0x009896800000895d */ /* 0x008fea0003900000 */
[----:B------:R-:W3:Y:S02]  /*d6c0*/  @!P0 SYNCS.PHASECHK.TRANS64 P0, [R21+URZ+0x1e0], R20 ;  /* 0x0001e014150085a7 */ /* 0x000ee400080010ff */
[----:B---3--:R-:W-:Y:S05]  /*d6d0*/  @!P0 BRA `(.L_x_157) ;  /* 0xfffffffc00f08947 */ /* 0x008fea000383ffff */
[----:B------:R-:W-:Y:S05]  /*d6e0*/  BRA `(.L_x_156) ;  /* 0xffffffc800a87947 */ /* 0x000fea000383ffff */
.L_x_169:
[----:B-1----:R1:W3:Y:S02]  /*d6f0*/  SYNCS.PHASECHK.TRANS64.TRYWAIT P0, [R2+URZ+0x1e0], R112 ;  /* 0x0001e070020075a7 */ /* 0x0022e400080011ff */
[----:B---3--:R-:W-:Y:S05]  /*d700*/  @!P0 NANOSLEEP.SYNCS 0x989680 ;  /* 0x009896800000895d */ /* 0x008fea0003900000 */
[----:B------:R-:W3:Y:S02]  /*d710*/  @!P0 SYNCS.PHASECHK.TRANS64 P0, [R2+URZ+0x1e0], R112 ;  /* 0x0001e070020085a7 */ /* 0x000ee400080010ff */
[----:B---3--:R-:W-:Y:S05]  /*d720*/  @!P0 BRA `(.L_x_169) ;  /* 0xfffffffc00f08947 */ /* 0x008fea000383ffff */
[----:B------:R-:W-:Y:S05]  /*d730*/  BRA `(.L_x_168) ;  /* 0xffffffd800847947 */ /* 0x000fea000383ffff */
        .weak           $__internal_0_$__cuda_sm10x_tcgen05_guardrail_trap_col_being_dealloced_not_returned_by_alloc
        .type           $__internal_0_$__cuda_sm10x_tcgen05_guardrail_trap_col_being_dealloced_not_returned_by_alloc,@function
        .size           $__internal_0_$__cuda_sm10x_tcgen05_guardrail_trap_col_being_dealloced_not_returned_by_alloc,($__internal_1_$__cuda_sm10x_tcgen05_guardrail_trap_phase_invalid_during_alloc - $__internal_0_$__cuda_sm10x_tcgen05_guardrail_trap_col_being_dealloced_not_returned_by_alloc)
$__internal_0_$__cuda_sm10x_tcgen05_guardrail_trap_col_being_dealloced_not_returned_by_alloc:
[----:B------:R-:W-:Y:S05]  /*d740*/  BPT.TRAP 0x1 ;  /* 0x000000040000795c */ /* 0x000fea0000300000 */
[----:B------:R-:W-:-:S04]  /*d750*/  HFMA2 R3, -RZ, RZ, 0, 0 ;  /* 0x00000000ff037431 */ /* 0x000fc800000001ff */
[----:B------:R-:W-:Y:S05]  /*d760*/  RET.REL.NODEC R2 `(_ZN7cutlass13device_kernelINS_4gemm6kernel13GemmUniversalIN4cute5tupleIJiiiiEEENS1_10collective13CollectiveMmaINS1_46MainloopSm100TmaUmmaWarpSpecializedBlockScaledILi30ELi2ELi2ENS5_IJNS4_1CILi8EEENSA_ILi1EEESC_EEEEENS5_IJNSA_ILi128EEENSA_ILi64EEESG_EEENS5_IJNS_12float_e2m1_tENS_13float_ue4m3_tEEEENS5_IJNS5_IJlSC_lEEENS4_6LayoutINS5_IJNS5_IJNS5_IJNSA_ILi32EEENSA_ILi4EEEEEEiEEENS5_IJNS5_IJNSA_ILi16EEESO_EEEiEEENS5_IJSC_iEEEEEENS5_IJST_NS5_IJNS5_IJNSA_ILi0EEESC_EEENSA_ILi512EEEEEENS5_IJSW_iEEEEEEEEEEESK_S13_NS4_8TiledMMAINS4_8MMA_AtomIJNS4_17SM100_MMA_MXF4_SSISI_SI_fSJ_Li128ELi64ELi16ELNS4_4UMMA5MajorE0ELS18_0ELNS17_7ScaleInE0ELS19_0EEEEEENSM_INS5_IJSC_SC_SC_EEENS5_IJSW_SW_SW_EEEEENS5_IJNS4_10UnderscoreES1F_S1F_EEEEENS5_IJNS4_13SM90_TMA_LOADES1I_EEENS5_IJNS4_14ComposedLayoutINS4_7SwizzleILi1ELi4ELi3EEENS4_18smem_ptr_flag_bitsILi4EEENSM_INS5_IJSB_SG_EEENS5_IJSG_SC_EEEEEEENSM_INS5_IJNS5_IJNS5_IJSP_SC_EEESS_EEESC_NS5_IJSC_SC_EEEEEENS5_IJNS5_IJNS5_IJSS_SY_EEESX_EEESW_NS5_IJSO_SY_EEEEEEEEEEEvNS4_8identityENS5_IJNS4_23SM90_TMA_LOAD_MULTICASTES24_EEES22_vS23_EENS_8epilogue10collective18CollectiveEpilogueINS27_23Sm100TmaWarpSpecializedILi3ELi2ELi16ELb1ELb0EEEJNS5_IJSG_SG_SG_EEENS5_IJNSM_ISG_SC_EENSM_INS5_IJSR_NSA_ILi2EEEEEENS5_IJSC_SN_EEEEEEEENS_10bfloat16_tESL_S2J_SL_NS27_6fusion15FusionCallbacksIS2B_NS2K_17LinearCombinationIS2J_fS2J_fLNS_15FloatRoundStyleE2EEES2C_S2I_JEEENS4_5SM1004TMEM4LOAD26SM100_TMEM_LOAD_32dp32b16xES1I_NS1K_IS1M_NS1N_ILi16EEENSM_INS5_IJSB_SR_EEENS5_IJSR_SC_EEEEEEENS4_39AutoVectorizingCopyWithAssumedAlignmentILi128EEENS4_14SM90_TMA_STOREES2Y_S30_S30_EEEvvEEEEvNT_6ParamsE) ;  /* 0xffffff2802247950 */ /* 0x000fea0003c3ffff */
        .weak           $__internal_1_$__cuda_sm10x_tcgen05_guardrail_trap_phase_invalid_during_alloc
        .type           $__internal_1_$__cuda_sm10x_tcgen05_guardrail_trap_phase_invalid_during_alloc,@function
        .size           $__internal_1_$__cuda_sm10x_tcgen05_guardrail_trap_phase_invalid_during_alloc,($__internal_2_$__cuda_sm10x_tcgen05_guardrail_trap_unallocated_columns_being_dealloced - $__internal_1_$__cuda_sm10x_tcgen05_guardrail_trap_phase_invalid_during_alloc)
$__internal_1_$__cuda_sm10x_tcgen05_guardrail_trap_phase_invalid_during_alloc:
[----:B------:R-:W-:Y:S05]  /*d770*/  BPT.TRAP 0x1 ;  /* 0x000000040000795c */ /* 0x000fea0000300000 */
[----:B------:R-:W-:-:S04]  /*d780*/  MOV R5, 0x0 ;  /* 0x0000000000057802 */ /* 0x000fc80000000f00 */
[----:B------:R-:W-:Y:S05]  /*d790*/  RET.REL.NODEC R4 `(_ZN7cutlass13device_kernelINS_4gemm6kernel13GemmUniversalIN4cute5tupleIJiiiiEEENS1_10collective13CollectiveMmaINS1_46MainloopSm100TmaUmmaWarpSpecializedBlockScaledILi30ELi2ELi2ENS5_IJNS4_1CILi8EEENSA_ILi1EEESC_EEEEENS5_IJNSA_ILi128EEENSA_ILi64EEESG_EEENS5_IJNS_12float_e2m1_tENS_13float_ue4m3_tEEEENS5_IJNS5_IJlSC_lEEENS4_6LayoutINS5_IJNS5_IJNS5_IJNSA_ILi32EEENSA_ILi4EEEEEEiEEENS5_IJNS5_IJNSA_ILi16EEESO_EEEiEEENS5_IJSC_iEEEEEENS5_IJST_NS5_IJNS5_IJNSA_ILi0EEESC_EEENSA_ILi512EEEEEENS5_IJSW_iEEEEEEEEEEESK_S13_NS4_8TiledMMAINS4_8MMA_AtomIJNS4_17SM100_MMA_MXF4_SSISI_SI_fSJ_Li128ELi64ELi16ELNS4_4UMMA5MajorE0ELS18_0ELNS17_7ScaleInE0ELS19_0EEEEEENSM_INS5_IJSC_SC_SC_EEENS5_IJSW_SW_SW_EEEEENS5_IJNS4_10UnderscoreES1F_S1F_EEEEENS5_IJNS4_13SM90_TMA_LOADES1I_EEENS5_IJNS4_14ComposedLayoutINS4_7SwizzleILi1ELi4ELi3EEENS4_18smem_ptr_flag_bitsILi4EEENSM_INS5_IJSB_SG_EEENS5_IJSG_SC_EEEEEEENSM_INS5_IJNS5_IJNS5_IJSP_SC_EEESS_EEESC_NS5_IJSC_SC_EEEEEENS5_IJNS5_IJNS5_IJSS_SY_EEESX_EEESW_NS5_IJSO_SY_EEEEEEEEEEEvNS4_8identityENS5_IJNS4_23SM90_TMA_LOAD_MULTICASTES24_EEES22_vS23_EENS_8epilogue10collective18CollectiveEpilogueINS27_23Sm100TmaWarpSpecializedILi3ELi2ELi16ELb1ELb0EEEJNS5_IJSG_SG_SG_EEENS5_IJNSM_ISG_SC_EENSM_INS5_IJSR_NSA_ILi2EEEEEENS5_IJSC_SN_EEEEEEEENS_10bfloat16_tESL_S2J_SL_NS27_6fusion15FusionCallbacksIS2B_NS2K_17LinearCombinationIS2J_fS2J_fLNS_15FloatRoundStyleE2EEES2C_S2I_JEEENS4_5SM1004TMEM4LOAD26SM100_TMEM_LOAD_32dp32b16xES1I_NS1K_IS1M_NS1N_ILi16EEENSM_INS5_IJSB_SR_EEENS5_IJSR_SC_EEEEEEENS4_39AutoVectorizingCopyWithAssumedAlignmentILi128EEENS4_14SM90_TMA_STOREES2Y_S30_S30_EEEvvEEEEvNT_6ParamsE) ;  /* 0xffffff2804187950 */ /* 0x000fea0003c3ffff */
        .weak           $__internal_2_$__cuda_sm10x_tcgen05_guardrail_trap_unallocated_columns_being_dealloced
        .type           $__internal_2_$__cuda_sm10x_tcgen05_guardrail_trap_unallocated_columns_being_dealloced,@function
        .size           $__internal_2_$__cuda_sm10x_tcgen05_guardrail_trap_unallocated_columns_being_dealloced,(.L_x_274 - $__internal_2_$__cuda_sm10x_tcgen05_guardrail_trap_unallocated_columns_being_dealloced)
$__internal_2_$__cuda_sm10x_tcgen05_guardrail_trap_unallocated_columns_being_dealloced:
[----:B------:R-:W-:Y:S05]  /*d7a0*/  BPT.TRAP 0x1 ;  /* 0x000000040000795c */ /* 0x000fea0000300000 */
[----:B------:R-:W-:-:S04]  /*d7b0*/  HFMA2 R3, -RZ, RZ, 0, 0 ;  /* 0x00000000ff037431 */ /* 0x000fc800000001ff */
[----:B------:R-:W-:Y:S05]  /*d7c0*/  RET.REL.NODEC R2 `(_ZN7cutlass13device_kernelINS_4gemm6kernel13GemmUniversalIN4cute5tupleIJiiiiEEENS1_10collective13CollectiveMmaINS1_46MainloopSm100TmaUmmaWarpSpecializedBlockScaledILi30ELi2ELi2ENS5_IJNS4_1CILi8EEENSA_ILi1EEESC_EEEEENS5_IJNSA_ILi128EEENSA_ILi64EEESG_EEENS5_IJNS_12float_e2m1_tENS_13float_ue4m3_tEEEENS5_IJNS5_IJlSC_lEEENS4_6LayoutINS5_IJNS5_IJNS5_IJNSA_ILi32EEENSA_ILi4EEEEEEiEEENS5_IJNS5_IJNSA_ILi16EEESO_EEEiEEENS5_IJSC_iEEEEEENS5_IJST_NS5_IJNS5_IJNSA_ILi0EEESC_EEENSA_ILi512EEEEEENS5_IJSW_iEEEEEEEEEEESK_S13_NS4_8TiledMMAINS4_8MMA_AtomIJNS4_17SM100_MMA_MXF4_SSISI_SI_fSJ_Li128ELi64ELi16ELNS4_4UMMA5MajorE0ELS18_0ELNS17_7ScaleInE0ELS19_0EEEEEENSM_INS5_IJSC_SC_SC_EEENS5_IJSW_SW_SW_EEEEENS5_IJNS4_10UnderscoreES1F_S1F_EEEEENS5_IJNS4_13SM90_TMA_LOADES1I_EEENS5_IJNS4_14ComposedLayoutINS4_7SwizzleILi1ELi4ELi3EEENS4_18smem_ptr_flag_bitsILi4EEENSM_INS5_IJSB_SG_EEENS5_IJSG_SC_EEEEEEENSM_INS5_IJNS5_IJNS5_IJSP_SC_EEESS_EEESC_NS5_IJSC_SC_EEEEEENS5_IJNS5_IJNS5_IJSS_SY_EEESX_EEESW_NS5_IJSO_SY_EEEEEEEEEEEvNS4_8identityENS5_IJNS4_23SM90_TMA_LOAD_MULTICASTES24_EEES22_vS23_EENS_8epilogue10collective18CollectiveEpilogueINS27_23Sm100TmaWarpSpecializedILi3ELi2ELi16ELb1ELb0EEEJNS5_IJSG_SG_SG_EEENS5_IJNSM_ISG_SC_EENSM_INS5_IJSR_NSA_ILi2EEEEEENS5_IJSC_SN_EEEEEEEENS_10bfloat16_tESL_S2J_SL_NS27_6fusion15FusionCallbacksIS2B_NS2K_17LinearCombinationIS2J_fS2J_fLNS_15FloatRoundStyleE2EEES2C_S2I_JEEENS4_5SM1004TMEM4LOAD26SM100_TMEM_LOAD_32dp32b16xES1I_NS1K_IS1M_NS1N_ILi16EEENSM_INS5_IJSB_SR_EEENS5_IJSR_SC_EEEEEEENS4_39AutoVectorizingCopyWithAssumedAlignmentILi128EEENS4_14SM90_TMA_STOREES2Y_S30_S30_EEEvvEEEEvNT_6ParamsE) ;  /* 0xffffff28020c7950 */ /* 0x000fea0003c3ffff */
.L_x_273:
[----:B------:R-:W-:-:S00]  /*d7d0*/  BRA `(.L_x_273) ;  /* 0xfffffffc00fc7947 */ /* 0x000fc0000383ffff */
[----:B------:R-:W-:-:S00]  /*d7e0*/  NOP ;  /* 0x0000000000007918 */ /* 0x000fc00000000000 */
        /* <DEDUP_REMOVED lines=9> */
.L_x_274:


//--------------------- .nv.global.init           --------------------------
	.section	.nv.global.init,"aw",@progbits
.nv.global.init:
	.type		$str$29,@object
	.size		$str$29,($str$30 - $str$29)
$str$29:
        /*0000*/ 	.byte	0x28, 0x61, 0x64, 0x64, 0x72, 0x65, 0x73, 0x73, 0x20, 0x26, 0x20, 0x6d, 0x61, 0x73, 0x6b, 0x29
        /*0010*/ 	.byte	0x20, 0x3d, 0x3d, 0x20, 0x30, 0x00
	.type		$str$30,@object
	.size		$str$30,($str$26 - $str$30)
$str$30:
        /*0016*/ 	.byte	0x2f, 0x74, 0x6d, 0x70, 0x2f, 0x63, 0x75, 0x74, 0x6c, 0x61, 0x73, 0x73, 0x5f, 0x73, 0x77, 0x65
        /*0026*/ 	.byte	0x65, 0x70, 0x5f, 0x73, 0x72, 0x63, 0x2f, 0x69, 0x6e, 0x63, 0x6c, 0x75, 0x64, 0x65, 0x2f, 0x63
        /*0036*/ 	.byte	0x75, 0x74, 0x65, 0x2f, 0x70, 0x6f, 0x69, 0x6e, 0x74, 0x65, 0x72, 0x5f, 0x66, 0x6c, 0x61, 0x67
        /*0046*/ 	.byte	0x67, 0x65, 0x64, 0x2e, 0x68, 0x70, 0x70, 0x00
	.type		$str$26,@object
	.size		$str$26,($str$25 - $str$26)
$str$26:
        /*004e*/ 	.byte	0x2f, 0x74, 0x6d, 0x70, 0x2f, 0x63, 0x75, 0x74, 0x6c, 0x61, 0x73, 0x73, 0x5f, 0x73, 0x77, 0x65
        /*005e*/ 	.byte	0x65, 0x70, 0x5f, 0x73, 0x72, 0x63, 0x2f, 0x69, 0x6e, 0x63, 0x6c, 0x75, 0x64, 0x65, 0x2f, 0x63
        /*006e*/ 	.byte	0x75, 0x74, 0x65, 0x2f, 0x61, 0x74, 0x6f, 0x6d, 0x2f, 0x63, 0x6f, 0x70, 0x79, 0x5f, 0x74, 0x72
        /*007e*/ 	.byte	0x61, 0x69, 0x74, 0x73, 0x5f, 0x73, 0x6d, 0x31, 0x30, 0x30, 0x2e, 0x68, 0x70, 0x70, 0x00
	.type		$str$25,@object
	.size		$str$25,(__unnamed_1 - $str$25)
$str$25:
        /*008d*/ 	.byte	0x28, 0x28, 0x75, 0x69, 0x6e, 0x74, 0x33, 0x32, 0x5f, 0x74, 0x28, 0x74, 0x68, 0x72, 0x65, 0x61
        /*009d*/ 	.byte	0x64, 0x49, 0x64, 0x78, 0x2e, 0x78, 0x29, 0x20, 0x2f, 0x20, 0x33, 0x32, 0x29, 0x20, 0x25, 0x20
        /*00ad*/ 	.byte	0x34, 0x29, 0x20, 0x3d, 0x3d, 0x20, 0x28, 0x28, 0x28, 0x74, 0x6d, 0x65, 0x6d, 0x5f, 0x61, 0x64
        /*00bd*/ 	.byte	0x64, 0x72, 0x20, 0x3e, 0x3e, 0x20, 0x31, 0x36, 0x29, 0x20, 0x2f, 0x20, 0x33, 0x32, 0x29, 0x20
        /*00cd*/ 	.byte	0x25, 0x20, 0x34, 0x29, 0x00
	.type		__unnamed_1,@object
	.size		__unnamed_1,(__unnamed_2 - __unnamed_1)
__unnamed_1:
        /*00d2*/ 	.byte	0x61, 0x75, 0x74, 0x6f, 0x20, 0x63, 0x75, 0x74, 0x65, 0x3a, 0x3a, 0x61, 0x73, 0x5f, 0x70, 0x6f
        /* <DEDUP_REMOVED lines=24> */
        /*0262*/ 	.byte	0x43, 0x3c, 0x32, 0x30, 0x34, 0x38, 0x3e, 0x3e, 0x3e, 0x3e, 0x5d, 0x00
	.type		__unnamed_2,@object
	.size		__unnamed_2,(.L_2 - __unnamed_2)
__unnamed_2:
        /* <DEDUP_REMOVED lines=40> */
        /*04ee*/ 	.byte	0x3a, 0x3a, 0x43, 0x3c, 0x30, 0x3e, 0x3e, 0x3e, 0x3e, 0x5d, 0x00
.L_2:


//--------------------- .nv.shared._ZN7cutlass13device_kernelINS_4gemm6kernel13GemmUniversalIN4cute5tupleIJiiiiEEENS1_10collective13CollectiveMmaINS1_46MainloopSm100TmaUmmaWarpSpecializedBlockScaledILi30ELi2ELi2ENS5_IJNS4_1CILi8EEENSA_ILi1EEESC_EEEEENS5_IJNSA_ILi128EEENSA_ILi64EEESG_EEENS5_IJNS_12float_e2m1_tENS_13float_ue4m3_tEEEENS5_IJNS5_IJlSC_lEEENS4_6LayoutINS5_IJNS5_IJNS5_IJNSA_ILi32EEENSA_ILi4EEEEEEiEEENS5_IJNS5_IJNSA_ILi16EEESO_EEEiEEENS5_IJSC_iEEEEEENS5_IJST_NS5_IJNS5_IJNSA_ILi0EEESC_EEENSA_ILi512EEEEEENS5_IJSW_iEEEEEEEEEEESK_S13_NS4_8TiledMMAINS4_8MMA_AtomIJNS4_17SM100_MMA_MXF4_SSISI_SI_fSJ_Li128ELi64ELi16ELNS4_4UMMA5MajorE0ELS18_0ELNS17_7ScaleInE0ELS19_0EEEEEENSM_INS5_IJSC_SC_SC_EEENS5_IJSW_SW_SW_EEEEENS5_IJNS4_10UnderscoreES1F_S1F_EEEEENS5_IJNS4_13SM90_TMA_LOADES1I_EEENS5_IJNS4_14ComposedLayoutINS4_7SwizzleILi1ELi4ELi3EEENS4_18smem_ptr_flag_bitsILi4EEENSM_INS5_IJSB_SG_EEENS5_IJSG_SC_EEEEEEENSM_INS5_IJNS5_IJNS5_IJSP_SC_EEESS_EEESC_NS5_IJSC_SC_EEEEEENS5_IJNS5_IJNS5_IJSS_SY_EEESX_EEESW_NS5_IJSO_SY_EEEEEEEEEEEvNS4_8identityENS5_IJNS4_23SM90_TMA_LOAD_MULTICASTES24_EEES22_vS23_EENS_8epilogue10collective18CollectiveEpilogueINS27_23Sm100TmaWarpSpecializedILi3ELi2ELi16ELb1ELb0EEEJNS5_IJSG_SG_SG_EEENS5_IJNSM_ISG_SC_EENSM_INS5_IJSR_NSA_ILi2EEEEEENS5_IJSC_SN_EEEEEEEENS_10bfloat16_tESL_S2J_SL_NS27_6fusion15FusionCallbacksIS2B_NS2K_17LinearCombinationIS2J_fS2J_fLNS_15FloatRoundStyleE2EEES2C_S2I_JEEENS4_5SM1004TMEM4LOAD26SM100_TMEM_LOAD_32dp32b16xES1I_NS1K_IS1M_NS1N_ILi16EEENSM_INS5_IJSB_SR_EEENS5_IJSR_SC_EEEEEEENS4_39AutoVectorizingCopyWithAssumedAlignmentILi128EEENS4_14SM90_TMA_STOREES2Y_S30_S30_EEEvvEEEEvNT_6ParamsE --------------------------
	.section	.nv.shared._ZN7cutlass13device_kernelINS_4gemm6kernel13GemmUniversalIN4cute5tupleIJiiiiEEENS1_10collective13CollectiveMmaINS1_46MainloopSm100TmaUmmaWarpSpecializedBlockScaledILi30ELi2ELi2ENS5_IJNS4_1CILi8EEENSA_ILi1EEESC_EEEEENS5_IJNSA_ILi128EEENSA_ILi64EEESG_EEENS5_IJNS_12float_e2m1_tENS_13float_ue4m3_tEEEENS5_IJNS5_IJlSC_lEEENS4_6LayoutINS5_IJNS5_IJNS5_IJNSA_ILi32EEENSA_ILi4EEEEEEiEEENS5_IJNS5_IJNSA_ILi16EEESO_EEEiEEENS5_IJSC_iEEEEEENS5_IJST_NS5_IJNS5_IJNSA_ILi0EEESC_EEENSA_ILi512EEEEEENS5_IJSW_iEEEEEEEEEEESK_S13_NS4_8TiledMMAINS4_8MMA_AtomIJNS4_17SM100_MMA_MXF4_SSISI_SI_fSJ_Li128ELi64ELi16ELNS4_4UMMA5MajorE0ELS18_0ELNS17_7ScaleInE0ELS19_0EEEEEENSM_INS5_IJSC_SC_SC_EEENS5_IJSW_SW_SW_EEEEENS5_IJNS4_10UnderscoreES1F_S1F_EEEEENS5_IJNS4_13SM90_TMA_LOADES1I_EEENS5_IJNS4_14ComposedLayoutINS4_7SwizzleILi1ELi4ELi3EEENS4_18smem_ptr_flag_bitsILi4EEENSM_INS5_IJSB_SG_EEENS5_IJSG_SC_EEEEEEENSM_INS5_IJNS5_IJNS5_IJSP_SC_EEESS_EEESC_NS5_IJSC_SC_EEEEEENS5_IJNS5_IJNS5_IJSS_SY_EEESX_EEESW_NS5_IJSO_SY_EEEEEEEEEEEvNS4_8identityENS5_IJNS4_23SM90_TMA_LOAD_MULTICASTES24_EEES22_vS23_EENS_8epilogue10collective18CollectiveEpilogueINS27_23Sm100TmaWarpSpecializedILi3ELi2ELi16ELb1ELb0EEEJNS5_IJSG_SG_SG_EEENS5_IJNSM_ISG_SC_EENSM_INS5_IJSR_NSA_ILi2EEEEEENS5_IJSC_SN_EEEEEEEENS_10bfloat16_tESL_S2J_SL_NS27_6fusion15FusionCallbacksIS2B_NS2K_17LinearCombinationIS2J_fS2J_fLNS_15FloatRoundStyleE2EEES2C_S2I_JEEENS4_5SM1004TMEM4LOAD26SM100_TMEM_LOAD_32dp32b16xES1I_NS1K_IS1M_NS1N_ILi16EEENSM_INS5_IJSB_SR_EEENS5_IJSR_SC_EEEEEEENS4_39AutoVectorizingCopyWithAssumedAlignmentILi128EEENS4_14SM90_TMA_STOREES2Y_S30_S30_EEEvvEEEEvNT_6ParamsE,"aw",@nobits
	.sectionflags	@""
	.align	16
	.zero		1024


//--------------------- .nv.shared.reserved.0     --------------------------
	.section	.nv.shared.reserved.0,"aw",@nobits
	.weak		__nv_reservedSMEM_offset_0_alias
	.size		__nv_reservedSMEM_offset_0_alias, 0, 64
	.other		__nv_reservedSMEM_offset_0_alias,@"STO_CUDA_RESERVED_SHARED STV_DEFAULT"
__nv_reservedSMEM_offset_0_alias:
	.zero		0
.nv.shared.reserved.0:
	.zero		64
	.weak		__nv_reservedSMEM_tcgen05_partition
	.type		__nv_reservedSMEM_tcgen05_partition,@object
	.size		__nv_reservedSMEM_tcgen05_partition,(.L_0 - __nv_reservedSMEM_tcgen05_partition)
__nv_reservedSMEM_tcgen05_partition:
	.zero		32
.L_0:


//--------------------- .nv.global                --------------------------
	.section	.nv.global,"aw",@nobits
.nv.global:
	.type		_ZN40_INTERNAL_53de98c3_4_k_cu_80833ac7_360444cute1_E,@object
	.size		_ZN40_INTERNAL_53de98c3_4_k_cu_80833ac7_360444cute1_E,(_ZN40_INTERNAL_53de98c3_4_k_cu_80833ac7_360444cuda3std3__45__cpo6cbeginE - _ZN40_INTERNAL_53de98c3_4_k_cu_80833ac7_360444cute1_E)
_ZN40_INTERNAL_53de98c3_4_k_cu_80833ac7_360444cute1_E:
	.zero		1
	.type		_ZN40_INTERNAL_53de98c3_4_k_cu_80833ac7_360444cuda3std3__45__cpo6cbeginE,@object
	.size		_ZN40_INTERNAL_53de98c3_4_k_cu_80833ac7_360444cuda3std3__45__cpo6cbeginE,(_ZN40_INTERNAL_53de98c3_4_k_cu_80833ac7_360444cuda3std3__48in_placeE - _ZN40_INTERNAL_53de98c3_4_k_cu_80833ac7_360444cuda3std3__45__cpo6cbeginE)
_ZN40_INTERNAL_53de98c3_4_k_cu_80833ac7_360444cuda3std3__45__cpo6cbeginE:
	.zero		1
	.type		_ZN40_INTERNAL_53de98c3_4_k_cu_80833ac7_360444cuda3std3__48in_placeE,@object
	.size		_ZN40_INTERNAL_53de98c3_4_k_cu_80833ac7_360444cuda3std3__48in_placeE,(_ZN40_INTERNAL_53de98c3_4_k_cu_80833ac7_360444cuda3std6ranges3__45__cpo9iter_moveE - _ZN40_INTERNAL_53de98c3_4_k_cu_80833ac7_360444cuda3std3__48in_placeE)
_ZN40_INTERNAL_53de98c3_4_k_cu_80833ac7_360444cuda3std3__48in_placeE:
	.zero		1
	.type		_ZN40_INTERNAL_53de98c3_4_k_cu_80833ac7_360444cuda3std6ranges3__45__cpo9iter_moveE,@object
	.size		_ZN40_INTERNAL_53de98c3_4_k_cu_80833ac7_360444cuda3std6ranges3__45__cpo9iter_moveE,(_ZN40_INTERNAL_53de98c3_4_k_cu_80833ac7_360444cuda3std3__45__cpo5beginE - _ZN40_INTERNAL_53de98c3_4_k_cu_80833ac7_360444cuda3std6ranges3__45__cpo9iter_moveE)
_ZN40_INTERNAL_53de98c3_4_k_cu_80833ac7_360444cuda3std6ranges3__45__cpo9iter_moveE:
	.zero		1
	.type		_ZN40_INTERNAL_53de98c3_4_k_cu_80833ac7_360444cuda3std3__45__cpo5beginE,@object
	.size		_ZN40_INTERNAL_53de98c3_4_k_cu_80833ac7_360444cuda3std3__45__cpo5beginE,(_ZN40_INTERNAL_53de98c3_4_k_cu_80833ac7_360444cuda3std3__442_GLOBAL__N__53de98c3_4_k_cu_80833ac7_360446ignoreE - _ZN40_INTERNAL_53de98c3_4_k_cu_80833ac7_360444cuda3std3__45__cpo5beginE)
_ZN40_INTERNAL_53de98c3_4_k_cu_80833ac7_360444cuda3std3__45__cpo5beginE:
	.zero		1
	.type		_ZN40_INTERNAL_53de98c3_4_k_cu_80833ac7_360444cuda3std3__442_GLOBAL__N__53de98c3_4_k_cu_80833ac7_360446ignoreE,@object
	.size		_ZN40_INTERNAL_53de98c3_4_k_cu_80833ac7_360444cuda3std3__442_GLOBAL__N__53de98c3_4_k_cu_80833ac7_360446ignoreE,(_ZN40_INTERNAL_53de98c3_4_k_cu_80833ac7_360444cute7productE - _ZN40_INTERNAL_53de98c3_4_k_cu_80833ac7_360444cuda3std3__442_GLOBAL__N__53de98c3_4_k_cu_80833ac7_360446ignoreE)
_ZN40_INTERNAL_53de98c3_4_k_cu_80833ac7_360444cuda3std3__442_GLOBAL__N__53de98c3_4_k_cu_80833ac7_360446ignoreE:
	.zero		1
	.type		_ZN40_INTERNAL_53de98c3_4_k_cu_80833ac7_360444cute7productE,@object
	.size		_ZN40_INTERNAL_53de98c3_4_k_cu_80833ac7_360444cute7productE,(_ZN40_INTERNAL_53de98c3_4_k_cu_80833ac7_360444cuda3std3__45__cpo3endE - _ZN40_INTERNAL_53de98c3_4_k_cu_80833ac7_360444cute7productE)
_ZN40_INTERNAL_53de98c3_4_k_cu_80833ac7_360444cute7productE:
	.zero		1
	.type		_ZN40_INTERNAL_53de98c3_4_k_cu_80833ac7_360444cuda3std3__45__cpo3endE,@object
	.size		_ZN40_INTERNAL_53de98c3_4_k_cu_80833ac7_360444cuda3std3__45__cpo3endE,(_ZN40_INTERNAL_53de98c3_4_k_cu_80833ac7_360444cuda3std3__419piecewise_constructE - _ZN40_INTERNAL_53de98c3_4_k_cu_80833ac7_360444cuda3std3__45__cpo3endE)
_ZN40_INTERNAL_53de98c3_4_k_cu_80833ac7_360444cuda3std3__45__cpo3endE:
	.zero		1
	.type		_ZN40_INTERNAL_53de98c3_4_k_cu_80833ac7_360444cuda3std3__419piecewise_constructE,@object
	.size		_ZN40_INTERNAL_53de98c3_4_k_cu_80833ac7_360444cuda3std3__419piecewise_constructE,(_ZN40_INTERNAL_53de98c3_4_k_cu_80833ac7_360444cuda3std3__45__cpo4cendE - _ZN40_INTERNAL_53de98c3_4_k_cu_80833ac7_360444cuda3std3__419piecewise_constructE)
_ZN40_INTERNAL_53de98c3_4_k_cu_80833ac7_360444cuda3std3__419piecewise_constructE:
	.zero		1
	.type		_ZN40_INTERNAL_53de98c3_4_k_cu_80833ac7_360444cuda3std3__45__cpo4cendE,@object
	.size		_ZN40_INTERNAL_53de98c3_4_k_cu_80833ac7_360444cuda3std3__45__cpo4cendE,(_ZN40_INTERNAL_53de98c3_4_k_cu_80833ac7_360444cuda3std6ranges3__45__cpo4swapE - _ZN40_INTERNAL_53de98c3_4_k_cu_80833ac7_360444cuda3std3__45__cpo4cendE)
_ZN40_INTERNAL_53de98c3_4_k_cu_80833ac7_360444cuda3std3__45__cpo4cendE:
	.zero		1
	.type		_ZN40_INTERNAL_53de98c3_4_k_cu_80833ac7_360444cuda3std6ranges3__45__cpo4swapE,@object
	.size		_ZN40_INTERNAL_53de98c3_4_k_cu_80833ac7_360444cuda3std6ranges3__45__cpo4swapE,(.L_10 - _ZN40_INTERNAL_53de98c3_4_k_cu_80833ac7_360444cuda3std6ranges3__45__cpo4swapE)
_ZN40_INTERNAL_53de98c3_4_k_cu_80833ac7_360444cuda3std6ranges3__45__cpo4swapE:
	.zero		1
.L_10:


//--------------------- .nv.constant0._ZN7cutlass13device_kernelINS_4gemm6kernel13GemmUniversalIN4cute5tupleIJiiiiEEENS1_10collective13CollectiveMmaINS1_46MainloopSm100TmaUmmaWarpSpecializedBlockScaledILi30ELi2ELi2ENS5_IJNS4_1CILi8EEENSA_ILi1EEESC_EEEEENS5_IJNSA_ILi128EEENSA_ILi64EEESG_EEENS5_IJNS_12float_e2m1_tENS_13float_ue4m3_tEEEENS5_IJNS5_IJlSC_lEEENS4_6LayoutINS5_IJNS5_IJNS5_IJNSA_ILi32EEENSA_ILi4EEEEEEiEEENS5_IJNS5_IJNSA_ILi16EEESO_EEEiEEENS5_IJSC_iEEEEEENS5_IJST_NS5_IJNS5_IJNSA_ILi0EEESC_EEENSA_ILi512EEEEEENS5_IJSW_iEEEEEEEEEEESK_S13_NS4_8TiledMMAINS4_8MMA_AtomIJNS4_17SM100_MMA_MXF4_SSISI_SI_fSJ_Li128ELi64ELi16ELNS4_4UMMA5MajorE0ELS18_0ELNS17_7ScaleInE0ELS19_0EEEEEENSM_INS5_IJSC_SC_SC_EEENS5_IJSW_SW_SW_EEEEENS5_IJNS4_10UnderscoreES1F_S1F_EEEEENS5_IJNS4_13SM90_TMA_LOADES1I_EEENS5_IJNS4_14ComposedLayoutINS4_7SwizzleILi1ELi4ELi3EEENS4_18smem_ptr_flag_bitsILi4EEENSM_INS5_IJSB_SG_EEENS5_IJSG_SC_EEEEEEENSM_INS5_IJNS5_IJNS5_IJSP_SC_EEESS_EEESC_NS5_IJSC_SC_EEEEEENS5_IJNS5_IJNS5_IJSS_SY_EEESX_EEESW_NS5_IJSO_SY_EEEEEEEEEEEvNS4_8identityENS5_IJNS4_23SM90_TMA_LOAD_MULTICASTES24_EEES22_vS23_EENS_8epilogue10collective18CollectiveEpilogueINS27_23Sm100TmaWarpSpecializedILi3ELi2ELi16ELb1ELb0EEEJNS5_IJSG_SG_SG_EEENS5_IJNSM_ISG_SC_EENSM_INS5_IJSR_NSA_ILi2EEEEEENS5_IJSC_SN_EEEEEEEENS_10bfloat16_tESL_S2J_SL_NS27_6fusion15FusionCallbacksIS2B_NS2K_17LinearCombinationIS2J_fS2J_fLNS_15FloatRoundStyleE2EEES2C_S2I_JEEENS4_5SM1004TMEM4LOAD26SM100_TMEM_LOAD_32dp32b16xES1I_NS1K_IS1M_NS1N_ILi16EEENSM_INS5_IJSB_SR_EEENS5_IJSR_SC_EEEEEEENS4_39AutoVectorizingCopyWithAssumedAlignmentILi128EEENS4_14SM90_TMA_STOREES2Y_S30_S30_EEEvvEEEEvNT_6ParamsE --------------------------
	.section	.nv.constant0._ZN7cutlass13device_kernelINS_4gemm6kernel13GemmUniversalIN4cute5tupleIJiiiiEEENS1_10collective13CollectiveMmaINS1_46MainloopSm100TmaUmmaWarpSpecializedBlockScaledILi30ELi2ELi2ENS5_IJNS4_1CILi8EEENSA_ILi1EEESC_EEEEENS5_IJNSA_ILi128EEENSA_ILi64EEESG_EEENS5_IJNS_12float_e2m1_tENS_13float_ue4m3_tEEEENS5_IJNS5_IJlSC_lEEENS4_6LayoutINS5_IJNS5_IJNS5_IJNSA_ILi32EEENSA_ILi4EEEEEEiEEENS5_IJNS5_IJNSA_ILi16EEESO_EEEiEEENS5_IJSC_iEEEEEENS5_IJST_NS5_IJNS5_IJNSA_ILi0EEESC_EEENSA_ILi512EEEEEENS5_IJSW_iEEEEEEEEEEESK_S13_NS4_8TiledMMAINS4_8MMA_AtomIJNS4_17SM100_MMA_MXF4_SSISI_SI_fSJ_Li128ELi64ELi16ELNS4_4UMMA5MajorE0ELS18_0ELNS17_7ScaleInE0ELS19_0EEEEEENSM_INS5_IJSC_SC_SC_EEENS5_IJSW_SW_SW_EEEEENS5_IJNS4_10UnderscoreES1F_S1F_EEEEENS5_IJNS4_13SM90_TMA_LOADES1I_EEENS5_IJNS4_14ComposedLayoutINS4_7SwizzleILi1ELi4ELi3EEENS4_18smem_ptr_flag_bitsILi4EEENSM_INS5_IJSB_SG_EEENS5_IJSG_SC_EEEEEEENSM_INS5_IJNS5_IJNS5_IJSP_SC_EEESS_EEESC_NS5_IJSC_SC_EEEEEENS5_IJNS5_IJNS5_IJSS_SY_EEESX_EEESW_NS5_IJSO_SY_EEEEEEEEEEEvNS4_8identityENS5_IJNS4_23SM90_TMA_LOAD_MULTICASTES24_EEES22_vS23_EENS_8epilogue10collective18CollectiveEpilogueINS27_23Sm100TmaWarpSpecializedILi3ELi2ELi16ELb1ELb0EEEJNS5_IJSG_SG_SG_EEENS5_IJNSM_ISG_SC_EENSM_INS5_IJSR_NSA_ILi2EEEEEENS5_IJSC_SN_EEEEEEEENS_10bfloat16_tESL_S2J_SL_NS27_6fusion15FusionCallbacksIS2B_NS2K_17LinearCombinationIS2J_fS2J_fLNS_15FloatRoundStyleE2EEES2C_S2I_JEEENS4_5SM1004TMEM4LOAD26SM100_TMEM_LOAD_32dp32b16xES1I_NS1K_IS1M_NS1N_ILi16EEENSM_INS5_IJSB_SR_EEENS5_IJSR_SC_EEEEEEENS4_39AutoVectorizingCopyWithAssumedAlignmentILi128EEENS4_14SM90_TMA_STOREES2Y_S30_S30_EEEvvEEEEvNT_6ParamsE,"a",@progbits
	.sectionflags	@""
	.align	4
.nv.constant0._ZN7cutlass13device_kernelINS_4gemm6kernel13GemmUniversalIN4cute5tupleIJiiiiEEENS1_10collective13CollectiveMmaINS1_46MainloopSm100TmaUmmaWarpSpecializedBlockScaledILi30ELi2ELi2ENS5_IJNS4_1CILi8EEENSA_ILi1EEESC_EEEEENS5_IJNSA_ILi128EEENSA_ILi64EEESG_EEENS5_IJNS_12float_e2m1_tENS_13float_ue4m3_tEEEENS5_IJNS5_IJlSC_lEEENS4_6LayoutINS5_IJNS5_IJNS5_IJNSA_ILi32EEENSA_ILi4EEEEEEiEEENS5_IJNS5_IJNSA_ILi16EEESO_EEEiEEENS5_IJSC_iEEEEEENS5_IJST_NS5_IJNS5_IJNSA_ILi0EEESC_EEENSA_ILi512EEEEEENS5_IJSW_iEEEEEEEEEEESK_S13_NS4_8TiledMMAINS4_8MMA_AtomIJNS4_17SM100_MMA_MXF4_SSISI_SI_fSJ_Li128ELi64ELi16ELNS4_4UMMA5MajorE0ELS18_0ELNS17_7ScaleInE0ELS19_0EEEEEENSM_INS5_IJSC_SC_SC_EEENS5_IJSW_SW_SW_EEEEENS5_IJNS4_10UnderscoreES1F_S1F_EEEEENS5_IJNS4_13SM90_TMA_LOADES1I_EEENS5_IJNS4_14ComposedLayoutINS4_7SwizzleILi1ELi4ELi3EEENS4_18smem_ptr_flag_bitsILi4EEENSM_INS5_IJSB_SG_EEENS5_IJSG_SC_EEEEEEENSM_INS5_IJNS5_IJNS5_IJSP_SC_EEESS_EEESC_NS5_IJSC_SC_EEEEEENS5_IJNS5_IJNS5_IJSS_SY_EEESX_EEESW_NS5_IJSO_SY_EEEEEEEEEEEvNS4_8identityENS5_IJNS4_23SM90_TMA_LOAD_MULTICASTES24_EEES22_vS23_EENS_8epilogue10collective18CollectiveEpilogueINS27_23Sm100TmaWarpSpecializedILi3ELi2ELi16ELb1ELb0EEEJNS5_IJSG_SG_SG_EEENS5_IJNSM_ISG_SC_EENSM_INS5_IJSR_NSA_ILi2EEEEEENS5_IJSC_SN_EEEEEEEENS_10bfloat16_tESL_S2J_SL_NS27_6fusion15FusionCallbacksIS2B_NS2K_17LinearCombinationIS2J_fS2J_fLNS_15FloatRoundStyleE2EEES2C_S2I_JEEENS4_5SM1004TMEM4LOAD26SM100_TMEM_LOAD_32dp32b16xES1I_NS1K_IS1M_NS1N_ILi16EEENSM_INS5_IJSB_SR_EEENS5_IJSR_SC_EEEEEEENS4_39AutoVectorizingCopyWithAssumedAlignmentILi128EEENS4_14SM90_TMA_STOREES2Y_S30_S30_EEEvvEEEEvNT_6ParamsE:
	.zero		3968


//--------------------- SYMBOLS --------------------------

	.type		.nv.reservedSmem.offset0,@object
	.size		.nv.reservedSmem.offset0,0x4
	.type		.nv.reservedSmem.cap,@object
	.size		.nv.reservedSmem.cap,0x4
	.type		__assertfail,@function
